def matmul_kernel(
    a_ptr,
    b_ptr,
    c_ptr,
    M,
    N,
    K,
    stride_am,
    stride_ak,
    stride_bk,
    stride_bn,
    stride_cm,
    stride_cn,
    BLOCK_M: tl.constexpr,
    BLOCK_N: tl.constexpr,
    BLOCK_K: tl.constexpr,
    GROUP_M: tl.constexpr,
):
    pid = tl.program_id(axis=0)
    num_pid_m = tl.cdiv(M, BLOCK_M)
    num_pid_n = tl.cdiv(N, BLOCK_N)
    num_pid_in_group = GROUP_M * num_pid_n
    group_id = pid // num_pid_in_group
    first_pid_m = group_id * GROUP_M
    group_size_m = min(num_pid_m - first_pid_m, GROUP_M)
    pid_m = first_pid_m + ((pid % num_pid_in_group) % group_size_m)
    pid_n = (pid % num_pid_in_group) // group_size_m

    offs_am = (pid_m * BLOCK_M + tl.arange(0, BLOCK_M)) % M
    offs_bn = (pid_n * BLOCK_N + tl.arange(0, BLOCK_N)) % N
    offs_k = tl.arange(0, BLOCK_K)
    a_ptrs = a_ptr + offs_am[:, None] * stride_am + offs_k[None, :] * stride_ak
    b_ptrs = b_ptr + offs_k[:, None] * stride_bk + offs_bn[None, :] * stride_bn

    acc = tl.zeros((BLOCK_M, BLOCK_N), dtype=tl.float32)
    for kk in range(0, tl.cdiv(K, BLOCK_K)):
        a = tl.load(a_ptrs, mask=offs_k[None, :] < K - kk * BLOCK_K, other=0.0)
        b = tl.load(b_ptrs, mask=offs_k[:, None] < K - kk * BLOCK_K, other=0.0)
        acc = tl.dot(a, b, acc)
        a_ptrs += BLOCK_K * stride_ak
        b_ptrs += BLOCK_K * stride_bk

    c = acc.to(c_ptr.dtype.element_ty)
    offs_cm = pid_m * BLOCK_M + tl.arange(0, BLOCK_M)
    offs_cn = pid_n * BLOCK_N + tl.arange(0, BLOCK_N)
    c_ptrs = c_ptr + offs_cm[:, None] * stride_cm + offs_cn[None, :] * stride_cn
    mask = (offs_cm[:, None] < M) & (offs_cn[None, :] < N)
    tl.store(c_ptrs, c, mask=mask)

# config = {"BLOCK_K": 32, "BLOCK_M": 512, "BLOCK_N": 128, "GROUP_M": 4, "arch": "sm_100", "dtype": "bf16", "num_ctas": 1, "num_stages": 3, "num_warps": 4}
# arch = sm_100


// ===== COMPILED SASS (sm_100a) =====

	.target	sm_100a

	.elftype	@"ET_EXEC"


//--------------------- .note.nv.tkinfo           --------------------------
	.section	.note.nv.tkinfo,"",@"SHT_NOTE"
	.sectionflags	@"SHF_NOTE_NV_TKINFO"
	.tkinfo
        /*0018*/ 	.word	0x00000081
        /*0030*/ 	.string	""
        /*0030*/ 	.string	"ptxas-blackwell"
        /*0030*/ 	.string	"Cuda compilation tools, release 12.9, V12.9.86"
        /*0030*/ 	.string	"Build cuda_12.9.r12.9/compiler.36037853_0"
        /*0030*/ 	.string	"-v  -suppress-debug-info  -lineinfo  -arch sm_100a "



//--------------------- .note.nv.cuver            --------------------------
	.section	.note.nv.cuver,"",@"SHT_NOTE"
	.sectionflags	@"SHF_NOTE_NV_CUVER"
        /*0018*/ 	.short	0x0001
        /*001a*/ 	.short	0x0064
        /*001c*/ 	.short	0x0001
        /*001e*/ 	.short	0x0000
        /*0020*/ 	.short	0x0001
        /*0022*/ 	.short	0x0000


//--------------------- .nv.info                  --------------------------
	.section	.nv.info,"",@"SHT_CUDA_INFO"
	.align	4


	//----- nvinfo : EIATTR_REGCOUNT
	.align		4
        /*0000*/ 	.byte	0x04, 0x2f
        /*0002*/ 	.short	(.L_4 - .L_3)
	.align		4
.L_3:
        /*0004*/ 	.word	index@(matmul_kernel)
        /*0008*/ 	.word	0x00000060


	//----- nvinfo : EIATTR_FRAME_SIZE
	.align		4
.L_4:
        /*000c*/ 	.byte	0x04, 0x11
        /*000e*/ 	.short	(.L_6 - .L_5)
	.align		4
.L_5:
        /*0010*/ 	.word	index@($__internal_2_$__cuda_sm10x_tcgen05_guardrail_trap_unallocated_columns_being_dealloced)
        /*0014*/ 	.word	0x00000d90


	//----- nvinfo : EIATTR_FRAME_SIZE
	.align		4
.L_6:
        /*0018*/ 	.byte	0x04, 0x11
        /*001a*/ 	.short	(.L_8 - .L_7)
	.align		4
.L_7:
        /*001c*/ 	.word	index@($__internal_1_$__cuda_sm10x_tcgen05_guardrail_trap_phase_invalid_during_alloc)
        /*0020*/ 	.word	0x00000d90


	//----- nvinfo : EIATTR_FRAME_SIZE
	.align		4
.L_8:
        /*0024*/ 	.byte	0x04, 0x11
        /*0026*/ 	.short	(.L_10 - .L_9)
	.align		4
.L_9:
        /*0028*/ 	.word	index@($__internal_0_$__cuda_sm10x_tcgen05_guardrail_trap_col_being_dealloced_not_returned_by_alloc)
        /*002c*/ 	.word	0x00000d90


	//----- nvinfo : EIATTR_FRAME_SIZE
	.align		4
.L_10:
        /*0030*/ 	.byte	0x04, 0x11
        /*0032*/ 	.short	(.L_12 - .L_11)
	.align		4
.L_11:
        /*0034*/ 	.word	index@(matmul_kernel)
        /*0038*/ 	.word	0x00000d90


	//----- nvinfo : EIATTR_MIN_STACK_SIZE
	.align		4
.L_12:
        /*003c*/ 	.byte	0x04, 0x12
        /*003e*/ 	.short	(.L_14 - .L_13)
	.align		4
.L_13:
        /*0040*/ 	.word	index@(matmul_kernel)
        /*0044*/ 	.word	0x00000d90
.L_14:


//--------------------- .nv.info.matmul_kernel    --------------------------
	.section	.nv.info.matmul_kernel,"",@"SHT_CUDA_INFO"
	.sectionflags	@""
	.align	4


	//----- nvinfo : EIATTR_CUDA_API_VERSION
	.align		4
        /*0000*/ 	.byte	0x04, 0x37
        /*0002*/ 	.short	(.L_16 - .L_15)
.L_15:
        /*0004*/ 	.word	0x00000081


	//----- nvinfo : EIATTR_KPARAM_INFO
	.align		4
.L_16:
        /*0008*/ 	.byte	0x04, 0x17
        /*000a*/ 	.short	(.L_18 - .L_17)
.L_17:
        /*000c*/ 	.word	0x00000000
        /*0010*/ 	.short	0x000d
        /*0012*/ 	.short	0x0048
        /*0014*/ 	.byte	0x00, 0xf4, 0x21, 0x00


	//----- nvinfo : EIATTR_KPARAM_INFO
	.align		4
.L_18:
        /*0018*/ 	.byte	0x04, 0x17
        /*001a*/ 	.short	(.L_20 - .L_19)
.L_19:
        /*001c*/ 	.word	0x00000000
        /*0020*/ 	.short	0x000c
        /*0022*/ 	.short	0x0040
        /*0024*/ 	.byte	0x00, 0xf4, 0x21, 0x00


	//----- nvinfo : EIATTR_KPARAM_INFO
	.align		4
.L_20:
        /*0028*/ 	.byte	0x04, 0x17
        /*002a*/ 	.short	(.L_22 - .L_21)
.L_21:
        /*002c*/ 	.word	0x00000000
        /*0030*/ 	.short	0x000b
        /*0032*/ 	.short	0x0038
        /*0034*/ 	.byte	0x00, 0xf0, 0x11, 0x00


	//----- nvinfo : EIATTR_KPARAM_INFO
	.align		4
.L_22:
        /*0038*/ 	.byte	0x04, 0x17
        /*003a*/ 	.short	(.L_24 - .L_23)
.L_23:
        /*003c*/ 	.word	0x00000000
        /*0040*/ 	.short	0x000a
        /*0042*/ 	.short	0x0034
        /*0044*/ 	.byte	0x00, 0xf0, 0x11, 0x00


	//----- nvinfo : EIATTR_KPARAM_INFO
	.align		4
.L_24:
        /*0048*/ 	.byte	0x04, 0x17
        /*004a*/ 	.short	(.L_26 - .L_25)
.L_25:
        /*004c*/ 	.word	0x00000000
        /*0050*/ 	.short	0x0009
        /*0052*/ 	.short	0x0030
        /*0054*/ 	.byte	0x00, 0xf0, 0x11, 0x00


	//----- nvinfo : EIATTR_KPARAM_INFO
	.align		4
.L_26:
        /*0058*/ 	.byte	0x04, 0x17
        /*005a*/ 	.short	(.L_28 - .L_27)
.L_27:
        /*005c*/ 	.word	0x00000000
        /*0060*/ 	.short	0x0008
        /*0062*/ 	.short	0x002c
        /*0064*/ 	.byte	0x00, 0xf0, 0x11, 0x00


	//----- nvinfo : EIATTR_KPARAM_INFO
	.align		4
.L_28:
        /*0068*/ 	.byte	0x04, 0x17
        /*006a*/ 	.short	(.L_30 - .L_29)
.L_29:
        /*006c*/ 	.word	0x00000000
        /*0070*/ 	.short	0x0007
        /*0072*/ 	.short	0x0028
        /*0074*/ 	.byte	0x00, 0xf0, 0x11, 0x00


	//----- nvinfo : EIATTR_KPARAM_INFO
	.align		4
.L_30:
        /*0078*/ 	.byte	0x04, 0x17
        /*007a*/ 	.short	(.L_32 - .L_31)
.L_31:
        /*007c*/ 	.word	0x00000000
        /*0080*/ 	.short	0x0006
        /*0082*/ 	.short	0x0024
        /*0084*/ 	.byte	0x00, 0xf0, 0x11, 0x00


	//----- nvinfo : EIATTR_KPARAM_INFO
	.align		4
.L_32:
        /*0088*/ 	.byte	0x04, 0x17
        /*008a*/ 	.short	(.L_34 - .L_33)
.L_33:
        /*008c*/ 	.word	0x00000000
        /*0090*/ 	.short	0x0005
        /*0092*/ 	.short	0x0020
        /*0094*/ 	.byte	0x00, 0xf0, 0x11, 0x00


	//----- nvinfo : EIATTR_KPARAM_INFO
	.align		4
.L_34:
        /*0098*/ 	.byte	0x04, 0x17
        /*009a*/ 	.short	(.L_36 - .L_35)
.L_35:
        /*009c*/ 	.word	0x00000000
        /*00a0*/ 	.short	0x0004
        /*00a2*/ 	.short	0x001c
        /*00a4*/ 	.byte	0x00, 0xf0, 0x11, 0x00


	//----- nvinfo : EIATTR_KPARAM_INFO
	.align		4
.L_36:
        /*00a8*/ 	.byte	0x04, 0x17
        /*00aa*/ 	.short	(.L_38 - .L_37)
.L_37:
        /*00ac*/ 	.word	0x00000000
        /*00b0*/ 	.short	0x0003
        /*00b2*/ 	.short	0x0018
        /*00b4*/ 	.byte	0x00, 0xf0, 0x11, 0x00


	//----- nvinfo : EIATTR_KPARAM_INFO
	.align		4
.L_38:
        /*00b8*/ 	.byte	0x04, 0x17
        /*00ba*/ 	.short	(.L_40 - .L_39)
.L_39:
        /*00bc*/ 	.word	0x00000000
        /*00c0*/ 	.short	0x0002
        /*00c2*/ 	.short	0x0010
        /*00c4*/ 	.byte	0x00, 0xf4, 0x21, 0x00


	//----- nvinfo : EIATTR_KPARAM_INFO
	.align		4
.L_40:
        /*00c8*/ 	.byte	0x04, 0x17
        /*00ca*/ 	.short	(.L_42 - .L_41)
.L_41:
        /*00cc*/ 	.word	0x00000000
        /*00d0*/ 	.short	0x0001
        /*00d2*/ 	.short	0x0008
        /*00d4*/ 	.byte	0x00, 0xf4, 0x21, 0x00


	//----- nvinfo : EIATTR_KPARAM_INFO
	.align		4
.L_42:
        /*00d8*/ 	.byte	0x04, 0x17
        /*00da*/ 	.short	(.L_44 - .L_43)
.L_43:
        /*00dc*/ 	.word	0x00000000
        /*00e0*/ 	.short	0x0000
        /*00e2*/ 	.short	0x0000
        /*00e4*/ 	.byte	0x00, 0xf4, 0x21, 0x00


	//----- nvinfo : EIATTR_AT_ENTRY_FRAGMENTS
	.align		4
.L_44:
        /*00e8*/ 	.byte	0x04, 0x4f
        /*00ea*/ 	.short	(.L_46 - .L_45)


	//   ....[0]....
.L_45:
        /*00ec*/ 	.word	0x00000004


	//----- nvinfo : EIATTR_RESERVED_SMEM_USED
	.align		4
.L_46:
        /*00f0*/ 	.byte	0x01, 0x41
	.zero		2


	//----- nvinfo : EIATTR_SPARSE_MMA_MASK
	.align		4
        /*00f4*/ 	.byte	0x03, 0x50
        /*00f6*/ 	.short	0x0000


	//----- nvinfo : EIATTR_TCGEN05_1CTA_USED
	.align		4
        /*00f8*/ 	.byte	0x01, 0x51
	.zero		2


	//----- nvinfo : EIATTR_MAXREG_COUNT
	.align		4
        /*00fc*/ 	.byte	0x03, 0x1b
        /*00fe*/ 	.short	0x00ff


	//----- nvinfo : EIATTR_NUM_BARRIERS
	.align		4
        /*0100*/ 	.byte	0x02, 0x4c
        /*0102*/ 	.byte	0x01
	.zero		1


	//----- nvinfo : EIATTR_ANNOTATIONS
	.align		4
        /*0104*/ 	.byte	0x04, 0x55
        /*0106*/ 	.short	(.L_48 - .L_47)


	//   ....[0]....
.L_47:
        /*0108*/ 	.word	0x00000001
        /*010c*/ 	.byte	0x80, 0x09, 0x00, 0x00, 0x01, 0x00, 0x00, 0x00, 0xf0, 0x09, 0x00, 0x00, 0x01, 0x00, 0x00, 0x00
        /* <DEDUP_REMOVED lines=1426> */
        /*5a3c*/ 	.byte	0x50, 0x1c, 0x02, 0x00, 0x01, 0x00, 0x00, 0x00, 0x70, 0x1c, 0x02, 0x00


	//----- nvinfo : EIATTR_INT_WARP_WIDE_INSTR_OFFSETS
	.align		4
.L_48:
        /*5a48*/ 	.byte	0x04, 0x31
        /*5a4a*/ 	.short	(.L_50 - .L_49)


	//   ....[0]....
.L_49:
        /*5a4c*/ 	.word	0x00002890


	//   ....[1]....
        /*5a50*/ 	.word	0x00002a10


	//   ....[2]....
        /*5a54*/ 	.word	0x00005040


	//   ....[3]....
        /*5a58*/ 	.word	0x00021b20


	//   ....[4]....
        /*5a5c*/ 	.word	0x00021b70


	//----- nvinfo : EIATTR_COOP_GROUP_MASK_REGIDS
	.align		4
.L_50:
        /*5a60*/ 	.byte	0x04, 0x29
        /*5a62*/ 	.short	(.L_52 - .L_51)


	//   ....[0]....
.L_51:
        /*5a64*/ 	.word	0xffffffff


	//   ....[1]....
        /*5a68*/ 	.word	0xffffffff


	//   ....[2]....
        /*5a6c*/ 	.word	0xffffffff


	//   ....[3]....
        /*5a70*/ 	.word	0xffffffff


	//----- nvinfo : EIATTR_COOP_GROUP_INSTR_OFFSETS
	.align		4
.L_52:
        /*5a74*/ 	.byte	0x04, 0x28
        /*5a76*/ 	.short	(.L_54 - .L_53)


	//   ....[0]....
.L_53:
        /*5a78*/ 	.word	0x00000080


	//   ....[1]....
        /*5a7c*/ 	.word	0x00000340


	//   ....[2]....
        /*5a80*/ 	.word	0x000219b0


	//   ....[3]....
        /*5a84*/ 	.word	0x00021c20


	//----- nvinfo : EIATTR_VRC_CTA_INIT_COUNT
	.align		4
.L_54:
        /*5a88*/ 	.byte	0x02, 0x4a
        /*5a8a*/ 	.byte	0x80
	.zero		1


	//----- nvinfo : EIATTR_MBARRIER_INSTR_OFFSETS
	.align		4
        /*5a8c*/ 	.byte	0x04, 0x39
        /*5a8e*/ 	.short	(.L_56 - .L_55)


	//   ....[0]....
.L_55:
        /*5a90*/ 	.word	0x00002c00
        /*5a94*/ 	.word	0x000000ff
        /*5a98*/ 	.word	0x00000000
        /*5a9c*/ 	.short	0x0100
        /*5a9e*/ 	.byte	0x0b
	.zero		1


	//   ....[1]....
        /*5aa0*/ 	.word	0x00005080
        /*5aa4*/ 	.word	0x000000ff
        /*5aa8*/ 	.word	0x00014008
        /*5aac*/ 	.short	0x0100
        /*5aae*/ 	.byte	0x09
	.zero		1


	//   ....[2]....
        /*5ab0*/ 	.word	0x000082c0
        /*5ab4*/ 	.word	0x000000ff
        /*5ab8*/ 	.word	0x00000000
        /*5abc*/ 	.short	0x010a
        /*5abe*/ 	.byte	0x0b
	.zero		1


	//   ....[3]....
        /*5ac0*/ 	.word	0x0000f360
        /*5ac4*/ 	.word	0x000000ff
        /*5ac8*/ 	.word	0x00000000
        /*5acc*/ 	.short	0x010a
        /*5ace*/ 	.byte	0x0b
	.zero		1


	//   ....[4]....
        /*5ad0*/ 	.word	0x0000f8d0
        /*5ad4*/ 	.word	0x000000ff
        /*5ad8*/ 	.word	0x00014000
        /*5adc*/ 	.short	0x0108
        /*5ade*/ 	.byte	0x09
	.zero		1


	//   ....[5]....
        /*5ae0*/ 	.word	0x0000fb60
        /*5ae4*/ 	.word	0x000000ff
        /*5ae8*/ 	.word	0x00014008
        /*5aec*/ 	.short	0x0108
        /*5aee*/ 	.byte	0x09
	.zero		1


	//   ....[6]....
        /*5af0*/ 	.word	0x00021c60
        /*5af4*/ 	.word	0x000000ff
        /*5af8*/ 	.word	0x00000000
        /*5afc*/ 	.short	0x010a
        /*5afe*/ 	.byte	0x0b
	.zero		1


	//   ....[7]....
        /*5b00*/ 	.word	0x00021ca0
        /*5b04*/ 	.word	0x000000ff
        /*5b08*/ 	.word	0x00000000
        /*5b0c*/ 	.short	0x010a
        /*5b0e*/ 	.byte	0x0b
	.zero		1


	//----- nvinfo : EIATTR_NUM_MBARRIERS
	.align		4
.L_56:
        /*5b10*/ 	.byte	0x03, 0x38
        /*5b12*/ 	.short	0x0002


	//----- nvinfo : EIATTR_EXIT_INSTR_OFFSETS
	.align		4
        /*5b14*/ 	.byte	0x04, 0x1c
        /*5b16*/ 	.short	(.L_58 - .L_57)


	//   ....[0]....
.L_57:
        /*5b18*/ 	.word	0x00021c30


	//----- nvinfo : EIATTR_REQNTID
	.align		4
.L_58:
        /*5b1c*/ 	.byte	0x04, 0x10
        /*5b1e*/ 	.short	(.L_60 - .L_59)
.L_59:
        /*5b20*/ 	.word	0x00000080
        /*5b24*/ 	.word	0x00000001
        /*5b28*/ 	.word	0x00000001


	//----- nvinfo : EIATTR_CRS_STACK_SIZE
	.align		4
.L_60:
        /*5b2c*/ 	.byte	0x04, 0x1e
        /*5b2e*/ 	.short	(.L_62 - .L_61)
.L_61:
        /*5b30*/ 	.word	0x00000000


	//----- nvinfo : EIATTR_CBANK_PARAM_SIZE
	.align		4
.L_62:
        /*5b34*/ 	.byte	0x03, 0x19
        /*5b36*/ 	.short	0x0050


	//----- nvinfo : EIATTR_PARAM_CBANK
	.align		4
        /*5b38*/ 	.byte	0x04, 0x0a
        /*5b3a*/ 	.short	(.L_64 - .L_63)
	.align		4
.L_63:
        /*5b3c*/ 	.word	index@(.nv.constant0.matmul_kernel)
        /*5b40*/ 	.short	0x0380
        /*5b42*/ 	.short	0x0050


	//----- nvinfo : EIATTR_SW_WAR
	.align		4
.L_64:
        /*5b44*/ 	.byte	0x04, 0x36
        /*5b46*/ 	.short	(.L_66 - .L_65)
.L_65:
        /*5b48*/ 	.word	0x00000008
.L_66:


//--------------------- .nv.compat                --------------------------
	.section	.nv.compat,"",@"SHT_CUDA_COMPAT_INFO"
	.align	4
        /*0000*/ 	.byte	0x02, 0x02, 0x02, 0x00, 0x02, 0x05, 0x05, 0x00, 0x02, 0x03, 0x00, 0x00, 0x02, 0x06, 0x01, 0x00


//--------------------- .nv.callgraph             --------------------------
	.section	.nv.callgraph,"",@"SHT_CUDA_CALLGRAPH"
	.align	4
	.sectionentsize	8
	.align		4
        /*0000*/ 	.word	0x00000000
	.align		4
        /*0004*/ 	.word	0xffffffff
	.align		4
        /*0008*/ 	.word	0x00000000
	.align		4
        /*000c*/ 	.word	0xfffffffe
	.align		4
        /*0010*/ 	.word	0x00000000
	.align		4
        /*0014*/ 	.word	0xfffffffd
	.align		4
        /*0018*/ 	.word	0x00000000
	.align		4
        /*001c*/ 	.word	0xfffffffc


//--------------------- .text.matmul_kernel       --------------------------
	.section	.text.matmul_kernel,"ax",@progbits
	.align	128
        .global         matmul_kernel
        .type           matmul_kernel,@function
        .size           matmul_kernel,(.L_x_20 - matmul_kernel)
        .other          matmul_kernel,@"STO_CUDA_ENTRY STV_DEFAULT"
matmul_kernel:
.text.matmul_kernel:
[----:B------:R-:W0:Y:S01]  /*0000*/  LDC R1, c[0x0][0x37c] ;  /* 0x0000df00ff017b82 */ /* 0x000e220000000800 */
[----:B------:R-:W1:Y:S01]  /*0010*/  S2R R0, SR_TID.X ;  /* 0x0000000000007919 */ /* 0x000e620000002100 */
[----:B0-----:R-:W-:Y:S01]  /*0020*/  VIADD R1, R1, 0xfffff270 ;  /* 0xfffff27001017836 */ /* 0x001fe20000000000 */
[----:B------:R-:W0:Y:S01]  /*0030*/  LDCU.64 UR22, c[0x0][0x358] ;  /* 0x00006b00ff1677ac */ /* 0x000e220008000a00 */
[----:B-1----:R-:W-:-:S13]  /*0040*/  ISETP.GE.U32.AND P0, PT, R0, 0x20, PT ;  /* 0x000000200000780c */ /* 0x002fda0003f06070 */
[----:B------:R-:W-:Y:S02]  /*0050*/  VOTEU.ANY UP0, P0 ;  /* 0x0000000000ff7886 */ /* 0x000fe40000000100 */
[----:B------:R-:W-:Y:S05]  /*0060*/  BRA.U UP0, `(.L_x_0) ;  /* 0x0000000100b87547 */ /* 0x000fea000b800000 */
[----:B------:R-:W1:Y:S01]  /*0070*/  S2UR UR6, SR_CgaCtaId ;  /* 0x00000000000679c3 */ /* 0x000e620000008800 */
[----:B------:R-:W-:Y:S01]  /*0080*/  NOP ;  /* 0x0000000000007918 */ /* 0x000fe20000000000 */
[----:B------:R-:W-:Y:S02]  /*0090*/  UMOV UR4, 0x40 ;  /* 0x0000004000047882 */ /* 0x000fe40000000000 */
[----:B-1----:R-:W-:-:S09]  /*00a0*/  ULEA UR4, UR6, UR4, 0x18 ;  /* 0x0000000406047291 */ /* 0x002fd2000f8ec0ff */
[----:B------:R-:W1:Y:S01]  /*00b0*/  LDS.U8 R0, [UR4] ;  /* 0x00000004ff007984 */ /* 0x000e620008000000 */
[----:B------:R-:W-:Y:S02]  /*00c0*/  UMOV UR4, 0x400 ;  /* 0x0000040000047882 */ /* 0x000fe40000000000 */
[----:B------:R-:W-:Y:S01]  /*00d0*/  ULEA UR4, UR6, UR4, 0x18 ;  /* 0x0000000406047291 */ /* 0x000fe2000f8ec0ff */
[----:B-1----:R-:W-:-:S13]  /*00e0*/  ISETP.NE.AND P0, PT, R0, RZ, PT ;  /* 0x000000ff0000720c */ /* 0x002fda0003f05270 */
[----:B------:R-:W-:Y:S05]  /*00f0*/  @P0 BRA `(.L_x_1) ;  /* 0x00000000007c0947 */ /* 0x000fea0003800000 */
[----:B------:R-:W-:-:S13]  /*0100*/  ELECT P0, URZ, PT ;  /* 0x0000000000ff782f */ /* 0x000fda0003800000 */
[----:B------:R-:W-:Y:S05]  /*0110*/  @!P0 BRA `(.L_x_2) ;  /* 0x0000000000848947 */ /* 0x000fea0003800000 */
[----:B------:R-:W-:Y:S01]  /*0120*/  UMOV UR5, 0x10 ;  /* 0x0000001000057882 */ /* 0x000fe20000000000 */
[----:B------:R-:W-:Y:S02]  /*0130*/  IMAD.MOV.U32 R4, RZ, RZ, 0x1 ;  /* 0x00000001ff047424 */ /* 0x000fe400078e00ff */
[----:B------:R-:W-:Y:S02]  /*0140*/  IMAD.MOV.U32 R5, RZ, RZ, 0xffff ;  /* 0x0000ffffff057424 */ /* 0x000fe400078e00ff */
[----:B------:R-:W-:Y:S04]  /*0150*/  DEPBAR.LE SB1, 0x36 ;  /* 0x00009d800000791a */ /* 0x000fe80000000000 */
[----:B------:R-:W1:Y:S02]  /*0160*/  UTCATOMSWS.FIND_AND_SET.ALIGN UP1, UR5, UR5 ;  /* 0x00000005000575e3 */ /* 0x000e640008020800 */
[----:B-1----:R-:W-:-:S04]  /*0170*/  PLOP3.LUT P0, PT, PT, PT, UP1, 0x80, 0x8 ;  /* 0x000000000008781c */ /* 0x002fc80003f0f018 */
[----:B------:R-:W-:-:S04]  /*0180*/  SEL R0, RZ, 0xffffffff, !P0 ;  /* 0xffffffffff007807 */ /* 0x000fc80004000000 */
[----:B------:R-:W-:Y:S01]  /*0190*/  ISETP.NE.AND P0, PT, R0, RZ, PT ;  /* 0x000000ff0000720c */ /* 0x000fe20003f05270 */
[----:B------:R-:W-:-:S12]  /*01a0*/  IMAD.U32 R0, RZ, RZ, UR5 ;  /* 0x00000005ff007e24 */ /* 0x000fd8000f8e00ff */
[----:B------:R-:W-:Y:S05]  /*01b0*/  @P0 BRA `(.L_x_3) ;  /* 0x0000000000240947 */ /* 0x000fea0003800000 */
.L_x_4:
[----:B------:R-:W-:Y:S05]  /*01c0*/  NANOSLEEP 0x64 ;  /* 0x000000640000795d */ /* 0x000fea0003800000 */
[----:B------:R-:W-:-:S05]  /*01d0*/  UMOV UR5, 0x10 ;  /* 0x0000001000057882 */ /* 0x000fca0000000000 */
[----:B------:R-:W-:Y:S04]  /*01e0*/  DEPBAR.LE SB1, 0x36 ;  /* 0x00009d800000791a */ /* 0x000fe80000000000 */
[----:B------:R-:W1:Y:S02]  /*01f0*/  UTCATOMSWS.FIND_AND_SET.ALIGN UP1, UR5, UR5 ;  /* 0x00000005000575e3 */ /* 0x000e640008020800 */
[----:B-1----:R-:W-:-:S04]  /*0200*/  PLOP3.LUT P0, PT, PT, PT, UP1, 0x80, 0x8 ;  /* 0x000000000008781c */ /* 0x002fc80003f0f018 */
[----:B------:R-:W-:-:S04]  /*0210*/  SEL R0, RZ, 0xffffffff, !P0 ;  /* 0xffffffffff007807 */ /* 0x000fc80004000000 */
[----:B------:R-:W-:Y:S01]  /*0220*/  ISETP.NE.AND P0, PT, R0, RZ, PT ;  /* 0x000000ff0000720c */ /* 0x000fe20003f05270 */
[----:B------:R-:W-:-:S12]  /*0230*/  IMAD.U32 R0, RZ, RZ, UR5 ;  /* 0x00000005ff007e24 */ /* 0x000fd8000f8e00ff */
[----:B------:R-:W-:Y:S05]  /*0240*/  @!P0 BRA `(.L_x_4) ;  /* 0xfffffffc00dc8947 */ /* 0x000fea000383ffff */
.L_x_3:
[C---:B------:R-:W-:Y:S01]  /*0250*/  VIADD R3, R0.reuse, 0x10 ;  /* 0x0000001000037836 */ /* 0x040fe20000000000 */
[----:B------:R-:W-:Y:S01]  /*0260*/  UMOV UR5, 0x50 ;  /* 0x0000005000057882 */ /* 0x000fe20000000000 */
[----:B------:R-:W-:Y:S01]  /*0270*/  SHF.L.U32 R2, R5, R0, RZ ;  /* 0x0000000005027219 */ /* 0x000fe200000006ff */
[----:B------:R-:W-:Y:S01]  /*0280*/  ULEA UR5, UR6, UR5, 0x18 ;  /* 0x0000000506057291 */ /* 0x000fe2000f8ec0ff */
[----:B------:R-:W-:Y:S01]  /*0290*/  IMAD.SHL.U32 R0, R0, 0x20, RZ ;  /* 0x0000002000007824 */ /* 0x000fe200078e00ff */
[----:B------:R-:W-:-:S04]  /*02a0*/  SHF.L.U32 R3, R4, R3, RZ ;  /* 0x0000000304037219 */ /* 0x000fc800000006ff */
[----:B------:R-:W-:-:S05]  /*02b0*/  LOP3.LUT R2, R3, R2, RZ, 0xfc, !PT ;  /* 0x0000000203027212 */ /* 0x000fca00078efcff */
[----:B------:R1:W-:Y:S04]  /*02c0*/  ATOMS.OR RZ, [UR5], R2 ;  /* 0x00000002ffff798c */ /* 0x0003e8000b000005 */
[----:B------:R1:W-:Y:S01]  /*02d0*/  STS [UR4], R0 ;  /* 0x00000000ff007988 */ /* 0x0003e20008000804 */
[----:B------:R-:W-:Y:S05]  /*02e0*/  BRA `(.L_x_2) ;  /* 0x0000000000107947 */ /* 0x000fea0003800000 */
.L_x_1:
[----:B------:R-:W-:Y:S01]  /*02f0*/  IMAD.MOV.U32 R0, RZ, RZ, -0x1 ;  /* 0xffffffffff007424 */ /* 0x000fe200078e00ff */
[----:B------:R-:W-:-:S04]  /*0300*/  MOV R2, 0x330 ;  /* 0x0000033000027802 */ /* 0x000fc80000000f00 */
[----:B------:R1:W-:Y:S03]  /*0310*/  STS [UR4], R0 ;  /* 0x00000000ff007988 */ /* 0x0003e60008000804 */
[----:B01----:R-:W-:Y:S05]  /*0320*/  CALL.REL.NOINC `($__internal_1_$__cuda_sm10x_tcgen05_guardrail_trap_phase_invalid_during_alloc) ;  /* 0x0000021800747944 */ /* 0x003fea0003c00000 */
.L_x_2:
[----:B------:R-:W-:Y:S05]  /*0330*/  WARPSYNC.ALL ;  /* 0x0000000000007948 */ /* 0x000fea0003800000 */
[----:B------:R-:W-:Y:S01]  /*0340*/  NOP ;  /* 0x0000000000007918 */ /* 0x000fe20000000000 */
.L_x_0:
[----:B------:R-:W2:Y:S01]  /*0350*/  LDC.64 R22, c[0x0][0x398] ;  /* 0x0000e600ff167b82 */ /* 0x000ea20000000a00 */
[----:B------:R-:W3:Y:S01]  /*0360*/  S2R R5, SR_CTAID.X ;  /* 0x0000000000057919 */ /* 0x000ee20000002500 */
[----:B------:R-:W-:Y:S01]  /*0370*/  UMOV UR9, 0x400 ;  /* 0x0000040000097882 */ /* 0x000fe20000000000 */
[----:B------:R-:W4:Y:S01]  /*0380*/  LDCU.128 UR12, c[0x0][0x380] ;  /* 0x00007000ff0c77ac */ /* 0x000f220008000c00 */
[----:B------:R-:W5:Y:S04]  /*0390*/  S2R R53, SR_TID.X ;  /* 0x0000000000357919 */ /* 0x000f680000002100 */
[----:B------:R-:W1:Y:S08]  /*03a0*/  S2UR UR4, SR_CgaCtaId ;  /* 0x00000000000479c3 */ /* 0x000e700000008800 */
[----:B------:R-:W0:Y:S01]  /*03b0*/  LDC.64 R84, c[0x0][0x3a0] ;  /* 0x0000e800ff547b82 */ /* 0x000e220000000a00 */
[----:B-12---:R-:W-:Y:S01]  /*03c0*/  VIADD R0, R23, 0x7f ;  /* 0x0000007f17007836 */ /* 0x006fe20000000000 */
[----:B------:R-:W-:-:S04]  /*03d0*/  IABS R11, R22 ;  /* 0x00000016000b7213 */ /* 0x000fc80000000000 */
[----:B------:R-:W-:Y:S01]  /*03e0*/  SHF.R.S32.HI R3, RZ, 0x1f, R0 ;  /* 0x0000001fff037819 */ /* 0x000fe20000011400 */
[----:B------:R-:W-:-:S03]  /*03f0*/  ULEA UR9, UR4, UR9, 0x18 ;  /* 0x0000000904097291 */ /* 0x000fc6000f8ec0ff */
[----:B------:R-:W-:Y:S02]  /*0400*/  LEA.HI R3, R3, R0, RZ, 0x7 ;  /* 0x0000000003037211 */ /* 0x000fe400078f38ff */
[----:B---3--:R-:W-:Y:S02]  /*0410*/  IABS R8, R5 ;  /* 0x0000000500087213 */ /* 0x008fe40000000000 */
[----:B------:R-:W-:Y:S01]  /*0420*/  SHF.R.S32.HI R3, RZ, 0x7, R3 ;  /* 0x00000007ff037819 */ /* 0x000fe20000011403 */
[----:B0-----:R-:W-:-:S04]  /*0430*/  VIADD R55, R84, 0xffffffe3 ;  /* 0xffffffe354377836 */ /* 0x001fc80000000000 */
[----:B------:R-:W-:-:S05]  /*0440*/  IMAD.SHL.U32 R4, R3, 0x4, RZ ;  /* 0x0000000403047824 */ /* 0x000fca00078e00ff */
[-C--:B------:R-:W-:Y:S02]  /*0450*/  IABS R7, R4.reuse ;  /* 0x0000000400077213 */ /* 0x080fe40000000000 */
[----:B------:R-:W-:Y:S02]  /*0460*/  IABS R10, R4 ;  /* 0x00000004000a7213 */ /* 0x000fe40000000000 */
[----:B------:R-:W0:Y:S08]  /*0470*/  I2F.RP R0, R7 ;  /* 0x0000000700007306 */ /* 0x000e300000209400 */
[----:B0-----:R-:W0:Y:S02]  /*0480*/  MUFU.RCP R0, R0 ;  /* 0x0000000000007308 */ /* 0x001e240000001000 */
[----:B0-----:R-:W-:-:S02]  /*0490*/  VIADD R2, R0, 0xffffffe ;  /* 0x0ffffffe00027836 */ /* 0x001fc40000000000 */
[----:B------:R-:W-:Y:S01]  /*04a0*/  IMAD.MOV R0, RZ, RZ, -R10 ;  /* 0x000000ffff007224 */ /* 0x000fe200078e0a0a */
[----:B-----5:R-:W-:-:S03]  /*04b0*/  SHF.R.U32.HI R10, RZ, 0x5, R53 ;  /* 0x00000005ff0a7819 */ /* 0x020fc60000011635 */
[----:B------:R0:W1:Y:S01]  /*04c0*/  F2I.FTZ.U32.TRUNC.NTZ R3, R2 ;  /* 0x0000000200037305 */ /* 0x000062000021f000 */
[----:B------:R-:W-:Y:S01]  /*04d0*/  R2UR UR6, R10 ;  /* 0x000000000a0672ca */ /* 0x000fe200000e0000 */
[----:B0-----:R-:W-:Y:S02]  /*04e0*/  IMAD.MOV.U32 R2, RZ, RZ, RZ ;  /* 0x000000ffff027224 */ /* 0x001fe400078e00ff */
[----:B-1----:R-:W-:-:S04]  /*04f0*/  IMAD.MOV R6, RZ, RZ, -R3 ;  /* 0x000000ffff067224 */ /* 0x002fc800078e0a03 */
[----:B------:R-:W-:Y:S02]  /*0500*/  IMAD R9, R6, R7, RZ ;  /* 0x0000000706097224 */ /* 0x000fe400078e02ff */
[----:B------:R-:W-:Y:S02]  /*0510*/  IMAD.MOV.U32 R6, RZ, RZ, R8 ;  /* 0x000000ffff067224 */ /* 0x000fe400078e0008 */
[----:B------:R-:W-:-:S06]  /*0520*/  IMAD.HI.U32 R3, R3, R9, R2 ;  /* 0x0000000903037227 */ /* 0x000fcc00078e0002 */
[----:B------:R-:W-:-:S04]  /*0530*/  IMAD.HI.U32 R3, R3, R6, RZ ;  /* 0x0000000603037227 */ /* 0x000fc800078e00ff */
[----:B------:R-:W-:Y:S01]  /*0540*/  IMAD R0, R3, R0, R6 ;  /* 0x0000000003007224 */ /* 0x000fe200078e0206 */
[----:B------:R-:W-:Y:S04]  /*0550*/  BAR.SYNC.DEFER_BLOCKING 0x0 ;  /* 0x0000000000007b1d */ /* 0x000fe80000010000 */
[----:B------:R-:W-:-:S13]  /*0560*/  ISETP.GT.U32.AND P1, PT, R7, R0, PT ;  /* 0x000000000700720c */ /* 0x000fda0003f24070 */
[----:B------:R-:W-:Y:S02]  /*0570*/  @!P1 IMAD.IADD R0, R0, 0x1, -R7 ;  /* 0x0000000100009824 */ /* 0x000fe400078e0a07 */
[----:B------:R-:W-:Y:S01]  /*0580*/  @!P1 VIADD R3, R3, 0x1 ;  /* 0x0000000103039836 */ /* 0x000fe20000000000 */
[----:B------:R-:W-:Y:S02]  /*0590*/  ISETP.NE.AND P1, PT, R4, RZ, PT ;  /* 0x000000ff0400720c */ /* 0x000fe40003f25270 */
[----:B------:R-:W-:Y:S02]  /*05a0*/  ISETP.GE.U32.AND P0, PT, R0, R7, PT ;  /* 0x000000070000720c */ /* 0x000fe40003f06070 */
[----:B------:R-:W-:-:S04]  /*05b0*/  LOP3.LUT R0, R5, R4, RZ, 0x3c, !PT ;  /* 0x0000000405007212 */ /* 0x000fc800078e3cff */
[----:B------:R-:W-:Y:S01]  /*05c0*/  ISETP.GE.AND P2, PT, R0, RZ, PT ;  /* 0x000000ff0000720c */ /* 0x000fe20003f46270 */
[----:B------:R-:W-:-:S06]  /*05d0*/  VIADD R0, R22, 0x1ff ;  /* 0x000001ff16007836 */ /* 0x000fcc0000000000 */
[----:B------:R-:W-:-:S04]  /*05e0*/  @P0 VIADD R3, R3, 0x1 ;  /* 0x0000000103030836 */ /* 0x000fc80000000000 */
[----:B------:R-:W-:Y:S01]  /*05f0*/  IMAD.MOV.U32 R2, RZ, RZ, R3 ;  /* 0x000000ffff027224 */ /* 0x000fe200078e0003 */
[----:B------:R-:W-:-:S03]  /*0600*/  SHF.R.S32.HI R3, RZ, 0x1f, R0 ;  /* 0x0000001fff037819 */ /* 0x000fc60000011400 */
[----:B------:R-:W-:Y:S01]  /*0610*/  @!P2 IMAD.MOV R2, RZ, RZ, -R2 ;  /* 0x000000ffff02a224 */ /* 0x000fe200078e0a02 */
[----:B------:R-:W-:Y:S02]  /*0620*/  @!P1 LOP3.LUT R2, RZ, R4, RZ, 0x33, !PT ;  /* 0x00000004ff029212 */ /* 0x000fe400078e33ff */
[----:B------:R-:W-:-:S03]  /*0630*/  LEA.HI R3, R3, R0, RZ, 0x9 ;  /* 0x0000000003037211 */ /* 0x000fc600078f48ff */
[----:B------:R-:W-:Y:S02]  /*0640*/  IMAD.SHL.U32 R6, R2, 0x4, RZ ;  /* 0x0000000402067824 */ /* 0x000fe400078e00ff */
[----:B------:R-:W-:-:S03]  /*0650*/  IMAD.MOV R2, RZ, RZ, -R2 ;  /* 0x000000ffff027224 */ /* 0x000fc600078e0a02 */
[----:B------:R-:W-:Y:S01]  /*0660*/  LEA.HI.SX32 R3, R3, -R6, 0x17 ;  /* 0x8000000603037211 */ /* 0x000fe200078fbaff */
[----:B------:R-:W-:-:S03]  /*0670*/  IMAD R8, R4, R2, R5 ;  /* 0x0000000204087224 */ /* 0x000fc600078e0205 */
[----:B------:R-:W-:-:S04]  /*0680*/  VIMNMX R13, PT, PT, R3, 0x4, PT ;  /* 0x00000004030d7848 */ /* 0x000fc80003fe0100 */
[-C--:B------:R-:W-:Y:S02]  /*0690*/  IABS R7, R13.reuse ;  /* 0x0000000d00077213 */ /* 0x080fe40000000000 */
[----:B------:R-:W-:Y:S02]  /*06a0*/  IABS R4, R13 ;  /* 0x0000000d00047213 */ /* 0x000fe40000000000 */
[----:B------:R-:W0:Y:S08]  /*06b0*/  I2F.RP R0, R7 ;  /* 0x0000000700007306 */ /* 0x000e300000209400 */
[----:B0-----:R-:W0:Y:S02]  /*06c0*/  MUFU.RCP R0, R0 ;  /* 0x0000000000007308 */ /* 0x001e240000001000 */
[----:B0-----:R-:W-:-:S02]  /*06d0*/  VIADD R3, R0, 0xffffffe ;  /* 0x0ffffffe00037836 */ /* 0x001fc40000000000 */
[----:B------:R-:W-:Y:S01]  /*06e0*/  IMAD.MOV R0, RZ, RZ, -R4 ;  /* 0x000000ffff007224 */ /* 0x000fe200078e0a04 */
[----:B------:R-:W-:-:S03]  /*06f0*/  IABS R4, R23 ;  /* 0x0000001700047213 */ /* 0x000fc60000000000 */
[----:B------:R-:W0:Y:S02]  /*0700*/  F2I.FTZ.U32.TRUNC.NTZ R3, R3 ;  /* 0x0000000300037305 */ /* 0x000e24000021f000 */
[----:B0-----:R-:W-:-:S04]  /*0710*/  IMAD.MOV R9, RZ, RZ, -R3 ;  /* 0x000000ffff097224 */ /* 0x001fc800078e0a03 */
[----:B------:R-:W-:Y:S01]  /*0720*/  IMAD.MOV.U32 R2, RZ, RZ, R9 ;  /* 0x000000ffff027224 */ /* 0x000fe200078e0009 */
[----:B------:R-:W-:-:S03]  /*0730*/  IABS R9, R8 ;  /* 0x0000000800097213 */ /* 0x000fc60000000000 */
[----:B------:R-:W-:Y:S02]  /*0740*/  IMAD R5, R2, R7, RZ ;  /* 0x0000000702057224 */ /* 0x000fe400078e02ff */
[----:B------:R-:W-:-:S04]  /*0750*/  IMAD.MOV.U32 R2, RZ, RZ, RZ ;  /* 0x000000ffff027224 */ /* 0x000fc800078e00ff */
[----:B------:R-:W-:Y:S02]  /*0760*/  IMAD.HI.U32 R2, R3, R5, R2 ;  /* 0x0000000503027227 */ /* 0x000fe400078e0002 */
[----:B------:R-:W0:Y:S04]  /*0770*/  I2F.RP R3, R11 ;  /* 0x0000000b00037306 */ /* 0x000e280000209400 */
[----:B------:R-:W-:-:S04]  /*0780*/  IMAD.HI.U32 R2, R2, R9, RZ ;  /* 0x0000000902027227 */ /* 0x000fc800078e00ff */
[----:B------:R-:W-:-:S05]  /*0790*/  IMAD R0, R2, R0, R9 ;  /* 0x0000000002007224 */ /* 0x000fca00078e0209 */
[----:B------:R-:W-:Y:S01]  /*07a0*/  ISETP.GT.U32.AND P1, PT, R7, R0, PT ;  /* 0x000000000700720c */ /* 0x000fe20003f24070 */
[----:B0-----:R-:W0:-:S12]  /*07b0*/  MUFU.RCP R3, R3 ;  /* 0x0000000300037308 */ /* 0x001e180000001000 */
[----:B------:R-:W-:Y:S02]  /*07c0*/  @!P1 IMAD.IADD R0, R0, 0x1, -R7 ;  /* 0x0000000100009824 */ /* 0x000fe400078e0a07 */
[----:B------:R-:W-:Y:S01]  /*07d0*/  @!P1 VIADD R2, R2, 0x1 ;  /* 0x0000000102029836 */ /* 0x000fe20000000000 */
[----:B------:R-:W-:Y:S02]  /*07e0*/  ISETP.NE.AND P1, PT, R13, RZ, PT ;  /* 0x000000ff0d00720c */ /* 0x000fe40003f25270 */
[----:B------:R-:W-:Y:S02]  /*07f0*/  ISETP.GE.U32.AND P0, PT, R0, R7, PT ;  /* 0x000000070000720c */ /* 0x000fe40003f06070 */
[----:B------:R-:W-:Y:S02]  /*0800*/  LOP3.LUT R0, R8, R13, RZ, 0x3c, !PT ;  /* 0x0000000d08007212 */ /* 0x000fe400078e3cff */
[----:B------:R-:W-:Y:S02]  /*0810*/  LOP3.LUT R7, R53, 0x7f, RZ, 0xc0, !PT ;  /* 0x0000007f35077812 */ /* 0x000fe400078ec0ff */
[----:B------:R-:W-:Y:S01]  /*0820*/  ISETP.GE.AND P2, PT, R0, RZ, PT ;  /* 0x000000ff0000720c */ /* 0x000fe20003f46270 */
[----:B------:R-:W-:-:S02]  /*0830*/  IMAD.MOV.U32 R0, RZ, RZ, R4 ;  /* 0x000000ffff007224 */ /* 0x000fc400078e0004 */
[----:B0-----:R-:W-:Y:S02]  /*0840*/  VIADD R4, R3, 0xffffffe ;  /* 0x0ffffffe03047836 */ /* 0x001fe40000000000 */
[----:B------:R-:W0:Y:S02]  /*0850*/  I2F.RP R5, R0 ;  /* 0x0000000000057306 */ /* 0x000e240000209400 */
[----:B------:R-:W-:-:S04]  /*0860*/  @P0 VIADD R2, R2, 0x1 ;  /* 0x0000000102020836 */ /* 0x000fc80000000000 */
[----:B------:R-:W-:Y:S02]  /*0870*/  IMAD.MOV.U32 R12, RZ, RZ, R2 ;  /* 0x000000ffff0c7224 */ /* 0x000fe400078e0002 */
[----:B------:R-:W1:Y:S02]  /*0880*/  F2I.FTZ.U32.TRUNC.NTZ R3, R4 ;  /* 0x0000000400037305 */ /* 0x000e64000021f000 */
[----:B------:R-:W-:Y:S01]  /*0890*/  @!P2 IMAD.MOV R12, RZ, RZ, -R12 ;  /* 0x000000ffff0ca224 */ /* 0x000fe200078e0a0c */
[----:B------:R-:W-:Y:S02]  /*08a0*/  @!P1 LOP3.LUT R12, RZ, R13, RZ, 0x33, !PT ;  /* 0x0000000dff0c9212 */ /* 0x000fe400078e33ff */
[----:B------:R-:W-:-:S03]  /*08b0*/  ISETP.NE.U32.AND P1, PT, R7, RZ, PT ;  /* 0x000000ff0700720c */ /* 0x000fc60003f25070 */
[----:B------:R-:W-:Y:S01]  /*08c0*/  IMAD.MOV R2, RZ, RZ, -R12 ;  /* 0x000000ffff027224 */ /* 0x000fe200078e0a0c */
[----:B0-----:R-:W0:Y:S01]  /*08d0*/  MUFU.RCP R5, R5 ;  /* 0x0000000500057308 */ /* 0x001e220000001000 */
[----:B------:R-:W-:Y:S02]  /*08e0*/  IMAD.SHL.U32 R16, R12, 0x80, RZ ;  /* 0x000000800c107824 */ /* 0x000fe400078e00ff */
[----:B------:R-:W-:Y:S02]  /*08f0*/  IMAD R2, R13, R2, R8 ;  /* 0x000000020d027224 */ /* 0x000fe400078e0208 */
[----:B-1----:R-:W-:Y:S02]  /*0900*/  IMAD.MOV R8, RZ, RZ, -R3 ;  /* 0x000000ffff087224 */ /* 0x002fe400078e0a03 */
[----:B------:R-:W-:Y:S02]  /*0910*/  IMAD.IADD R2, R6, 0x1, R2 ;  /* 0x0000000106027824 */ /* 0x000fe400078e0202 */
[----:B------:R-:W-:-:S02]  /*0920*/  IMAD.MOV.U32 R6, RZ, RZ, R8 ;  /* 0x000000ffff067224 */ /* 0x000fc400078e0008 */
[----:B------:R-:W-:Y:S02]  /*0930*/  IMAD R19, R2, 0x200, R7 ;  /* 0x0000020002137824 */ /* 0x000fe400078e0207 */
[----:B------:R-:W-:Y:S02]  /*0940*/  IMAD R9, R6, R11, RZ ;  /* 0x0000000b06097224 */ /* 0x000fe400078e02ff */
[----:B------:R-:W-:Y:S01]  /*0950*/  IMAD.MOV.U32 R2, RZ, RZ, RZ ;  /* 0x000000ffff027224 */ /* 0x000fe200078e00ff */
[----:B------:R-:W-:Y:S01]  /*0960*/  IABS R6, R19 ;  /* 0x0000001300067213 */ /* 0x000fe20000000000 */
[----:B0-----:R-:W-:Y:S01]  /*0970*/  VIADD R4, R5, 0xffffffe ;  /* 0x0ffffffe05047836 */ /* 0x001fe20000000000 */
[----:B------:R-:W-:Y:S01]  /*0980*/  STL [R1+0x3a4], R19 ;  /* 0x0003a41301007387 */ /* 0x000fe20000100800 */
[----:B------:R-:W-:Y:S02]  /*0990*/  IMAD.HI.U32 R2, R3, R9, R2 ;  /* 0x0000000903027227 */ /* 0x000fe400078e0002 */
[----:B------:R0:W1:Y:S02]  /*09a0*/  F2I.FTZ.U32.TRUNC.NTZ R5, R4 ;  /* 0x0000000400057305 */ /* 0x000064000021f000 */
[----:B------:R-:W-:-:S02]  /*09b0*/  VIADD R18, R19, 0x80 ;  /* 0x0000008013127836 */ /* 0x000fc40000000000 */
[----:B------:R-:W-:-:S03]  /*09c0*/  IMAD.HI.U32 R3, R2, R6, RZ ;  /* 0x0000000602037227 */ /* 0x000fc600078e00ff */
[----:B------:R-:W-:Y:S01]  /*09d0*/  IABS R9, R18 ;  /* 0x0000001200097213 */ /* 0x000fe20000000000 */
[----:B------:R-:W-:Y:S01]  /*09e0*/  IMAD.MOV R8, RZ, RZ, -R3 ;  /* 0x000000ffff087224 */ /* 0x000fe200078e0a03 */
[----:B------:R-:W-:Y:S01]  /*09f0*/  STL [R1+0x3b0], R18 ;  /* 0x0003b01201007387 */ /* 0x000fe20000100800 */
[----:B------:R-:W-:Y:S02]  /*0a00*/  VIADD R17, R19, 0x100 ;  /* 0x0000010013117836 */ /* 0x000fe40000000000 */
[----:B------:R-:W-:-:S03]  /*0a10*/  IMAD.HI.U32 R3, R2, R9, RZ ;  /* 0x0000000902037227 */ /* 0x000fc600078e00ff */
[----:B------:R-:W-:Y:S01]  /*0a20*/  IABS R10, R17 ;  /* 0x00000011000a7213 */ /* 0x000fe20000000000 */
[----:B0-----:R-:W-:Y:S01]  /*0a30*/  IMAD.MOV R4, RZ, RZ, -R3 ;  /* 0x000000ffff047224 */ /* 0x001fe200078e0a03 */
[----:B------:R-:W-:Y:S01]  /*0a40*/  SHF.R.U32.HI R3, RZ, 0x5, R53 ;  /* 0x00000005ff037819 */ /* 0x000fe20000011635 */
[C---:B------:R-:W-:Y:S01]  /*0a50*/  IMAD R6, R11.reuse, R8, R6 ;  /* 0x000000080b067224 */ /* 0x040fe200078e0206 */
[----:B------:R-:W-:Y:S01]  /*0a60*/  STL [R1+0x3ac], R17 ;  /* 0x0003ac1101007387 */ /* 0x000fe20000100800 */
[----:B------:R-:W-:Y:S01]  /*0a70*/  IMAD R7, R11, R4, R9 ;  /* 0x000000040b077224 */ /* 0x000fe200078e0209 */
[----:B------:R-:W-:Y:S01]  /*0a80*/  SGXT.U32 R9, R3, 0x2 ;  /* 0x000000020309781a */ /* 0x000fe20000000000 */
[----:B-1----:R-:W-:Y:S01]  /*0a90*/  IMAD.MOV R15, RZ, RZ, -R5 ;  /* 0x000000ffff0f7224 */ /* 0x002fe200078e0a05 */
[C---:B------:R-:W-:Y:S01]  /*0aa0*/  ISETP.GT.U32.AND P3, PT, R11.reuse, R6, PT ;  /* 0x000000060b00720c */ /* 0x040fe20003f64070 */
[----:B------:R-:W-:Y:S01]  /*0ab0*/  IMAD.HI.U32 R3, R2, R10, RZ ;  /* 0x0000000a02037227 */ /* 0x000fe200078e00ff */
[----:B------:R-:W-:-:S03]  /*0ac0*/  ISETP.GT.U32.AND P5, PT, R11, R7, PT ;  /* 0x000000070b00720c */ /* 0x000fc60003fa4070 */
[----:B------:R-:W-:Y:S02]  /*0ad0*/  IMAD.MOV.U32 R4, RZ, RZ, RZ ;  /* 0x000000ffff047224 */ /* 0x000fe400078e00ff */
[----:B------:R-:W-:Y:S02]  /*0ae0*/  IMAD R15, R15, R0, RZ ;  /* 0x000000000f0f7224 */ /* 0x000fe400078e02ff */
[----:B------:R-:W-:Y:S02]  /*0af0*/  VIADD R14, R19, 0x180 ;  /* 0x00000180130e7836 */ /* 0x000fe40000000000 */
[----:B------:R-:W-:Y:S02]  /*0b00*/  IMAD.MOV R12, RZ, RZ, -R3 ;  /* 0x000000ffff0c7224 */ /* 0x000fe400078e0a03 */
[----:B------:R-:W-:Y:S01]  /*0b10*/  IMAD.HI.U32 R3, R5, R15, R4 ;  /* 0x0000000f05037227 */ /* 0x000fe200078e0004 */
[----:B------:R-:W-:Y:S01]  /*0b20*/  IABS R13, R14 ;  /* 0x0000000e000d7213 */ /* 0x000fe20000000000 */
[----:B------:R0:W-:Y:S02]  /*0b30*/  STL [R1+0x3a8], R14 ;  /* 0x0003a80e01007387 */ /* 0x0001e40000100800 */
[----:B------:R-:W-:-:S02]  /*0b40*/  IMAD R4, R11, R12, R10 ;  /* 0x0000000c0b047224 */ /* 0x000fc400078e020a */
[----:B------:R-:W-:Y:S01]  /*0b50*/  IMAD.HI.U32 R8, R2, R13, RZ ;  /* 0x0000000d02087227 */ /* 0x000fe200078e00ff */
[----:B------:R-:W-:Y:S01]  /*0b60*/  LOP3.LUT R2, R16, R9, RZ, 0xfc, !PT ;  /* 0x0000000910027212 */ /* 0x000fe200078efcff */
[----:B------:R1:W-:Y:S01]  /*0b70*/  STL [R1+0x3a0], R16 ;  /* 0x0003a01001007387 */ /* 0x0003e20000100800 */
[----:B------:R-:W-:Y:S01]  /*0b80*/  ISETP.GT.U32.AND P0, PT, R11, R4, PT ;  /* 0x000000040b00720c */ /* 0x000fe20003f04070 */
[--C-:B------:R-:W-:Y:S01]  /*0b90*/  @!P3 IMAD.IADD R6, R6, 0x1, -R11.reuse ;  /* 0x000000010606b824 */ /* 0x100fe200078e0a0b */
[C---:B------:R-:W-:Y:S01]  /*0ba0*/  LOP3.LUT R5, R2.reuse, 0x4, RZ, 0xfc, !PT ;  /* 0x0000000402057812 */ /* 0x040fe200078efcff */
[----:B------:R-:W-:Y:S01]  /*0bb0*/  IMAD.MOV R8, RZ, RZ, -R8 ;  /* 0x000000ffff087224 */ /* 0x000fe200078e0a08 */
[C---:B------:R-:W-:Y:S01]  /*0bc0*/  LOP3.LUT R12, R2.reuse, 0xc, RZ, 0xfc, !PT ;  /* 0x0000000c020c7812 */ /* 0x040fe200078efcff */
[----:B------:R-:W-:Y:S01]  /*0bd0*/  @!P5 IMAD.IADD R7, R7, 0x1, -R11 ;  /* 0x000000010707d824 */ /* 0x000fe200078e0a0b */
[C---:B------:R-:W-:Y:S01]  /*0be0*/  ISETP.GT.U32.AND P6, PT, R11.reuse, R6, PT ;  /* 0x000000060b00720c */ /* 0x040fe20003fc4070 */
[----:B------:R-:W-:Y:S01]  /*0bf0*/  IMAD R9, R11, R8, R13 ;  /* 0x000000080b097224 */ /* 0x000fe200078e020d */
[----:B------:R-:W-:-:S02]  /*0c00*/  LOP3.LUT R8, R2, 0x8, RZ, 0xfc, !PT ;  /* 0x0000000802087812 */ /* 0x000fc400078efcff */
[C---:B------:R-:W-:Y:S02]  /*0c10*/  ISETP.GT.U32.AND P5, PT, R11.reuse, R7, PT ;  /* 0x000000070b00720c */ /* 0x040fe40003fa4070 */
[C---:B------:R-:W-:Y:S01]  /*0c20*/  ISETP.GT.U32.AND P4, PT, R11.reuse, R9, PT ;  /* 0x000000090b00720c */ /* 0x040fe20003f84070 */
[--C-:B------:R-:W-:Y:S01]  /*0c30*/  @!P0 IMAD.IADD R4, R4, 0x1, -R11.reuse ;  /* 0x0000000104048824 */ /* 0x100fe200078e0a0b */
[----:B------:R-:W-:Y:S02]  /*0c40*/  IABS R29, R5 ;  /* 0x00000005001d7213 */ /* 0x000fe40000000000 */
[----:B------:R-:W-:Y:S02]  /*0c50*/  IABS R40, R8 ;  /* 0x0000000800287213 */ /* 0x000fe40000000000 */
[----:B------:R-:W-:Y:S01]  /*0c60*/  ISETP.GT.U32.AND P0, PT, R11, R4, PT ;  /* 0x000000040b00720c */ /* 0x000fe20003f04070 */
[----:B------:R-:W-:Y:S01]  /*0c70*/  @!P6 IMAD.IADD R6, R6, 0x1, -R11 ;  /* 0x000000010606e824 */ /* 0x000fe200078e0a0b */
[----:B------:R-:W-:-:S02]  /*0c80*/  ISETP.GE.AND P6, PT, R19, RZ, PT ;  /* 0x000000ff1300720c */ /* 0x000fc40003fc6270 */
[----:B------:R-:W-:Y:S01]  /*0c90*/  ISETP.GE.AND P2, PT, R5, RZ, PT ;  /* 0x000000ff0500720c */ /* 0x000fe20003f46270 */
[--C-:B------:R-:W-:Y:S01]  /*0ca0*/  @!P5 IMAD.IADD R7, R7, 0x1, -R11.reuse ;  /* 0x000000010707d824 */ /* 0x100fe200078e0a0b */
[----:B------:R-:W-:Y:S01]  /*0cb0*/  ISETP.GE.AND P5, PT, R18, RZ, PT ;  /* 0x000000ff1200720c */ /* 0x000fe20003fa6270 */
[--C-:B------:R-:W-:Y:S01]  /*0cc0*/  @!P4 IMAD.IADD R9, R9, 0x1, -R11.reuse ;  /* 0x000000010909c824 */ /* 0x100fe200078e0a0b */
[----:B------:R-:W-:Y:S01]  /*0cd0*/  ISETP.GE.AND P3, PT, R8, RZ, PT ;  /* 0x000000ff0800720c */ /* 0x000fe20003f66270 */
[----:B------:R-:W-:Y:S01]  /*0ce0*/  IMAD.HI.U32 R5, R3, R29, RZ ;  /* 0x0000001d03057227 */ /* 0x000fe200078e00ff */
[----:B------:R-:W-:Y:S02]  /*0cf0*/  IABS R42, R12 ;  /* 0x0000000c002a7213 */ /* 0x000fe40000000000 */
[----:B------:R-:W-:Y:S01]  /*0d00*/  ISETP.GT.U32.AND P4, PT, R11, R9, PT ;  /* 0x000000090b00720c */ /* 0x000fe20003f84070 */
[----:B------:R-:W-:Y:S01]  /*0d10*/  @!P0 IMAD.IADD R4, R4, 0x1, -R11 ;  /* 0x0000000104048824 */ /* 0x000fe200078e0a0b */
[----:B------:R-:W-:Y:S01]  /*0d20*/  ISETP.GE.AND P0, PT, R17, RZ, PT ;  /* 0x000000ff1100720c */ /* 0x000fe20003f06270 */
[----:B------:R-:W-:Y:S01]  /*0d30*/  IMAD.HI.U32 R8, R3, R40, RZ ;  /* 0x0000002803087227 */ /* 0x000fe200078e00ff */
[----:B------:R-:W-:-:S02]  /*0d40*/  IABS R37, R2 ;  /* 0x0000000200257213 */ /* 0x000fc40000000000 */
[----:B------:R-:W-:Y:S01]  /*0d50*/  LOP3.LUT R52, R2, 0x6c, RZ, 0xfc, !PT ;  /* 0x0000006c02347812 */ /* 0x000fe200078efcff */
[----:B------:R-:W-:Y:S01]  /*0d60*/  @!P6 IMAD.MOV R6, RZ, RZ, -R6 ;  /* 0x000000ffff06e224 */ /* 0x000fe200078e0a06 */
[----:B------:R-:W-:Y:S01]  /*0d70*/  ISETP.GE.AND P6, PT, R14, RZ, PT ;  /* 0x000000ff0e00720c */ /* 0x000fe20003fc6270 */
[----:B------:R-:W-:Y:S01]  /*0d80*/  IMAD.MOV R5, RZ, RZ, -R5 ;  /* 0x000000ffff057224 */ /* 0x000fe200078e0a05 */
[C---:B0-----:R-:W-:Y:S01]  /*0d90*/  LOP3.LUT R14, R2.reuse, 0x14, RZ, 0xfc, !PT ;  /* 0x00000014020e7812 */ /* 0x041fe200078efcff */
[----:B------:R-:W-:Y:S01]  /*0da0*/  IMAD.HI.U32 R10, R3, R42, RZ ;  /* 0x0000002a030a7227 */ /* 0x000fe200078e00ff */
[----:B------:R-:W-:Y:S02]  /*0db0*/  LOP3.LUT R25, R2, 0x70, RZ, 0xfc, !PT ;  /* 0x0000007002197812 */ /* 0x000fe400078efcff */
[----:B------:R-:W-:Y:S01]  /*0dc0*/  IABS R47, R14 ;  /* 0x0000000e002f7213 */ /* 0x000fe20000000000 */
[----:B------:R-:W-:Y:S01]  /*0dd0*/  IMAD.MOV R13, RZ, RZ, -R8 ;  /* 0x000000ffff0d7224 */ /* 0x000fe200078e0a08 */
[----:B------:R-:W-:Y:S01]  /*0de0*/  IABS R17, R25 ;  /* 0x0000001900117213 */ /* 0x000fe20000000000 */
[----:B------:R-:W-:Y:S01]  /*0df0*/  IMAD R29, R0, R5, R29 ;  /* 0x00000005001d7224 */ /* 0x000fe200078e021d */
[----:B------:R-:W-:Y:S01]  /*0e00*/  LOP3.LUT R5, RZ, R22, RZ, 0x33, !PT ;  /* 0x00000016ff057212 */ /* 0x000fe200078e33ff */
[----:B------:R-:W-:Y:S01]  /*0e10*/  IMAD.MOV R15, RZ, RZ, -R10 ;  /* 0x000000ffff0f7224 */ /* 0x000fe200078e0a0a */
[----:B------:R-:W-:Y:S01]  /*0e20*/  LOP3.LUT R24, R2, 0x74, RZ, 0xfc, !PT ;  /* 0x0000007402187812 */ /* 0x000fe200078efcff */
[----:B------:R-:W-:Y:S01]  /*0e30*/  IMAD R40, R0, R13, R40 ;  /* 0x0000000d00287224 */ /* 0x000fe200078e0228 */
[----:B------:R-:W-:Y:S01]  /*0e40*/  LOP3.LUT R13, R2, 0x10, RZ, 0xfc, !PT ;  /* 0x00000010020d7812 */ /* 0x000fe200078efcff */
[----:B------:R-:W-:Y:S01]  /*0e50*/  IMAD.MOV.U32 R8, RZ, RZ, R4 ;  /* 0x000000ffff087224 */ /* 0x000fe200078e0004 */
[----:B------:R-:W-:Y:S01]  /*0e60*/  IABS R21, R24 ;  /* 0x0000001800157213 */ /* 0x000fe20000000000 */
[----:B------:R-:W-:Y:S01]  /*0e70*/  @!P5 IMAD.MOV R7, RZ, RZ, -R7 ;  /* 0x000000ffff07d224 */ /* 0x000fe200078e0a07 */
[C---:B------:R-:W-:Y:S01]  /*0e80*/  ISETP.GT.U32.AND P5, PT, R0.reuse, R29, PT ;  /* 0x0000001d0000720c */ /* 0x040fe20003fa4070 */
[----:B------:R-:W-:Y:S01]  /*0e90*/  IMAD R42, R0, R15, R42 ;  /* 0x0000000f002a7224 */ /* 0x000fe200078e022a */
[----:B------:R-:W-:Y:S01]  /*0ea0*/  IABS R34, R13 ;  /* 0x0000000d00227213 */ /* 0x000fe20000000000 */
[----:B------:R-:W-:Y:S01]  /*0eb0*/  @!P4 IMAD.IADD R9, R9, 0x1, -R11 ;  /* 0x000000010909c824 */ /* 0x000fe200078e0a0b */
[----:B------:R-:W-:Y:S01]  /*0ec0*/  ISETP.NE.AND P4, PT, R22, RZ, PT ;  /* 0x000000ff1600720c */ /* 0x000fe20003f85270 */
[----:B------:R-:W-:Y:S01]  /*0ed0*/  @!P0 IMAD.MOV R8, RZ, RZ, -R8 ;  /* 0x000000ffff088224 */ /* 0x000fe200078e0a08 */
[C---:B------:R-:W-:Y:S01]  /*0ee0*/  ISETP.GT.U32.AND P0, PT, R0.reuse, R40, PT ;  /* 0x000000280000720c */ /* 0x040fe20003f04070 */
[----:B------:R-:W-:Y:S01]  /*0ef0*/  @!P6 IMAD.MOV R9, RZ, RZ, -R9 ;  /* 0x000000ffff09e224 */ /* 0x000fe200078e0a09 */
[----:B------:R-:W-:Y:S01]  /*0f00*/  ISETP.GT.U32.AND P6, PT, R0, R42, PT ;  /* 0x0000002a0000720c */ /* 0x000fe20003fc4070 */
[----:B------:R-:W-:Y:S01]  /*0f10*/  IMAD.HI.U32 R11, R3, R34, RZ ;  /* 0x00000022030b7227 */ /* 0x000fe200078e00ff */
[----:B------:R-:W-:-:S02]  /*0f20*/  SEL R4, R5, R6, !P4 ;  /* 0x0000000605047207 */ /* 0x000fc40006000000 */
[----:B------:R-:W-:Y:S01]  /*0f30*/  SEL R6, R5, R8, !P4 ;  /* 0x0000000805067207 */ /* 0x000fe20006000000 */
[--C-:B------:R-:W-:Y:S01]  /*0f40*/  @!P5 IMAD.IADD R29, R29, 0x1, -R0.reuse ;  /* 0x000000011d1dd824 */ /* 0x100fe200078e0a00 */
[C---:B------:R-:W-:Y:S01]  /*0f50*/  SEL R10, R5.reuse, R7, !P4 ;  /* 0x00000007050a7207 */ /* 0x040fe20006000000 */
[----:B------:R-:W-:Y:S01]  /*0f60*/  IMAD.MOV R11, RZ, RZ, -R11 ;  /* 0x000000ffff0b7224 */ /* 0x000fe200078e0a0b */
[----:B------:R-:W-:Y:S01]  /*0f70*/  SEL R8, R5, R9, !P4 ;  /* 0x0000000905087207 */ /* 0x000fe20006000000 */
[----:B------:R-:W-:Y:S01]  /*0f80*/  IMAD.HI.U32 R5, R3, R47, RZ ;  /* 0x0000002f03057227 */ /* 0x000fe200078e00ff */
[----:B------:R-:W-:Y:S02]  /*0f90*/  ISETP.GT.U32.AND P4, PT, R0, R29, PT ;  /* 0x0000001d0000720c */ /* 0x000fe40003f84070 */
[----:B------:R-:W-:Y:S01]  /*0fa0*/  ISETP.GE.AND P5, PT, R12, RZ, PT ;  /* 0x000000ff0c00720c */ /* 0x000fe20003fa6270 */
[--C-:B------:R-:W-:Y:S01]  /*0fb0*/  @!P0 IMAD.IADD R40, R40, 0x1, -R0.reuse ;  /* 0x0000000128288824 */ /* 0x100fe200078e0a00 */
[----:B------:R-:W-:Y:S01]  /*0fc0*/  LOP3.LUT R12, R2, 0x18, RZ, 0xfc, !PT ;  /* 0x00000018020c7812 */ /* 0x000fe200078efcff */
[----:B------:R-:W-:Y:S01]  /*0fd0*/  @!P6 IMAD.IADD R42, R42, 0x1, -R0 ;  /* 0x000000012a2ae824 */ /* 0x000fe200078e0a00 */
[----:B------:R-:W-:Y:S01]  /*0fe0*/  LOP3.LUT R15, R2, 0x20, RZ, 0xfc, !PT ;  /* 0x00000020020f7812 */ /* 0x000fe200078efcff */
[----:B------:R-:W-:Y:S01]  /*0ff0*/  IMAD.MOV R7, RZ, RZ, -R5 ;  /* 0x000000ffff077224 */ /* 0x000fe200078e0a05 */
[C---:B------:R-:W-:Y:S01]  /*1000*/  ISETP.GT.U32.AND P6, PT, R0.reuse, R40, PT ;  /* 0x000000280000720c */ /* 0x040fe20003fc4070 */
[C---:B------:R-:W-:Y:S01]  /*1010*/  IMAD R34, R0.reuse, R11, R34 ;  /* 0x0000000b00227224 */ /* 0x040fe200078e0222 */
[----:B------:R-:W-:Y:S01]  /*1020*/  IABS R48, R12 ;  /* 0x0000000c00307213 */ /* 0x000fe20000000000 */
[C---:B------:R-:W-:Y:S01]  /*1030*/  IMAD R47, R0.reuse, R7, R47 ;  /* 0x00000007002f7224 */ /* 0x040fe200078e022f */
[C---:B------:R-:W-:Y:S01]  /*1040*/  ISETP.GT.U32.AND P0, PT, R0.reuse, R42, PT ;  /* 0x0000002a0000720c */ /* 0x040fe20003f04070 */
[----:B------:R-:W-:Y:S01]  /*1050*/  @!P4 IMAD.IADD R29, R29, 0x1, -R0 ;  /* 0x000000011d1dc824 */ /* 0x000fe200078e0a00 */
[----:B------:R-:W-:Y:S01]  /*1060*/  ISETP.GT.U32.AND P4, PT, R0, R34, PT ;  /* 0x000000220000720c */ /* 0x000fe20003f84070 */
[----:B------:R-:W-:Y:S01]  /*1070*/  IMAD.HI.U32 R7, R3, R48, RZ ;  /* 0x0000003003077227 */ /* 0x000fe200078e00ff */
[----:B------:R-:W-:-:S02]  /*1080*/  IABS R35, R15 ;  /* 0x0000000f00237213 */ /* 0x000fc40000000000 */
[----:B------:R-:W-:Y:S01]  /*1090*/  IABS R22, R52 ;  /* 0x0000003400167213 */ /* 0x000fe20000000000 */
[----:B------:R-:W-:Y:S01]  /*10a0*/  VIADD R5, R16, UR6 ;  /* 0x0000000610057c36 */ /* 0x000fe20008000000 */
[----:B------:R-:W-:Y:S01]  /*10b0*/  LOP3.LUT R27, R2, 0x78, RZ, 0xfc, !PT ;  /* 0x00000078021b7812 */ /* 0x000fe200078efcff */
[----:B------:R-:W-:Y:S01]  /*10c0*/  @!P6 IMAD.IADD R40, R40, 0x1, -R0 ;  /* 0x000000012828e824 */ /* 0x000fe200078e0a00 */
[C---:B------:R-:W-:Y:S01]  /*10d0*/  ISETP.GT.U32.AND P6, PT, R0.reuse, R47, PT ;  /* 0x0000002f0000720c */ /* 0x040fe20003fc4070 */
[----:B------:R-:W-:Y:S02]  /*10e0*/  IMAD.MOV R7, RZ, RZ, -R7 ;  /* 0x000000ffff077224 */ /* 0x000fe400078e0a07 */
[----:B------:R-:W-:Y:S02]  /*10f0*/  VIADD R11, R5, 0x1c ;  /* 0x0000001c050b7836 */ /* 0x000fe40000000000 */
[----:B------:R-:W-:Y:S02]  /*1100*/  IMAD R48, R0, R7, R48 ;  /* 0x0000000700307224 */ /* 0x000fe400078e0230 */
[----:B------:R-:W-:Y:S01]  /*1110*/  @!P3 IMAD.MOV R40, RZ, RZ, -R40 ;  /* 0x000000ffff28b224 */ /* 0x000fe200078e0a28 */
[----:B------:R-:W-:Y:S01]  /*1120*/  IABS R31, R11 ;  /* 0x0000000b001f7213 */ /* 0x000fe20000000000 */
[--C-:B------:R-:W-:Y:S01]  /*1130*/  @!P4 IMAD.IADD R34, R34, 0x1, -R0.reuse ;  /* 0x000000012222c824 */ /* 0x100fe200078e0a00 */
[----:B------:R-:W-:Y:S01]  /*1140*/  ISETP.GT.U32.AND P3, PT, R0, R48, PT ;  /* 0x000000300000720c */ /* 0x000fe20003f64070 */
[----:B------:R-:W-:Y:S01]  /*1150*/  @!P2 IMAD.MOV R29, RZ, RZ, -R29 ;  /* 0x000000ffff1da224 */ /* 0x000fe200078e0a1d */
[----:B------:R-:W-:Y:S01]  /*1160*/  ISETP.GE.AND P4, PT, R14, RZ, PT ;  /* 0x000000ff0e00720c */ /* 0x000fe20003f86270 */
[----:B------:R-:W-:Y:S01]  /*1170*/  @!P6 IMAD.IADD R47, R47, 0x1, -R0 ;  /* 0x000000012f2fe824 */ /* 0x000fe200078e0a00 */
[----:B------:R-:W-:Y:S01]  /*1180*/  ISETP.GT.U32.AND P2, PT, R0, R34, PT ;  /* 0x000000220000720c */ /* 0x000fe20003f44070 */
[----:B------:R-:W-:Y:S01]  /*1190*/  IMAD.HI.U32 R7, R3, R31, RZ ;  /* 0x0000001f03077227 */ /* 0x000fe200078e00ff */
[----:B------:R-:W-:-:S02]  /*11a0*/  LOP3.LUT R14, R2, 0x40, RZ, 0xfc, !PT ;  /* 0x00000040020e7812 */ /* 0x000fc400078efcff */
[----:B------:R-:W-:Y:S01]  /*11b0*/  ISETP.GT.U32.AND P6, PT, R0, R47, PT ;  /* 0x0000002f0000720c */ /* 0x000fe20003fc4070 */
[--C-:B------:R-:W-:Y:S01]  /*11c0*/  @!P0 IMAD.IADD R42, R42, 0x1, -R0.reuse ;  /* 0x000000012a2a8824 */ /* 0x100fe200078e0a00 */
[----:B------:R-:W-:Y:S01]  /*11d0*/  ISETP.GE.AND P0, PT, R13, RZ, PT ;  /* 0x000000ff0d00720c */ /* 0x000fe20003f06270 */
[----:B------:R-:W-:Y:S01]  /*11e0*/  IMAD.MOV R9, RZ, RZ, -R7 ;  /* 0x000000ffff097224 */ /* 0x000fe200078e0a07 */
[----:B------:R-:W-:Y:S01]  /*11f0*/  LOP3.LUT R13, R2, 0x24, RZ, 0xfc, !PT ;  /* 0x00000024020d7812 */ /* 0x000fe200078efcff */
[----:B------:R-:W-:Y:S01]  /*1200*/  IMAD.HI.U32 R7, R3, R35, RZ ;  /* 0x0000002303077227 */ /* 0x000fe200078e00ff */
[----:B------:R-:W-:Y:S02]  /*1210*/  IABS R36, R14 ;  /* 0x0000000e00247213 */ /* 0x000fe40000000000 */
[----:B------:R-:W-:Y:S01]  /*1220*/  IABS R49, R13 ;  /* 0x0000000d00317213 */ /* 0x000fe20000000000 */
[----:B------:R-:W-:Y:S02]  /*1230*/  @!P3 IMAD.IADD R48, R48, 0x1, -R0 ;  /* 0x000000013030b824 */ /* 0x000fe400078e0a00 */
[----:B------:R-:W-:-:S02]  /*1240*/  IMAD.MOV R7, RZ, RZ, -R7 ;  /* 0x000000ffff077224 */ /* 0x000fc400078e0a07 */
[C---:B------:R-:W-:Y:S01]  /*1250*/  IMAD R31, R0.reuse, R9, R31 ;  /* 0x00000009001f7224 */ /* 0x040fe200078e021f */
[C---:B------:R-:W-:Y:S01]  /*1260*/  ISETP.GT.U32.AND P3, PT, R0.reuse, R48, PT ;  /* 0x000000300000720c */ /* 0x040fe20003f64070 */
[----:B------:R-:W-:Y:S01]  /*1270*/  IMAD R35, R0, R7, R35 ;  /* 0x0000000700237224 */ /* 0x000fe200078e0223 */
[----:B------:R-:W-:Y:S01]  /*1280*/  LOP3.LUT R9, R2, 0x28, RZ, 0xfc, !PT ;  /* 0x0000002802097812 */ /* 0x000fe200078efcff */
[--C-:B------:R-:W-:Y:S01]  /*1290*/  @!P2 IMAD.IADD R34, R34, 0x1, -R0.reuse ;  /* 0x000000012222a824 */ /* 0x100fe200078e0a00 */
[----:B------:R-:W-:Y:S01]  /*12a0*/  ISETP.GE.AND P2, PT, R11, RZ, PT ;  /* 0x000000ff0b00720c */ /* 0x000fe20003f46270 */
[----:B------:R-:W-:Y:S01]  /*12b0*/  IMAD.HI.U32 R7, R3, R49, RZ ;  /* 0x0000003103077227 */ /* 0x000fe200078e00ff */
[----:B------:R-:W-:Y:S02]  /*12c0*/  IABS R38, R9 ;  /* 0x0000000900267213 */ /* 0x000fe40000000000 */
[----:B------:R-:W-:Y:S01]  /*12d0*/  LOP3.LUT R11, R2, 0x2c, RZ, 0xfc, !PT ;  /* 0x0000002c020b7812 */ /* 0x000fe200078efcff */
[----:B------:R-:W-:Y:S01]  /*12e0*/  @!P6 IMAD.IADD R47, R47, 0x1, -R0 ;  /* 0x000000012f2fe824 */ /* 0x000fe200078e0a00 */
[C---:B------:R-:W-:Y:S01]  /*12f0*/  ISETP.GT.U32.AND P6, PT, R0.reuse, R31, PT ;  /* 0x0000001f0000720c */ /* 0x040fe20003fc4070 */
[----:B------:R-:W-:Y:S01]  /*1300*/  @!P0 IMAD.MOV R34, RZ, RZ, -R34 ;  /* 0x000000ffff228224 */ /* 0x000fe200078e0a22 */
[----:B------:R-:W-:Y:S01]  /*1310*/  ISETP.GT.U32.AND P0, PT, R0, R35, PT ;  /* 0x000000230000720c */ /* 0x000fe20003f04070 */
[----:B------:R-:W-:Y:S01]  /*1320*/  IMAD.MOV R7, RZ, RZ, -R7 ;  /* 0x000000ffff077224 */ /* 0x000fe200078e0a07 */
[----:B------:R-:W-:Y:S01]  /*1330*/  IABS R39, R11 ;  /* 0x0000000b00277213 */ /* 0x000fe20000000000 */
[----:B------:R-:W-:-:S02]  /*1340*/  @!P3 IMAD.IADD R48, R48, 0x1, -R0 ;  /* 0x000000013030b824 */ /* 0x000fc400078e0a00 */
[----:B------:R-:W-:Y:S02]  /*1350*/  IMAD R49, R0, R7, R49 ;  /* 0x0000000700317224 */ /* 0x000fe400078e0231 */
[----:B------:R-:W-:Y:S01]  /*1360*/  @!P5 IMAD.MOV R42, RZ, RZ, -R42 ;  /* 0x000000ffff2ad224 */ /* 0x000fe200078e0a2a */
[----:B------:R-:W-:Y:S01]  /*1370*/  ISETP.GE.AND P5, PT, R12, RZ, PT ;  /* 0x000000ff0c00720c */ /* 0x000fe20003fa6270 */
[----:B------:R-:W-:Y:S01]  /*1380*/  IMAD.HI.U32 R7, R3, R38, RZ ;  /* 0x0000002603077227 */ /* 0x000fe200078e00ff */
[----:B------:R-:W-:Y:S02]  /*1390*/  ISETP.GT.U32.AND P3, PT, R0, R49, PT ;  /* 0x000000310000720c */ /* 0x000fe40003f64070 */
[----:B------:R-:W-:Y:S01]  /*13a0*/  LOP3.LUT R12, R2, 0x30, RZ, 0xfc, !PT ;  /* 0x00000030020c7812 */ /* 0x000fe200078efcff */
[--C-:B------:R-:W-:Y:S02]  /*13b0*/  @!P6 IMAD.IADD R31, R31, 0x1, -R0.reuse ;  /* 0x000000011f1fe824 */ /* 0x100fe400078e0a00 */
[----:B------:R-:W-:Y:S01]  /*13c0*/  @!P0 IMAD.IADD R35, R35, 0x1, -R0 ;  /* 0x0000000123238824 */ /* 0x000fe200078e0a00 */
[----:B------:R-:W-:Y:S01]  /*13d0*/  IABS R33, R12 ;  /* 0x0000000c00217213 */ /* 0x000fe20000000000 */
[----:B------:R-:W-:Y:S01]  /*13e0*/  IMAD.MOV R7, RZ, RZ, -R7 ;  /* 0x000000ffff077224 */ /* 0x000fe200078e0a07 */
[C---:B------:R-:W-:Y:S01]  /*13f0*/  ISETP.GT.U32.AND P6, PT, R0.reuse, R31, PT ;  /* 0x0000001f0000720c */ /* 0x040fe20003fc4070 */
[----:B------:R-:W-:Y:S01]  /*1400*/  @!P4 IMAD.MOV R47, RZ, RZ, -R47 ;  /* 0x000000ffff2fc224 */ /* 0x000fe200078e0a2f */
[C---:B------:R-:W-:Y:S01]  /*1410*/  ISETP.GT.U32.AND P0, PT, R0.reuse, R35, PT ;  /* 0x000000230000720c */ /* 0x040fe20003f04070 */
[----:B------:R-:W-:Y:S01]  /*1420*/  IMAD R38, R0, R7, R38 ;  /* 0x0000000700267224 */ /* 0x000fe200078e0226 */
[----:B------:R-:W-:Y:S01]  /*1430*/  ISETP.GE.AND P4, PT, R15, RZ, PT ;  /* 0x000000ff0f00720c */ /* 0x000fe20003f86270 */
[----:B------:R-:W-:Y:S01]  /*1440*/  @!P3 IMAD.IADD R49, R49, 0x1, -R0 ;  /* 0x000000013131b824 */ /* 0x000fe200078e0a00 */
[----:B------:R-:W-:Y:S01]  /*1450*/  LOP3.LUT R15, R2, 0x4c, RZ, 0xfc, !PT ;  /* 0x0000004c020f7812 */ /* 0x000fe200078efcff */
[----:B------:R-:W-:-:S03]  /*1460*/  IMAD.HI.U32 R7, R3, R39, RZ ;  /* 0x0000002703077227 */ /* 0x000fc600078e00ff */
[C---:B------:R-:W-:Y:S01]  /*1470*/  ISETP.GT.U32.AND P3, PT, R0.reuse, R49, PT ;  /* 0x000000310000720c */ /* 0x040fe20003f64070 */
[----:B------:R-:W-:Y:S01]  /*1480*/  @!P5 IMAD.MOV R48, RZ, RZ, -R48 ;  /* 0x000000ffff30d224 */ /* 0x000fe200078e0a30 */
[----:B------:R-:W-:Y:S01]  /*1490*/  ISETP.GE.AND P5, PT, R13, RZ, PT ;  /* 0x000000ff0d00720c */ /* 0x000fe20003fa6270 */
[--C-:B------:R-:W-:Y:S01]  /*14a0*/  @!P6 IMAD.IADD R31, R31, 0x1, -R0.reuse ;  /* 0x000000011f1fe824 */ /* 0x100fe200078e0a00 */
[----:B------:R-:W-:Y:S01]  /*14b0*/  ISETP.GE.AND P6, PT, R9, RZ, PT ;  /* 0x000000ff0900720c */ /* 0x000fe20003fc6270 */
[----:B------:R-:W-:Y:S01]  /*14c0*/  IMAD.MOV R9, RZ, RZ, -R7 ;  /* 0x000000ffff097224 */ /* 0x000fe200078e0a07 */
[----:B------:R-:W-:Y:S01]  /*14d0*/  IABS R44, R15 ;  /* 0x0000000f002c7213 */ /* 0x000fe20000000000 */
[----:B------:R-:W-:Y:S01]  /*14e0*/  @!P0 IMAD.IADD R35, R35, 0x1, -R0 ;  /* 0x0000000123238824 */ /* 0x000fe200078e0a00 */
[----:B------:R-:W-:Y:S01]  /*14f0*/  ISETP.GT.U32.AND P0, PT, R0, R38, PT ;  /* 0x000000260000720c */ /* 0x000fe20003f04070 */
[----:B------:R-:W-:-:S04]  /*1500*/  IMAD.HI.U32 R7, R3, R33, RZ ;  /* 0x0000002103077227 */ /* 0x000fc800078e00ff */
[----:B------:R-:W-:Y:S02]  /*1510*/  IMAD.MOV R7, RZ, RZ, -R7 ;  /* 0x000000ffff077224 */ /* 0x000fe400078e0a07 */
[--C-:B------:R-:W-:Y:S02]  /*1520*/  @!P3 IMAD.IADD R49, R49, 0x1, -R0.reuse ;  /* 0x000000013131b824 */ /* 0x100fe400078e0a00 */
[C---:B------:R-:W-:Y:S02]  /*1530*/  IMAD R33, R0.reuse, R7, R33 ;  /* 0x0000000700217224 */ /* 0x040fe400078e0221 */
[C---:B------:R-:W-:Y:S02]  /*1540*/  IMAD R39, R0.reuse, R9, R39 ;  /* 0x0000000900277224 */ /* 0x040fe400078e0227 */
[----:B------:R-:W-:Y:S01]  /*1550*/  @!P5 IMAD.MOV R49, RZ, RZ, -R49 ;  /* 0x000000ffff31d224 */ /* 0x000fe200078e0a31 */
[----:B------:R-:W-:Y:S01]  /*1560*/  ISETP.GT.U32.AND P5, PT, R0, R33, PT ;  /* 0x000000210000720c */ /* 0x000fe20003fa4070 */
[----:B------:R-:W-:Y:S01]  /*1570*/  @!P4 IMAD.MOV R35, RZ, RZ, -R35 ;  /* 0x000000ffff23c224 */ /* 0x000fe200078e0a23 */
[----:B------:R-:W-:Y:S01]  /*1580*/  ISETP.GE.AND P4, PT, R12, RZ, PT ;  /* 0x000000ff0c00720c */ /* 0x000fe20003f86270 */
[----:B------:R-:W-:Y:S01]  /*1590*/  @!P0 IMAD.IADD R38, R38, 0x1, -R0 ;  /* 0x0000000126268824 */ /* 0x000fe200078e0a00 */
[----:B------:R-:W-:Y:S01]  /*15a0*/  LOP3.LUT R12, R2, 0x38, RZ, 0xfc, !PT ;  /* 0x00000038020c7812 */ /* 0x000fe200078efcff */
[----:B------:R-:W-:Y:S01]  /*15b0*/  @!P2 IMAD.MOV R31, RZ, RZ, -R31 ;  /* 0x000000ffff1fa224 */ /* 0x000fe200078e0a1f */
[C---:B------:R-:W-:Y:S01]  /*15c0*/  ISETP.GT.U32.AND P3, PT, R0.reuse, R39, PT ;  /* 0x000000270000720c */ /* 0x040fe20003f64070 */
[C---:B------:R-:W-:Y:S01]  /*15d0*/  VIADD R13, R5.reuse, 0x3c ;  /* 0x0000003c050d7836 */ /* 0x040fe20000000000 */
[----:B------:R-:W-:Y:S01]  /*15e0*/  IABS R51, R12 ;  /* 0x0000000c00337213 */ /* 0x000fe20000000000 */
[----:B------:R-:W-:Y:S01]  /*15f0*/  VIADD R26, R5, 0x7c ;  /* 0x0000007c051a7836 */ /* 0x000fe20000000000 */
[----:B------:R-:W-:-:S02]  /*1600*/  ISETP.GT.U32.AND P0, PT, R0, R38, PT ;  /* 0x000000260000720c */ /* 0x000fc40003f04070 */
[----:B------:R-:W-:Y:S01]  /*1610*/  ISETP.GE.AND P2, PT, R11, RZ, PT ;  /* 0x000000ff0b00720c */ /* 0x000fe20003f46270 */
[----:B------:R-:W-:Y:S01]  /*1620*/  IMAD.HI.U32 R9, R3, R51, RZ ;  /* 0x0000003303097227 */ /* 0x000fe200078e00ff */
[----:B------:R-:W-:Y:S02]  /*1630*/  LOP3.LUT R11, R2, 0x34, RZ, 0xfc, !PT ;  /* 0x00000034020b7812 */ /* 0x000fe400078efcff */
[----:B------:R-:W-:Y:S01]  /*1640*/  IABS R43, R13 ;  /* 0x0000000d002b7213 */ /* 0x000fe20000000000 */
[--C-:B------:R-:W-:Y:S01]  /*1650*/  @!P5 IMAD.IADD R33, R33, 0x1, -R0.reuse ;  /* 0x000000012121d824 */ /* 0x100fe200078e0a00 */
[----:B------:R-:W-:Y:S01]  /*1660*/  IABS R45, R11 ;  /* 0x0000000b002d7213 */ /* 0x000fe20000000000 */
[----:B------:R-:W-:Y:S01]  /*1670*/  IMAD.MOV R9, RZ, RZ, -R9 ;  /* 0x000000ffff097224 */ /* 0x000fe200078e0a09 */
[----:B------:R-:W-:Y:S01]  /*1680*/  IABS R19, R26 ;  /* 0x0000001a00137213 */ /* 0x000fe20000000000 */
[--C-:B------:R-:W-:Y:S01]  /*1690*/  @!P3 IMAD.IADD R39, R39, 0x1, -R0.reuse ;  /* 0x000000012727b824 */ /* 0x100fe200078e0a00 */
[----:B------:R-:W-:Y:S01]  /*16a0*/  ISETP.GT.U32.AND P5, PT, R0, R33, PT ;  /* 0x000000210000720c */ /* 0x000fe20003fa4070 */
[----:B------:R-:W-:Y:S01]  /*16b0*/  @!P0 IMAD.IADD R38, R38, 0x1, -R0 ;  /* 0x0000000126268824 */ /* 0x000fe200078e0a00 */
[----:B------:R-:W-:Y:S01]  /*16c0*/  ISETP.GE.AND P0, PT, R11, RZ, PT ;  /* 0x000000ff0b00720c */ /* 0x000fe20003f06270 */
[C---:B------:R-:W-:Y:S01]  /*16d0*/  IMAD R51, R0.reuse, R9, R51 ;  /* 0x0000000900337224 */ /* 0x040fe200078e0233 */
[----:B------:R-:W-:Y:S01]  /*16e0*/  ISETP.GT.U32.AND P3, PT, R0, R39, PT ;  /* 0x000000270000720c */ /* 0x000fe20003f64070 */
[----:B------:R-:W-:Y:S01]  /*16f0*/  IMAD.HI.U32 R7, R3, R45, RZ ;  /* 0x0000002d03077227 */ /* 0x000fe200078e00ff */
[----:B------:R-:W-:-:S03]  /*1700*/  LOP3.LUT R11, R2, 0x44, RZ, 0xfc, !PT ;  /* 0x00000044020b7812 */ /* 0x000fc600078efcff */
[----:B------:R-:W-:Y:S01]  /*1710*/  IMAD.HI.U32 R9, R3, R36, RZ ;  /* 0x0000002403097227 */ /* 0x000fe200078e00ff */
[----:B------:R-:W-:-:S03]  /*1720*/  IABS R30, R11 ;  /* 0x0000000b001e7213 */ /* 0x000fc60000000000 */
[----:B------:R-:W-:Y:S01]  /*1730*/  @!P6 IMAD.MOV R38, RZ, RZ, -R38 ;  /* 0x000000ffff26e224 */ /* 0x000fe200078e0a26 */
[C---:B------:R-:W-:Y:S01]  /*1740*/  ISETP.GT.U32.AND P6, PT, R0.reuse, R51, PT ;  /* 0x000000330000720c */ /* 0x040fe20003fc4070 */
[----:B------:R-:W-:Y:S02]  /*1750*/  IMAD.MOV R7, RZ, RZ, -R7 ;  /* 0x000000ffff077224 */ /* 0x000fe400078e0a07 */
[----:B------:R-:W-:Y:S02]  /*1760*/  IMAD.MOV R9, RZ, RZ, -R9 ;  /* 0x000000ffff097224 */ /* 0x000fe400078e0a09 */
[----:B------:R-:W-:Y:S02]  /*1770*/  IMAD R45, R0, R7, R45 ;  /* 0x00000007002d7224 */ /* 0x000fe400078e022d */
[----:B------:R-:W-:-:S04]  /*1780*/  IMAD.HI.U32 R7, R3, R43, RZ ;  /* 0x0000002b03077227 */ /* 0x000fc800078e00ff */
[C---:B------:R-:W-:Y:S02]  /*1790*/  IMAD R36, R0.reuse, R9, R36 ;  /* 0x0000000900247224 */ /* 0x040fe400078e0224 */
[--C-:B------:R-:W-:Y:S02]  /*17a0*/  @!P5 IMAD.IADD R33, R33, 0x1, -R0.reuse ;  /* 0x000000012121d824 */ /* 0x100fe400078e0a00 */
[----:B------:R-:W-:Y:S02]  /*17b0*/  IMAD.MOV R7, RZ, RZ, -R7 ;  /* 0x000000ffff077224 */ /* 0x000fe400078e0a07 */
[--C-:B------:R-:W-:Y:S01]  /*17c0*/  @!P3 IMAD.IADD R39, R39, 0x1, -R0.reuse ;  /* 0x000000012727b824 */ /* 0x100fe200078e0a00 */
[C---:B------:R-:W-:Y:S01]  /*17d0*/  ISETP.GT.U32.AND P3, PT, R0.reuse, R45, PT ;  /* 0x0000002d0000720c */ /* 0x040fe20003f64070 */
[----:B------:R-:W-:Y:S01]  /*17e0*/  @!P4 IMAD.MOV R33, RZ, RZ, -R33 ;  /* 0x000000ffff21c224 */ /* 0x000fe200078e0a21 */
[----:B------:R-:W-:Y:S01]  /*17f0*/  ISETP.GT.U32.AND P4, PT, R0, R36, PT ;  /* 0x000000240000720c */ /* 0x000fe20003f84070 */
[----:B------:R-:W-:-:S02]  /*1800*/  @!P6 IMAD.IADD R51, R51, 0x1, -R0 ;  /* 0x000000013333e824 */ /* 0x000fc400078e0a00 */
[----:B------:R-:W-:Y:S02]  /*1810*/  IMAD R43, R0, R7, R43 ;  /* 0x00000007002b7224 */ /* 0x000fe400078e022b */
[----:B------:R-:W-:Y:S01]  /*1820*/  @!P2 IMAD.MOV R39, RZ, RZ, -R39 ;  /* 0x000000ffff27a224 */ /* 0x000fe200078e0a27 */
[----:B------:R-:W-:Y:S01]  /*1830*/  ISETP.GE.AND P2, PT, R12, RZ, PT ;  /* 0x000000ff0c00720c */ /* 0x000fe20003f46270 */
[----:B------:R-:W-:Y:S01]  /*1840*/  IMAD.HI.U32 R7, R3, R30, RZ ;  /* 0x0000001e03077227 */ /* 0x000fe200078e00ff */
[----:B------:R-:W-:Y:S02]  /*1850*/  LOP3.LUT R12, R2, 0x48, RZ, 0xfc, !PT ;  /* 0x00000048020c7812 */ /* 0x000fe400078efcff */
[C---:B------:R-:W-:Y:S01]  /*1860*/  ISETP.GT.U32.AND P6, PT, R0.reuse, R51, PT ;  /* 0x000000330000720c */ /* 0x040fe20003fc4070 */
[----:B------:R-:W-:Y:S01]  /*1870*/  IMAD.MOV R7, RZ, RZ, -R7 ;  /* 0x000000ffff077224 */ /* 0x000fe200078e0a07 */
[----:B------:R-:W-:Y:S01]  /*1880*/  ISETP.GT.U32.AND P5, PT, R0, R43, PT ;  /* 0x0000002b0000720c */ /* 0x000fe20003fa4070 */
[----:B------:R-:W-:Y:S01]  /*1890*/  @!P4 IMAD.IADD R36, R36, 0x1, -R0 ;  /* 0x000000012424c824 */ /* 0x000fe200078e0a00 */
[----:B------:R-:W-:Y:S01]  /*18a0*/  IABS R41, R12 ;  /* 0x0000000c00297213 */ /* 0x000fe20000000000 */
[----:B------:R-:W-:-:S02]  /*18b0*/  IMAD R30, R0, R7, R30 ;  /* 0x00000007001e7224 */ /* 0x000fc400078e021e */
[----:B------:R-:W-:Y:S01]  /*18c0*/  @!P3 IMAD.IADD R45, R45, 0x1, -R0 ;  /* 0x000000012d2db824 */ /* 0x000fe200078e0a00 */
[----:B------:R-:W-:Y:S01]  /*18d0*/  ISETP.GT.U32.AND P4, PT, R0, R36, PT ;  /* 0x000000240000720c */ /* 0x000fe20003f84070 */
[----:B------:R-:W-:-:S03]  /*18e0*/  IMAD.HI.U32 R7, R3, R41, RZ ;  /* 0x0000002903077227 */ /* 0x000fc600078e00ff */
[C---:B------:R-:W-:Y:S01]  /*18f0*/  ISETP.GT.U32.AND P3, PT, R0.reuse, R45, PT ;  /* 0x0000002d0000720c */ /* 0x040fe20003f64070 */
[----:B------:R-:W-:Y:S02]  /*1900*/  IMAD.MOV R9, RZ, RZ, -R7 ;  /* 0x000000ffff097224 */ /* 0x000fe400078e0a07 */
[----:B------:R-:W-:Y:S01]  /*1910*/  @!P6 IMAD.IADD R51, R51, 0x1, -R0 ;  /* 0x000000013333e824 */ /* 0x000fe200078e0a00 */
[----:B------:R-:W-:Y:S01]  /*1920*/  ISETP.GT.U32.AND P6, PT, R0, R30, PT ;  /* 0x0000001e0000720c */ /* 0x000fe20003fc4070 */
[----:B------:R-:W-:-:S04]  /*1930*/  IMAD.HI.U32 R7, R3, R44, RZ ;  /* 0x0000002c03077227 */ /* 0x000fc800078e00ff */
[--C-:B------:R-:W-:Y:S02]  /*1940*/  @!P5 IMAD.IADD R43, R43, 0x1, -R0.reuse ;  /* 0x000000012b2bd824 */ /* 0x100fe400078e0a00 */
[----:B------:R-:W-:Y:S02]  /*1950*/  IMAD.MOV R7, RZ, RZ, -R7 ;  /* 0x000000ffff077224 */ /* 0x000fe400078e0a07 */
[----:B------:R-:W-:Y:S01]  /*1960*/  @!P4 IMAD.IADD R36, R36, 0x1, -R0 ;  /* 0x000000012424c824 */ /* 0x000fe200078e0a00 */
[C---:B------:R-:W-:Y:S01]  /*1970*/  ISETP.GT.U32.AND P5, PT, R0.reuse, R43, PT ;  /* 0x0000002b0000720c */ /* 0x040fe20003fa4070 */
[----:B------:R-:W-:Y:S02]  /*1980*/  IMAD R44, R0, R7, R44 ;  /* 0x00000007002c7224 */ /* 0x000fe400078e022c */
[--C-:B------:R-:W-:Y:S01]  /*1990*/  @!P6 IMAD.IADD R30, R30, 0x1, -R0.reuse ;  /* 0x000000011e1ee824 */ /* 0x100fe200078e0a00 */
[----:B------:R-:W-:Y:S01]  /*19a0*/  ISETP.GE.AND P6, PT, R11, RZ, PT ;  /* 0x000000ff0b00720c */ /* 0x000fe20003fc6270 */
[C---:B------:R-:W-:Y:S01]  /*19b0*/  IMAD R41, R0.reuse, R9, R41 ;  /* 0x0000000900297224 */ /* 0x040fe200078e0229 */
[----:B------:R-:W-:Y:S01]  /*19c0*/  ISETP.GT.U32.AND P4, PT, R0, R44, PT ;  /* 0x0000002c0000720c */ /* 0x000fe20003f84070 */
[----:B------:R-:W-:Y:S01]  /*19d0*/  @!P2 IMAD.MOV R51, RZ, RZ, -R51 ;  /* 0x000000ffff33a224 */ /* 0x000fe200078e0a33 */
[----:B------:R-:W-:Y:S01]  /*19e0*/  LOP3.LUT R11, R2, 0x50, RZ, 0xfc, !PT ;  /* 0x00000050020b7812 */ /* 0x000fe200078efcff */
[----:B------:R-:W-:Y:S01]  /*19f0*/  @!P3 IMAD.IADD R45, R45, 0x1, -R0 ;  /* 0x000000012d2db824 */ /* 0x000fe200078e0a00 */
[----:B------:R-:W-:-:S02]  /*1a00*/  ISETP.GT.U32.AND P2, PT, R0, R30, PT ;  /* 0x0000001e0000720c */ /* 0x000fc40003f44070 */
[----:B------:R-:W-:Y:S01]  /*1a10*/  IABS R46, R11 ;  /* 0x0000000b002e7213 */ /* 0x000fe20000000000 */
[--C-:B------:R-:W-:Y:S01]  /*1a20*/  @!P5 IMAD.IADD R43, R43, 0x1, -R0.reuse ;  /* 0x000000012b2bd824 */ /* 0x100fe200078e0a00 */
[----:B------:R-:W-:Y:S01]  /*1a30*/  ISETP.GT.U32.AND P5, PT, R0, R41, PT ;  /* 0x000000290000720c */ /* 0x000fe20003fa4070 */
[----:B------:R-:W-:Y:S01]  /*1a40*/  @!P0 IMAD.MOV R45, RZ, RZ, -R45 ;  /* 0x000000ffff2d8224 */ /* 0x000fe200078e0a2d */
[----:B------:R-:W-:Y:S01]  /*1a50*/  ISETP.GE.AND P3, PT, R13, RZ, PT ;  /* 0x000000ff0d00720c */ /* 0x000fe20003f66270 */
[C---:B------:R-:W-:Y:S01]  /*1a60*/  IMAD.HI.U32 R7, R3.reuse, R46, RZ ;  /* 0x0000002e03077227 */ /* 0x040fe200078e00ff */
[----:B------:R-:W-:Y:S02]  /*1a70*/  LOP3.LUT R13, R2, 0x54, RZ, 0xfc, !PT ;  /* 0x00000054020d7812 */ /* 0x000fe400078efcff */
[----:B------:R-:W-:Y:S01]  /*1a80*/  ISETP.GE.AND P0, PT, R14, RZ, PT ;  /* 0x000000ff0e00720c */ /* 0x000fe20003f06270 */
[--C-:B------:R-:W-:Y:S01]  /*1a90*/  @!P4 IMAD.IADD R44, R44, 0x1, -R0.reuse ;  /* 0x000000012c2cc824 */ /* 0x100fe200078e0a00 */
[----:B------:R-:W-:Y:S01]  /*1aa0*/  IABS R32, R13 ;  /* 0x0000000d00207213 */ /* 0x000fe20000000000 */
[----:B------:R-:W-:Y:S01]  /*1ab0*/  IMAD.MOV R7, RZ, RZ, -R7 ;  /* 0x000000ffff077224 */ /* 0x000fe200078e0a07 */
[----:B------:R-:W-:Y:S01]  /*1ac0*/  LOP3.LUT R14, R2, 0x64, RZ, 0xfc, !PT ;  /* 0x00000064020e7812 */ /* 0x000fe200078efcff */
[----:B------:R-:W-:Y:S01]  /*1ad0*/  @!P2 IMAD.IADD R30, R30, 0x1, -R0 ;  /* 0x000000011e1ea824 */ /* 0x000fe200078e0a00 */
[----:B------:R-:W-:Y:S01]  /*1ae0*/  ISETP.GT.U32.AND P4, PT, R0, R44, PT ;  /* 0x0000002c0000720c */ /* 0x000fe20003f84070 */
[----:B------:R-:W-:Y:S01]  /*1af0*/  IMAD.HI.U32 R9, R3, R32, RZ ;  /* 0x0000002003097227 */ /* 0x000fe200078e00ff */
[----:B-1----:R-:W-:-:S02]  /*1b00*/  IABS R16, R14 ;  /* 0x0000000e00107213 */ /* 0x002fc40000000000 */
[----:B------:R-:W-:Y:S01]  /*1b10*/  ISETP.GE.AND P2, PT, R15, RZ, PT ;  /* 0x000000ff0f00720c */ /* 0x000fe20003f46270 */
[----:B------:R-:W-:Y:S01]  /*1b20*/  @!P5 IMAD.IADD R41, R41, 0x1, -R0 ;  /* 0x000000012929d824 */ /* 0x000fe200078e0a00 */
[----:B------:R-:W-:Y:S01]  /*1b30*/  ISETP.GE.AND P5, PT, R12, RZ, PT ;  /* 0x000000ff0c00720c */ /* 0x000fe20003fa6270 */
[----:B------:R-:W-:Y:S01]  /*1b40*/  IMAD R46, R0, R7, R46 ;  /* 0x00000007002e7224 */ /* 0x000fe200078e022e */
[C---:B------:R-:W-:Y:S01]  /*1b50*/  LOP3.LUT R7, R2.reuse, 0x58, RZ, 0xfc, !PT ;  /* 0x0000005802077812 */ /* 0x040fe200078efcff */
[----:B------:R-:W-:Y:S01]  /*1b60*/  IMAD.MOV R9, RZ, RZ, -R9 ;  /* 0x000000ffff097224 */ /* 0x000fe200078e0a09 */
[----:B------:R-:W-:Y:S01]  /*1b70*/  LOP3.LUT R12, R2, 0x60, RZ, 0xfc, !PT ;  /* 0x00000060020c7812 */ /* 0x000fe200078efcff */
[----:B------:R-:W-:Y:S01]  /*1b80*/  @!P3 IMAD.MOV R43, RZ, RZ, -R43 ;  /* 0x000000ffff2bb224 */ /* 0x000fe200078e0a2b */
[C---:B------:R-:W-:Y:S01]  /*1b90*/  ISETP.GT.U32.AND P3, PT, R0.reuse, R41, PT ;  /* 0x000000290000720c */ /* 0x040fe20003f64070 */
[----:B------:R-:W-:Y:S01]  /*1ba0*/  @!P6 IMAD.MOV R30, RZ, RZ, -R30 ;  /* 0x000000ffff1ee224 */ /* 0x000fe200078e0a1e */
[C---:B------:R-:W-:Y:S01]  /*1bb0*/  ISETP.GT.U32.AND P6, PT, R0.reuse, R46, PT ;  /* 0x0000002e0000720c */ /* 0x040fe20003fc4070 */
[----:B------:R-:W-:Y:S01]  /*1bc0*/  IMAD R32, R0, R9, R32 ;  /* 0x0000000900207224 */ /* 0x000fe200078e0220 */
[----:B------:R-:W-:Y:S01]  /*1bd0*/  IABS R50, R7 ;  /* 0x0000000700327213 */ /* 0x000fe20000000000 */
[----:B------:R-:W-:Y:S01]  /*1be0*/  @!P4 IMAD.IADD R44, R44, 0x1, -R0 ;  /* 0x000000012c2cc824 */ /* 0x000fe200078e0a00 */
[----:B------:R-:W-:Y:S01]  /*1bf0*/  IABS R28, R12 ;  /* 0x0000000c001c7213 */ /* 0x000fe20000000000 */
[----:B------:R-:W-:Y:S01]  /*1c00*/  @!P0 IMAD.MOV R36, RZ, RZ, -R36 ;  /* 0x000000ffff248224 */ /* 0x000fe200078e0a24 */
[----:B------:R-:W-:Y:S01]  /*1c10*/  ISETP.GT.U32.AND P4, PT, R0, R32, PT ;  /* 0x000000200000720c */ /* 0x000fe20003f84070 */
[----:B------:R-:W-:Y:S01]  /*1c20*/  @!P2 IMAD.MOV R44, RZ, RZ, -R44 ;  /* 0x000000ffff2ca224 */ /* 0x000fe200078e0a2c */
[----:B------:R-:W-:Y:S01]  /*1c30*/  LOP3.LUT R15, R2, 0x68, RZ, 0xfc, !PT ;  /* 0x00000068020f7812 */ /* 0x000fe200078efcff */
[----:B------:R-:W-:Y:S01]  /*1c40*/  IMAD.HI.U32 R9, R3, R28, RZ ;  /* 0x0000001c03097227 */ /* 0x000fe200078e00ff */
[----:B------:R-:W-:-:S02]  /*1c50*/  ISETP.GE.AND P0, PT, R11, RZ, PT ;  /* 0x000000ff0b00720c */ /* 0x000fc40003f06270 */
[----:B------:R-:W-:Y:S01]  /*1c60*/  IABS R18, R15 ;  /* 0x0000000f00127213 */ /* 0x000fe20000000000 */
[--C-:B------:R-:W-:Y:S01]  /*1c70*/  @!P3 IMAD.IADD R41, R41, 0x1, -R0.reuse ;  /* 0x000000012929b824 */ /* 0x100fe200078e0a00 */
[----:B------:R-:W-:Y:S01]  /*1c80*/  ISETP.GE.AND P3, PT, R13, RZ, PT ;  /* 0x000000ff0d00720c */ /* 0x000fe20003f66270 */
[----:B------:R-:W-:Y:S02]  /*1c90*/  @!P6 IMAD.IADD R46, R46, 0x1, -R0 ;  /* 0x000000012e2ee824 */ /* 0x000fe400078e0a00 */
[----:B------:R-:W-:Y:S01]  /*1ca0*/  @!P5 IMAD.MOV R41, RZ, RZ, -R41 ;  /* 0x000000ffff29d224 */ /* 0x000fe200078e0a29 */
[----:B------:R-:W-:Y:S01]  /*1cb0*/  ISETP.GE.AND P5, PT, R7, RZ, PT ;  /* 0x000000ff0700720c */ /* 0x000fe20003fa6270 */
[----:B------:R-:W-:Y:S01]  /*1cc0*/  IMAD.HI.U32 R7, R3, R50, RZ ;  /* 0x0000003203077227 */ /* 0x000fe200078e00ff */
[----:B------:R-:W-:-:S03]  /*1cd0*/  ISETP.GT.U32.AND P6, PT, R0, R46, PT ;  /* 0x0000002e0000720c */ /* 0x000fc60003fc4070 */
[----:B------:R-:W-:Y:S02]  /*1ce0*/  @!P4 IMAD.IADD R32, R32, 0x1, -R0 ;  /* 0x000000012020c824 */ /* 0x000fe400078e0a00 */
[----:B------:R-:W-:Y:S02]  /*1cf0*/  IMAD.MOV R7, RZ, RZ, -R7 ;  /* 0x000000ffff077224 */ /* 0x000fe400078e0a07 */
[----:B------:R-:W-:Y:S01]  /*1d00*/  IMAD.MOV R13, RZ, RZ, -R9 ;  /* 0x000000ffff0d7224 */ /* 0x000fe200078e0a09 */
[C---:B------:R-:W-:Y:S01]  /*1d10*/  ISETP.GT.U32.AND P4, PT, R0.reuse, R32, PT ;  /* 0x000000200000720c */ /* 0x040fe20003f84070 */
[C---:B------:R-:W-:Y:S02]  /*1d20*/  IMAD R50, R0.reuse, R7, R50 ;  /* 0x0000000700327224 */ /* 0x040fe400078e0232 */
[----:B------:R-:W-:Y:S01]  /*1d30*/  IMAD R28, R0, R13, R28 ;  /* 0x0000000d001c7224 */ /* 0x000fe200078e021c */
[----:B------:R-:W-:Y:S01]  /*1d40*/  IABS R13, R27 ;  /* 0x0000001b000d7213 */ /* 0x000fe20000000000 */
[----:B------:R-:W-:Y:S01]  /*1d50*/  @!P6 IMAD.IADD R46, R46, 0x1, -R0 ;  /* 0x000000012e2ee824 */ /* 0x000fe200078e0a00 */
[----:B------:R-:W-:Y:S01]  /*1d60*/  ISETP.GT.U32.AND P6, PT, R0, R50, PT ;  /* 0x000000320000720c */ /* 0x000fe20003fc4070 */
[----:B------:R-:W-:-:S04]  /*1d70*/  IMAD.HI.U32 R9, R3, R16, RZ ;  /* 0x0000001003097227 */ /* 0x000fc800078e00ff */
[----:B------:R-:W-:Y:S02]  /*1d80*/  IMAD.MOV R9, RZ, RZ, -R9 ;  /* 0x000000ffff097224 */ /* 0x000fe400078e0a09 */
[----:B------:R-:W-:Y:S01]  /*1d90*/  @!P4 IMAD.IADD R32, R32, 0x1, -R0 ;  /* 0x000000012020c824 */ /* 0x000fe200078e0a00 */
[----:B------:R-:W-:Y:S01]  /*1da0*/  ISETP.GT.U32.AND P4, PT, R0, R28, PT ;  /* 0x0000001c0000720c */ /* 0x000fe20003f84070 */
[----:B------:R-:W-:-:S04]  /*1db0*/  IMAD.HI.U32 R7, R3, R37, RZ ;  /* 0x0000002503077227 */ /* 0x000fc800078e00ff */
[----:B------:R-:W-:Y:S02]  /*1dc0*/  @!P6 IMAD.IADD R50, R50, 0x1, -R0 ;  /* 0x000000013232e824 */ /* 0x000fe400078e0a00 */
[----:B------:R-:W-:-:S03]  /*1dd0*/  IMAD.HI.U32 R11, R3, R18, RZ ;  /* 0x00000012030b7227 */ /* 0x000fc600078e00ff */
[C---:B------:R-:W-:Y:S01]  /*1de0*/  ISETP.GT.U32.AND P6, PT, R0.reuse, R50, PT ;  /* 0x000000320000720c */ /* 0x040fe20003fc4070 */
[----:B------:R-:W-:Y:S02]  /*1df0*/  IMAD R16, R0, R9, R16 ;  /* 0x0000000900107224 */ /* 0x000fe400078e0210 */
[----:B------:R-:W-:Y:S02]  /*1e00*/  @!P4 IMAD.IADD R28, R28, 0x1, -R0 ;  /* 0x000000011c1cc824 */ /* 0x000fe400078e0a00 */
[----:B------:R-:W-:Y:S02]  /*1e10*/  IMAD.MOV R7, RZ, RZ, -R7 ;  /* 0x000000ffff077224 */ /* 0x000fe400078e0a07 */
[----:B------:R-:W-:Y:S01]  /*1e20*/  IMAD.MOV R11, RZ, RZ, -R11 ;  /* 0x000000ffff0b7224 */ /* 0x000fe200078e0a0b */
[C---:B------:R-:W-:Y:S01]  /*1e30*/  ISETP.GT.U32.AND P4, PT, R0.reuse, R28, PT ;  /* 0x0000001c0000720c */ /* 0x040fe20003f84070 */
[----:B------:R-:W-:Y:S02]  /*1e40*/  IMAD R37, R0, R7, R37 ;  /* 0x0000000700257224 */ /* 0x000fe400078e0225 */
[----:B------:R-:W-:-:S04]  /*1e50*/  IMAD.HI.U32 R7, R3, R22, RZ ;  /* 0x0000001603077227 */ /* 0x000fc800078e00ff */
[----:B------:R-:W-:Y:S01]  /*1e60*/  @!P6 IMAD.IADD R50, R50, 0x1, -R0 ;  /* 0x000000013232e824 */ /* 0x000fe200078e0a00 */
[C---:B------:R-:W-:Y:S01]  /*1e70*/  ISETP.GT.U32.AND P6, PT, R0.reuse, R16, PT ;  /* 0x000000100000720c */ /* 0x040fe20003fc4070 */
[----:B------:R-:W-:Y:S02]  /*1e80*/  IMAD R18, R0, R11, R18 ;  /* 0x0000000b00127224 */ /* 0x000fe400078e0212 */
[----:B------:R-:W-:Y:S02]  /*1e90*/  IMAD.MOV R7, RZ, RZ, -R7 ;  /* 0x000000ffff077224 */ /* 0x000fe400078e0a07 */
[----:B------:R-:W-:Y:S01]  /*1ea0*/  @!P4 IMAD.IADD R28, R28, 0x1, -R0 ;  /* 0x000000011c1cc824 */ /* 0x000fe200078e0a00 */
[----:B------:R-:W-:Y:S01]  /*1eb0*/  ISETP.GT.U32.AND P4, PT, R0, R18, PT ;  /* 0x000000120000720c */ /* 0x000fe20003f84070 */
[----:B------:R-:W-:-:S04]  /*1ec0*/  IMAD.HI.U32 R9, R3, R17, RZ ;  /* 0x0000001103097227 */ /* 0x000fc800078e00ff */
[----:B------:R-:W-:Y:S02]  /*1ed0*/  IMAD R22, R0, R7, R22 ;  /* 0x0000000700167224 */ /* 0x000fe400078e0216 */
[----:B------:R-:W-:Y:S02]  /*1ee0*/  IMAD.MOV R9, RZ, RZ, -R9 ;  /* 0x000000ffff097224 */ /* 0x000fe400078e0a09 */
[--C-:B------:R-:W-:Y:S01]  /*1ef0*/  @!P6 IMAD.IADD R16, R16, 0x1, -R0.reuse ;  /* 0x000000011010e824 */ /* 0x100fe200078e0a00 */
[C---:B------:R-:W-:Y:S01]  /*1f00*/  ISETP.GT.U32.AND P6, PT, R0.reuse, R22, PT ;  /* 0x000000160000720c */ /* 0x040fe20003fc4070 */
[----:B------:R-:W-:Y:S02]  /*1f10*/  IMAD R17, R0, R9, R17 ;  /* 0x0000000900117224 */ /* 0x000fe400078e0211 */
[----:B------:R-:W-:Y:S02]  /*1f20*/  @!P4 IMAD.IADD R18, R18, 0x1, -R0 ;  /* 0x000000011212c824 */ /* 0x000fe400078e0a00 */
[----:B------:R-:W-:Y:S01]  /*1f30*/  IMAD.HI.U32 R11, R3, R21, RZ ;  /* 0x00000015030b7227 */ /* 0x000fe200078e00ff */
[----:B------:R-:W-:-:S03]  /*1f40*/  ISETP.GT.U32.AND P4, PT, R0, R17, PT ;  /* 0x000000110000720c */ /* 0x000fc60003f84070 */
[----:B------:R-:W-:Y:S02]  /*1f50*/  IMAD.MOV R11, RZ, RZ, -R11 ;  /* 0x000000ffff0b7224 */ /* 0x000fe400078e0a0b */
[----:B------:R-:W-:Y:S01]  /*1f60*/  @!P0 IMAD.MOV R46, RZ, RZ, -R46 ;  /* 0x000000ffff2e8224 */ /* 0x000fe200078e0a2e */
[----:B------:R-:W-:Y:S01]  /*1f70*/  ISETP.GT.U32.AND P0, PT, R0, R18, PT ;  /* 0x000000120000720c */ /* 0x000fe20003f04070 */
[----:B------:R-:W-:Y:S01]  /*1f80*/  @!P6 IMAD.IADD R22, R22, 0x1, -R0 ;  /* 0x000000011616e824 */ /* 0x000fe200078e0a00 */
[C---:B------:R-:W-:Y:S01]  /*1f90*/  ISETP.GT.U32.AND P6, PT, R0.reuse, R37, PT ;  /* 0x000000250000720c */ /* 0x040fe20003fc4070 */
[C---:B------:R-:W-:Y:S02]  /*1fa0*/  IMAD R21, R0.reuse, R11, R21 ;  /* 0x0000000b00157224 */ /* 0x040fe400078e0215 */
[----:B------:R-:W-:Y:S01]  /*1fb0*/  IMAD.HI.U32 R7, R3, R13, RZ ;  /* 0x0000000d03077227 */ /* 0x000fe200078e00ff */
[----:B------:R-:W-:-:S03]  /*1fc0*/  ISETP.GT.U32.AND P2, PT, R0, R22, PT ;  /* 0x000000160000720c */ /* 0x000fc60003f44070 */
[----:B------:R-:W-:Y:S01]  /*1fd0*/  @!P4 IMAD.IADD R17, R17, 0x1, -R0 ;  /* 0x000000011111c824 */ /* 0x000fe200078e0a00 */
[----:B------:R-:W-:Y:S01]  /*1fe0*/  ISETP.GT.U32.AND P4, PT, R0, R16, PT ;  /* 0x000000100000720c */ /* 0x000fe20003f84070 */
[----:B------:R-:W-:-:S04]  /*1ff0*/  IMAD.HI.U32 R9, R3, R19, RZ ;  /* 0x0000001303097227 */ /* 0x000fc800078e00ff */
[----:B------:R-:W-:Y:S01]  /*2000*/  VIADD R11, R5, 0x5c ;  /* 0x0000005c050b7836 */ /* 0x000fe20000000000 */
[----:B------:R-:W-:Y:S01]  /*2010*/  SHF.R.S32.HI R5, RZ, 0x6, R53 ;  /* 0x00000006ff057819 */ /* 0x000fe20000011435 */
[----:B------:R-:W-:Y:S01]  /*2020*/  @!P3 IMAD.MOV R32, RZ, RZ, -R32 ;  /* 0x000000ffff20b224 */ /* 0x000fe200078e0a20 */
[C---:B------:R-:W-:Y:S01]  /*2030*/  ISETP.GT.U32.AND P3, PT, R0.reuse, R17, PT ;  /* 0x000000110000720c */ /* 0x040fe20003f64070 */
[----:B------:R-:W-:Y:S01]  /*2040*/  IMAD.MOV R7, RZ, RZ, -R7 ;  /* 0x000000ffff077224 */ /* 0x000fe200078e0a07 */
[----:B------:R-:W-:Y:S01]  /*2050*/  IABS R20, R11 ;  /* 0x0000000b00147213 */ /* 0x000fe20000000000 */
[----:B------:R-:W-:Y:S01]  /*2060*/  IMAD.MOV R9, RZ, RZ, -R9 ;  /* 0x000000ffff097224 */ /* 0x000fe200078e0a09 */
[----:B------:R-:W-:Y:S01]  /*2070*/  SGXT R5, R5, 0x1 ;  /* 0x000000010505781a */ /* 0x000fe20000000200 */
[----:B------:R-:W-:Y:S02]  /*2080*/  @!P6 IMAD.IADD R37, R37, 0x1, -R0 ;  /* 0x000000012525e824 */ /* 0x000fe400078e0a00 */
[----:B------:R-:W-:-:S02]  /*2090*/  IMAD R13, R0, R7, R13 ;  /* 0x00000007000d7224 */ /* 0x000fc400078e020d */
[C---:B------:R-:W-:Y:S01]  /*20a0*/  IMAD R19, R0.reuse, R9, R19 ;  /* 0x0000000900137224 */ /* 0x040fe200078e0213 */
[C---:B------:R-:W-:Y:S01]  /*20b0*/  ISETP.GT.U32.AND P6, PT, R0.reuse, R37, PT ;  /* 0x000000250000720c */ /* 0x040fe20003fc4070 */
[----:B------:R-:W-:Y:S01]  /*20c0*/  IMAD.HI.U32 R3, R3, R20, RZ ;  /* 0x0000001403037227 */ /* 0x000fe200078e00ff */
[----:B------:R-:W0:Y:S03]  /*20d0*/  LDS R7, [UR9] ;  /* 0x00000009ff077984 */ /* 0x000e260008000800 */
[----:B------:R-:W-:Y:S01]  /*20e0*/  @!P5 IMAD.MOV R50, RZ, RZ, -R50 ;  /* 0x000000ffff32d224 */ /* 0x000fe200078e0a32 */
[----:B------:R-:W-:Y:S01]  /*20f0*/  ISETP.GT.U32.AND P5, PT, R0, R21, PT ;  /* 0x000000150000720c */ /* 0x000fe20003fa4070 */
[--C-:B------:R-:W-:Y:S01]  /*2100*/  @!P4 IMAD.IADD R16, R16, 0x1, -R0.reuse ;  /* 0x000000011010c824 */ /* 0x100fe200078e0a00 */
[----:B------:R-:W-:Y:S01]  /*2110*/  ISETP.GT.U32.AND P4, PT, R0, R13, PT ;  /* 0x0000000d0000720c */ /* 0x000fe20003f84070 */
[----:B------:R-:W-:Y:S01]  /*2120*/  @!P0 IMAD.IADD R18, R18, 0x1, -R0 ;  /* 0x0000000112128824 */ /* 0x000fe200078e0a00 */
[----:B------:R-:W-:Y:S01]  /*2130*/  ISETP.GT.U32.AND P0, PT, R0, R19, PT ;  /* 0x000000130000720c */ /* 0x000fe20003f04070 */
[----:B------:R-:W-:-:S02]  /*2140*/  IMAD.MOV R3, RZ, RZ, -R3 ;  /* 0x000000ffff037224 */ /* 0x000fc400078e0a03 */
[----:B------:R-:W-:Y:S01]  /*2150*/  @!P3 IMAD.IADD R17, R17, 0x1, -R0 ;  /* 0x000000011111b824 */ /* 0x000fe200078e0a00 */
[----:B------:R-:W-:Y:S01]  /*2160*/  ISETP.GE.AND P3, PT, R12, RZ, PT ;  /* 0x000000ff0c00720c */ /* 0x000fe20003f66270 */
[C---:B------:R-:W-:Y:S01]  /*2170*/  IMAD R20, R0.reuse, R3, R20 ;  /* 0x0000000300147224 */ /* 0x040fe200078e0214 */
[----:B------:R-:W-:Y:S01]  /*2180*/  LOP3.LUT R3, R53, 0x40, RZ, 0xc0, !PT ;  /* 0x0000004035037812 */ /* 0x000fe200078ec0ff */
[--C-:B------:R-:W-:Y:S02]  /*2190*/  @!P6 IMAD.IADD R37, R37, 0x1, -R0.reuse ;  /* 0x000000012525e824 */ /* 0x100fe400078e0a00 */
[--C-:B------:R-:W-:Y:S01]  /*21a0*/  @!P5 IMAD.IADD R21, R21, 0x1, -R0.reuse ;  /* 0x000000011515d824 */ /* 0x100fe200078e0a00 */
[----:B------:R-:W-:Y:S01]  /*21b0*/  ISETP.GT.U32.AND P6, PT, R0, R20, PT ;  /* 0x000000140000720c */ /* 0x000fe20003fc4070 */
[--C-:B------:R-:W-:Y:S01]  /*21c0*/  @!P4 IMAD.IADD R13, R13, 0x1, -R0.reuse ;  /* 0x000000010d0dc824 */ /* 0x100fe200078e0a00 */
[----:B------:R-:W-:Y:S01]  /*21d0*/  ISETP.GE.AND P4, PT, R15, RZ, PT ;  /* 0x000000ff0f00720c */ /* 0x000fe20003f86270 */
[--C-:B------:R-:W-:Y:S01]  /*21e0*/  @!P0 IMAD.IADD R19, R19, 0x1, -R0.reuse ;  /* 0x0000000113138824 */ /* 0x100fe200078e0a00 */
[----:B------:R-:W-:Y:S01]  /*21f0*/  ISETP.GE.AND P0, PT, R52, RZ, PT ;  /* 0x000000ff3400720c */ /* 0x000fe20003f06270 */
[----:B------:R-:W-:Y:S01]  /*2200*/  @!P2 IMAD.IADD R22, R22, 0x1, -R0 ;  /* 0x000000011616a824 */ /* 0x000fe200078e0a00 */
[----:B------:R-:W-:Y:S01]  /*2210*/  ISETP.GE.AND P2, PT, R2, RZ, PT ;  /* 0x000000ff0200720c */ /* 0x000fe20003f46270 */
[----:B------:R-:W-:Y:S01]  /*2220*/  @!P3 IMAD.MOV R28, RZ, RZ, -R28 ;  /* 0x000000ffff1cb224 */ /* 0x000fe200078e0a1c */
[----:B------:R-:W-:Y:S01]  /*2230*/  ISETP.GT.U32.AND P3, PT, R0, R21, PT ;  /* 0x000000150000720c */ /* 0x000fe20003f64070 */
[----:B------:R-:W-:Y:S01]  /*2240*/  IMAD.SHL.U32 R2, R53, 0x2, RZ ;  /* 0x0000000235027824 */ /* 0x000fe200078e00ff */
[----:B------:R-:W-:Y:S01]  /*2250*/  ISETP.GE.AND P5, PT, R14, RZ, PT ;  /* 0x000000ff0e00720c */ /* 0x000fe20003fa6270 */
[----:B------:R-:W-:-:S02]  /*2260*/  VIADD R9, R84, 0xffffffea ;  /* 0xffffffea54097836 */ /* 0x000fc40000000000 */
[----:B------:R-:W-:Y:S01]  /*2270*/  @!P6 IMAD.IADD R20, R20, 0x1, -R0 ;  /* 0x000000011414e824 */ /* 0x000fe200078e0a00 */
[C---:B------:R-:W-:Y:S01]  /*2280*/  ISETP.GT.U32.AND P6, PT, R0.reuse, R13, PT ;  /* 0x0000000d0000720c */ /* 0x040fe20003fc4070 */
[----:B------:R-:W-:Y:S01]  /*2290*/  @!P4 IMAD.MOV R18, RZ, RZ, -R18 ;  /* 0x000000ffff12c224 */ /* 0x000fe200078e0a12 */
[C---:B------:R-:W-:Y:S01]  /*22a0*/  ISETP.GT.U32.AND P4, PT, R0.reuse, R19, PT ;  /* 0x000000130000720c */ /* 0x040fe20003f84070 */
[----:B------:R-:W-:Y:S01]  /*22b0*/  @!P0 IMAD.MOV R22, RZ, RZ, -R22 ;  /* 0x000000ffff168224 */ /* 0x000fe200078e0a16 */
[----:B------:R-:W-:Y:S01]  /*22c0*/  ISETP.GT.U32.AND P0, PT, R0, R20, PT ;  /* 0x000000140000720c */ /* 0x000fe20003f04070 */
[----:B------:R-:W-:Y:S01]  /*22d0*/  @!P2 IMAD.MOV R37, RZ, RZ, -R37 ;  /* 0x000000ffff25a224 */ /* 0x000fe200078e0a25 */
[----:B------:R-:W-:Y:S01]  /*22e0*/  LOP3.LUT R2, R2, 0x7e, RZ, 0xc0, !PT ;  /* 0x0000007e02027812 */ /* 0x000fe200078ec0ff */
[----:B------:R-:W-:Y:S01]  /*22f0*/  @!P3 IMAD.IADD R21, R21, 0x1, -R0 ;  /* 0x000000011515b824 */ /* 0x000fe200078e0a00 */
[----:B------:R-:W-:Y:S01]  /*2300*/  ISETP.GE.AND P3, PT, R24, RZ, PT ;  /* 0x000000ff1800720c */ /* 0x000fe20003f66270 */
[----:B------:R-:W-:Y:S01]  /*2310*/  @!P5 IMAD.MOV R16, RZ, RZ, -R16 ;  /* 0x000000ffff10d224 */ /* 0x000fe200078e0a10 */
[----:B------:R-:W-:Y:S01]  /*2320*/  ISETP.GE.AND P2, PT, R27, RZ, PT ;  /* 0x000000ff1b00720c */ /* 0x000fe20003f46270 */
[----:B------:R-:W-:Y:S01]  /*2330*/  IMAD R3, R3, 0x40, R2 ;  /* 0x0000004003037824 */ /* 0x000fe200078e0202 */
[----:B------:R-:W-:Y:S01]  /*2340*/  LOP3.LUT R2, R2, 0x90, R5, 0x78, !PT ;  /* 0x0000009002027812 */ /* 0x000fe200078e7805 */
[----:B------:R-:W-:Y:S01]  /*2350*/  VIADD R5, R84, 0xfffffff7 ;  /* 0xfffffff754057836 */ /* 0x000fe20000000000 */
[----:B------:R-:W-:Y:S01]  /*2360*/  ISETP.GE.AND P5, PT, R25, RZ, PT ;  /* 0x000000ff1900720c */ /* 0x000fe20003fa6270 */
[--C-:B------:R-:W-:Y:S01]  /*2370*/  @!P6 IMAD.IADD R13, R13, 0x1, -R0.reuse ;  /* 0x000000010d0de824 */ /* 0x100fe200078e0a00 */
[----:B0-----:R-:W-:Y:S01]  /*2380*/  R2UR UR8, R7 ;  /* 0x00000000070872ca */ /* 0x001fe200000e0000 */
[--C-:B------:R-:W-:Y:S01]  /*2390*/  @!P4 IMAD.IADD R19, R19, 0x1, -R0.reuse ;  /* 0x000000011313c824 */ /* 0x100fe200078e0a00 */
[----:B------:R-:W-:Y:S01]  /*23a0*/  ISETP.GE.AND P4, PT, R26, RZ, PT ;  /* 0x000000ff1a00720c */ /* 0x000fe20003f86270 */
[----:B------:R-:W-:Y:S01]  /*23b0*/  @!P0 IMAD.IADD R20, R20, 0x1, -R0 ;  /* 0x0000000114148824 */ /* 0x000fe200078e0a00 */
[----:B------:R-:W-:Y:S01]  /*23c0*/  ISETP.GE.AND P6, PT, R11, RZ, PT ;  /* 0x000000ff0b00720c */ /* 0x000fe20003fc6270 */
[----:B------:R-:W-:-:S02]  /*23d0*/  VIADD R0, R84, 0xffffffff ;  /* 0xffffffff54007836 */ /* 0x000fc40000000000 */
[----:B------:R-:W-:Y:S01]  /*23e0*/  @!P3 IMAD.MOV R21, RZ, RZ, -R21 ;  /* 0x000000ffff15b224 */ /* 0x000fe200078e0a15 */
[----:B------:R-:W-:Y:S01]  /*23f0*/  ISETP.GE.U32.AND P3, PT, R5, 0x7fffffd8, PT ;  /* 0x7fffffd80500780c */ /* 0x000fe20003f66070 */
[----:B------:R-:W-:Y:S01]  /*2400*/  VIADD R5, R84, 0xffffffec ;  /* 0xffffffec54057836 */ /* 0x000fe20000000000 */
[----:B------:R-:W-:Y:S01]  /*2410*/  BAR.SYNC.DEFER_BLOCKING 0x0 ;  /* 0x0000000000007b1d */ /* 0x000fe20000010000 */
[----:B------:R-:W-:Y:S01]  /*2420*/  ISETP.GE.U32.AND P0, PT, R0, 0x7fffffe0, PT ;  /* 0x7fffffe00000780c */ /* 0x000fe20003f06070 */
[----:B------:R-:W-:Y:S02]  /*2430*/  VIADD R0, R84, 0xffffffed ;  /* 0xffffffed54007836 */ /* 0x000fe40000000000 */
[----:B------:R-:W-:Y:S01]  /*2440*/  @!P2 IMAD.MOV R13, RZ, RZ, -R13 ;  /* 0x000000ffff0da224 */ /* 0x000fe200078e0a0d */
[----:B------:R-:W-:Y:S01]  /*2450*/  ISETP.GE.U32.AND P2, PT, R5, 0x7fffffcd, PT ;  /* 0x7fffffcd0500780c */ /* 0x000fe20003f46070 */
[----:B------:R-:W-:Y:S01]  /*2460*/  @!P5 IMAD.MOV R17, RZ, RZ, -R17 ;  /* 0x000000ffff11d224 */ /* 0x000fe200078e0a11 */
[----:B------:R-:W-:Y:S01]  /*2470*/  ISETP.GE.U32.AND P5, PT, R0, 0x7fffffce, PT ;  /* 0x7fffffce0000780c */ /* 0x000fe20003fa6070 */
[C---:B------:R-:W-:Y:S01]  /*2480*/  VIADD R5, R84.reuse, 0xffffffee ;  /* 0xffffffee54057836 */ /* 0x040fe20000000000 */
[----:B------:R-:W-:Y:S01]  /*2490*/  SEL R7, RZ, 0x1, P2 ;  /* 0x00000001ff077807 */ /* 0x000fe20001000000 */
[C---:B------:R-:W-:Y:S01]  /*24a0*/  VIADD R0, R84.reuse, 0xffffffef ;  /* 0xffffffef54007836 */ /* 0x040fe20000000000 */
[----:B------:R-:W-:Y:S01]  /*24b0*/  SEL R14, RZ, 0x1fffe, P5 ;  /* 0x0001fffeff0e7807 */ /* 0x000fe20002800000 */
[----:B------:R-:W-:Y:S01]  /*24c0*/  @!P4 IMAD.MOV R19, RZ, RZ, -R19 ;  /* 0x000000ffff13c224 */ /* 0x000fe200078e0a13 */
[----:B------:R-:W-:Y:S01]  /*24d0*/  ISETP.GE.U32.AND P4, PT, R5, 0x7fffffcf, PT ;  /* 0x7fffffcf0500780c */ /* 0x000fe20003f86070 */
[----:B------:R-:W-:Y:S01]  /*24e0*/  VIADD R5, R84, 0xffffffe8 ;  /* 0xffffffe854057836 */ /* 0x000fe20000000000 */
[----:B------:R-:W-:Y:S01]  /*24f0*/  ISETP.GE.U32.AND P2, PT, R0, 0x7fffffd0, PT ;  /* 0x7fffffd00000780c */ /* 0x000fe20003f46070 */
[----:B------:R-:W-:-:S02]  /*2500*/  VIADD R0, R84, 0xffffffe9 ;  /* 0xffffffe954007836 */ /* 0x000fc40000000000 */
[C---:B------:R-:W-:Y:S01]  /*2510*/  VIADD R25, R84.reuse, 0xffffffe6 ;  /* 0xffffffe654197836 */ /* 0x040fe20000000000 */
[----:B------:R-:W-:Y:S01]  /*2520*/  ISETP.GE.U32.AND P5, PT, R5, 0x7fffffc9, PT ;  /* 0x7fffffc90500780c */ /* 0x000fe20003fa6070 */
[C---:B------:R-:W-:Y:S01]  /*2530*/  VIADD R15, R84.reuse, 0xffffffe7 ;  /* 0xffffffe7540f7836 */ /* 0x040fe20000000000 */
[----:B------:R-:W-:Y:S01]  /*2540*/  SEL R5, RZ, 0x4, P4 ;  /* 0x00000004ff057807 */ /* 0x000fe20002000000 */
[----:B------:R-:W-:Y:S01]  /*2550*/  VIADD R27, R84, 0xffffffe2 ;  /* 0xffffffe2541b7836 */ /* 0x000fe20000000000 */
[----:B------:R-:W-:Y:S01]  /*2560*/  ISETP.GE.U32.AND P4, PT, R0, 0x7fffffca, PT ;  /* 0x7fffffca0000780c */ /* 0x000fe20003f86070 */
[C---:B------:R-:W-:Y:S01]  /*2570*/  VIADD R0, R84.reuse, 0xffffffeb ;  /* 0xffffffeb54007836 */ /* 0x040fe20000000000 */
[----:B------:R-:W-:Y:S01]  /*2580*/  SEL R12, RZ, 0x7fff8, P2 ;  /* 0x0007fff8ff0c7807 */ /* 0x000fe20001000000 */
[----:B------:R-:W-:Y:S01]  /*2590*/  IMAD.IADD R7, R7, 0x1, R14 ;  /* 0x0000000107077824 */ /* 0x000fe200078e020e */
[----:B------:R-:W-:Y:S01]  /*25a0*/  ISETP.GE.U32.AND P2, PT, R9, 0x7fffffcb, PT ;  /* 0x7fffffcb0900780c */ /* 0x000fe20003f46070 */
[----:B------:R-:W-:Y:S01]  /*25b0*/  VIADD R9, R84, 0xffffffe4 ;  /* 0xffffffe454097836 */ /* 0x000fe20000000000 */
[----:B------:R-:W-:-:S02]  /*25c0*/  SEL R11, RZ, 0x1, P5 ;  /* 0x00000001ff0b7807 */ /* 0x000fc40002800000 */
[----:B------:R-:W-:Y:S01]  /*25d0*/  ISETP.GE.U32.AND P5, PT, R0, 0x7fffffcc, PT ;  /* 0x7fffffcc0000780c */ /* 0x000fe20003fa6070 */
[----:B------:R-:W-:Y:S01]  /*25e0*/  VIADD R0, R84, 0xffffffe5 ;  /* 0xffffffe554007836 */ /* 0x000fe20000000000 */
[----:B------:R-:W-:Y:S02]  /*25f0*/  SEL R26, RZ, 0x1fffe, P4 ;  /* 0x0001fffeff1a7807 */ /* 0x000fe40002000000 */
[----:B------:R-:W-:Y:S02]  /*2600*/  ISETP.GE.U32.AND P4, PT, R9, 0x7fffffc5, PT ;  /* 0x7fffffc50900780c */ /* 0x000fe40003f86070 */
[----:B------:R-:W-:Y:S01]  /*2610*/  SEL R24, RZ, 0x7fff8, P5 ;  /* 0x0007fff8ff187807 */ /* 0x000fe20002800000 */
[----:B------:R-:W-:Y:S01]  /*2620*/  IMAD.IADD R11, R11, 0x1, R26 ;  /* 0x000000010b0b7824 */ /* 0x000fe200078e021a */
[----:B------:R-:W-:Y:S02]  /*2630*/  ISETP.GE.U32.AND P5, PT, R25, 0x7fffffc7, PT ;  /* 0x7fffffc71900780c */ /* 0x000fe40003fa6070 */
[----:B------:R-:W-:-:S02]  /*2640*/  SEL R25, RZ, 0x1, P4 ;  /* 0x00000001ff197807 */ /* 0x000fc40002000000 */
[----:B------:R-:W-:Y:S02]  /*2650*/  ISETP.GE.U32.AND P4, PT, R15, 0x7fffffc8, PT ;  /* 0x7fffffc80f00780c */ /* 0x000fe40003f86070 */
[----:B------:R-:W-:Y:S02]  /*2660*/  SEL R9, RZ, 0x4, P2 ;  /* 0x00000004ff097807 */ /* 0x000fe40001000000 */
[----:B------:R-:W-:Y:S02]  /*2670*/  SEL R15, RZ, 0x4, P5 ;  /* 0x00000004ff0f7807 */ /* 0x000fe40002800000 */
[----:B------:R-:W-:Y:S01]  /*2680*/  ISETP.GE.U32.AND P2, PT, R0, 0x7fffffc6, PT ;  /* 0x7fffffc60000780c */ /* 0x000fe20003f46070 */
[C---:B------:R-:W-:Y:S01]  /*2690*/  VIADD R0, R84.reuse, 0xffffffe1 ;  /* 0xffffffe154007836 */ /* 0x040fe20000000000 */
[----:B------:R-:W-:Y:S01]  /*26a0*/  ISETP.GE.U32.AND P5, PT, R27, 0x7fffffc3, PT ;  /* 0x7fffffc31b00780c */ /* 0x000fe20003fa6070 */
[----:B------:R-:W-:Y:S01]  /*26b0*/  VIADD R27, R84, 0xfffffff6 ;  /* 0xfffffff6541b7836 */ /* 0x000fe20000000000 */
[----:B------:R-:W-:-:S02]  /*26c0*/  SEL R54, RZ, 0x1fffe, P2 ;  /* 0x0001fffeff367807 */ /* 0x000fc40001000000 */
[----:B------:R-:W-:Y:S02]  /*26d0*/  SEL R52, RZ, 0x7fff8, P4 ;  /* 0x0007fff8ff347807 */ /* 0x000fe40002000000 */
[----:B------:R-:W-:Y:S01]  /*26e0*/  ISETP.GE.U32.AND P2, PT, R0, 0x7fffffc2, PT ;  /* 0x7fffffc20000780c */ /* 0x000fe20003f46070 */
[C---:B------:R-:W-:Y:S01]  /*26f0*/  VIADD R0, R84.reuse, 0xffffffe0 ;  /* 0xffffffe054007836 */ /* 0x040fe20000000000 */
[----:B------:R-:W-:Y:S02]  /*2700*/  ISETP.GE.U32.AND P4, PT, R27, 0x7fffffd7, PT ;  /* 0x7fffffd71b00780c */ /* 0x000fe40003f86070 */
[----:B------:R-:W-:Y:S02]  /*2710*/  SEL R27, RZ, 0x4, P5 ;  /* 0x00000004ff1b7807 */ /* 0x000fe40002800000 */
[----:B------:R-:W-:Y:S01]  /*2720*/  ISETP.GE.U32.AND P5, PT, R55, 0x7fffffc4, PT ;  /* 0x7fffffc43700780c */ /* 0x000fe20003fa6070 */
[----:B------:R-:W-:Y:S01]  /*2730*/  VIADD R55, R84, 0xfffffffe ;  /* 0xfffffffe54377836 */ /* 0x000fe20000000000 */
[----:B------:R-:W-:-:S02]  /*2740*/  SEL R53, RZ, 0x1fffe, P2 ;  /* 0x0001fffeff357807 */ /* 0x000fc40001000000 */
[----:B------:R-:W-:Y:S02]  /*2750*/  ISETP.GE.U32.AND P2, PT, R0, 0x7fffffc1, PT ;  /* 0x7fffffc10000780c */ /* 0x000fe40003f46070 */
[----:B------:R-:W-:Y:S01]  /*2760*/  SEL R14, RZ, 0x7fff8, P5 ;  /* 0x0007fff8ff0e7807 */ /* 0x000fe20002800000 */
[----:B----4-:R-:W-:Y:S10]  /*2770*/  BRA.U UP0, `(.L_x_5) ;  /* 0x0000000100187547 */ /* 0x010ff4000b800000 */
[----:B------:R-:W-:Y:S01]  /*2780*/  ELECT P5, URZ, PT ;  /* 0x0000000000ff782f */ /* 0x000fe200038a0000 */
[----:B------:R-:W-:Y:S01]  /*2790*/  IMAD.MOV.U32 R26, RZ, RZ, 0x1 ;  /* 0x00000001ff1a7424 */ /* 0x000fe200078e00ff */
[----:B------:R-:W-:Y:S01]  /*27a0*/  UMOV UR5, 0x40 ;  /* 0x0000004000057882 */ /* 0x000fe20000000000 */
[----:B------:R-:W-:Y:S01]  /*27b0*/  UVIRTCOUNT.DEALLOC.SMPOOL 0x80 ;  /* 0x000000800000784c */ /* 0x000fe20000000000 */
[----:B------:R-:W-:-:S09]  /*27c0*/  ULEA UR5, UR4, UR5, 0x18 ;  /* 0x0000000504057291 */ /* 0x000fd2000f8ec0ff */
[----:B------:R0:W-:Y:S03]  /*27d0*/  @P5 STS.U8 [UR5], R26 ;  /* 0x0000001aff005988 */ /* 0x0001e60008000005 */
.L_x_5:
[----:B------:R-:W-:Y:S01]  /*27e0*/  USHF.L.U32 UR4, UR6, 0x15, URZ ;  /* 0x0000001506047899 */ /* 0x000fe200080006ff */
[----:B------:R-:W-:Y:S01]  /*27f0*/  LOP3.LUT R7, R7, 0x3, RZ, 0xc0, !PT ;  /* 0x0000000307077812 */ /* 0x000fe200078ec0ff */
[----:B------:R-:W-:Y:S01]  /*2800*/  @!P6 IMAD.MOV R20, RZ, RZ, -R20 ;  /* 0x000000ffff14e224 */ /* 0x000fe200078e0a14 */
[----:B------:R-:W-:Y:S01]  /*2810*/  LOP3.LUT R11, R11, 0x3, RZ, 0xc0, !PT ;  /* 0x000000030b0b7812 */ /* 0x000fe200078ec0ff */
[----:B------:R-:W-:Y:S01]  /*2820*/  ULOP3.LUT UR4, UR4, 0x600000, URZ, 0xc0, !UPT ;  /* 0x0060000004047892 */ /* 0x000fe2000f8ec0ff */
[----:B------:R-:W-:Y:S01]  /*2830*/  IADD3 R12, PT, PT, R7, R12, R5 ;  /* 0x0000000c070c7210 */ /* 0x000fe20007ffe005 */
[-C--:B------:R-:W-:Y:S01]  /*2840*/  IMAD R5, R4, R85.reuse, RZ ;  /* 0x0000005504057224 */ /* 0x080fe200078e02ff */
[----:B------:R-:W-:Y:S01]  /*2850*/  IADD3 R9, PT, PT, R11, R24, R9 ;  /* 0x000000180b097210 */ /* 0x000fe20007ffe009 */
[----:B------:R-:W-:Y:S01]  /*2860*/  UIADD3 UR10, UPT, UPT, UR8, UR4, URZ ;  /* 0x00000004080a7290 */ /* 0x000fe2000fffe0ff */
[-C--:B------:R-:W-:Y:S01]  /*2870*/  IMAD R10, R10, R85.reuse, RZ ;  /* 0x000000550a0a7224 */ /* 0x080fe200078e02ff */
[----:B0-----:R-:W-:Y:S01]  /*2880*/  SEL R26, RZ, 0x1, P2 ;  /* 0x00000001ff1a7807 */ /* 0x001fe20001000000 */
[----:B------:R-:W-:Y:S01]  /*2890*/  VOTEU.ALL UP1, P1 ;  /* 0x0000000000ff7886 */ /* 0x000fe20000820000 */
[----:B------:R-:W-:Y:S01]  /*28a0*/  LEA R4, P6, R5, UR12, 0x1 ;  /* 0x0000000c05047c11 */ /* 0x000fe2000f8c08ff */
[----:B------:R-:W-:Y:S01]  /*28b0*/  IMAD.SHL.U32 R11, R9, 0x100, RZ ;  /* 0x00000100090b7824 */ /* 0x000fe200078e00ff */
[----:B------:R-:W-:Y:S01]  /*28c0*/  UMOV UR5, 0x1 ;  /* 0x0000000100057882 */ /* 0x000fe20000000000 */
[-C--:B------:R-:W-:Y:S01]  /*28d0*/  IMAD R9, R6, R85.reuse, RZ ;  /* 0x0000005506097224 */ /* 0x080fe200078e02ff */
[----:B------:R-:W-:Y:S01]  /*28e0*/  LEA.HI.X.SX32 R5, R5, UR13, 0x1, P6 ;  /* 0x0000000d05057c11 */ /* 0x000fe2000b0f0eff */
[----:B------:R-:W-:Y:S01]  /*28f0*/  STTM.x64 tmem[UR10], RZ ;  /* 0x000000ff000079ed */ /* 0x000fe2000834000a */
[----:B------:R-:W-:Y:S01]  /*2900*/  STTM.x64 tmem[UR10+0x40], RZ ;  /* 0x000040ff000079ed */ /* 0x000fe2000834000a */
[----:B------:R-:W-:Y:S01]  /*2910*/  STTM.x64 tmem[UR10+0x80], RZ ;  /* 0x000080ff000079ed */ /* 0x000fe2000834000a */
[----:B------:R-:W-:Y:S01]  /*2920*/  STTM.x64 tmem[UR10+0xc0], RZ ;  /* 0x0000c0ff000079ed */ /* 0x000fe2000834000a */
[----:B------:R-:W-:Y:S01]  /*2930*/  STTM.x64 tmem[UR10+0x100], RZ ;  /* 0x000100ff000079ed */ /* 0x000fe2000834000a */
[----:B------:R-:W-:Y:S01]  /*2940*/  STTM.x64 tmem[UR10+0x140], RZ ;  /* 0x000140ff000079ed */ /* 0x000fe2000834000a */
[----:B------:R-:W-:Y:S01]  /*2950*/  LEA R6, P6, R10, UR12, 0x1 ;  /* 0x0000000c0a067c11 */ /* 0x000fe2000f8c08ff */
[----:B------:R-:W-:Y:S01]  /*2960*/  STTM.x64 tmem[UR10+0x180], RZ ;  /* 0x000180ff000079ed */ /* 0x000fe2000834000a */
[----:B------:R-:W-:Y:S01]  /*2970*/  STTM.x64 tmem[UR10+0x1c0], RZ ;  /* 0x0001c0ff000079ed */ /* 0x000fe2000834000a */
[----:B------:R-:W0:Y:S01]  /*2980*/  FENCE.VIEW.ASYNC.T ;  /* 0x00000000000073c6 */ /* 0x000e220000000200 */
[----:B------:R-:W-:Y:S01]  /*2990*/  IMAD R85, R8, R85, RZ ;  /* 0x0000005508557224 */ /* 0x000fe200078e02ff */
[----:B------:R-:W-:Y:S01]  /*29a0*/  LEA.HI.X.SX32 R7, R10, UR13, 0x1, P6 ;  /* 0x0000000d0a077c11 */ /* 0x000fe2000b0f0eff */
[----:B------:R-:W-:Y:S01]  /*29b0*/  IMAD.IADD R26, R26, 0x1, R53 ;  /* 0x000000011a1a7824 */ /* 0x000fe200078e0235 */
[----:B------:R-:W-:Y:S01]  /*29c0*/  LEA R8, P6, R9, UR12, 0x1 ;  /* 0x0000000c09087c11 */ /* 0x000fe2000f8c08ff */
[----:B------:R-:W-:Y:S01]  /*29d0*/  UIADD3 UR11, UPT, UPT, UR9, 0x14000, URZ ;  /* 0x00014000090b7890 */ /* 0x000fe2000fffe0ff */
[----:B------:R-:W-:Y:S01]  /*29e0*/  LOP3.LUT R11, R11, 0xf00, RZ, 0xe2, !PT ;  /* 0x00000f000b0b7812 */ /* 0x000fe200078ee2ff */
[----:B------:R-:W-:Y:S01]  /*29f0*/  IMAD.IADD R25, R25, 0x1, R54 ;  /* 0x0000000119197824 */ /* 0x000fe200078e0236 */
[----:B------:R-:W-:Y:S01]  /*2a00*/  LEA.HI.X.SX32 R9, R9, UR13, 0x1, P6 ;  /* 0x0000000d09097c11 */ /* 0x000fe2000b0f0eff */
[----:B0-----:R-:W-:Y:S01]  /*2a10*/  VOTEU.ALL UP2, P1 ;  /* 0x0000000000ff7886 */ /* 0x001fe20000840000 */
[C---:B------:R-:W-:Y:S01]  /*2a20*/  LEA R10, P6, R85.reuse, UR12, 0x1 ;  /* 0x0000000c550a7c11 */ /* 0x040fe2000f8c08ff */
[----:B------:R-:W-:Y:S01]  /*2a30*/  IMAD R12, R12, 0x1000, R11 ;  /* 0x000010000c0c7824 */ /* 0x000fe200078e020b */
[----:B------:R-:W-:Y:S01]  /*2a40*/  LOP3.LUT R26, R26, 0x3, RZ, 0xc0, !PT ;  /* 0x000000031a1a7812 */ /* 0x000fe200078ec0ff */
[----:B------:R-:W0:Y:S01]  /*2a50*/  LDC.64 R92, c[0x0][0x3a8] ;  /* 0x0000ea00ff5c7b82 */ /* 0x000e220000000a00 */
[----:B------:R-:W-:Y:S01]  /*2a60*/  LEA.HI.X.SX32 R11, R85, UR13, 0x1, P6 ;  /* 0x0000000d550b7c11 */ /* 0x000fe2000b0f0eff */
[----:B------:R-:W-:Y:S01]  /*2a70*/  STL.64 [R1+0x7d0], R16 ;  /* 0x0007d01001007387 */ /* 0x000fe20000100a00 */
[----:B------:R-:W-:-:S04]  /*2a80*/  @!UP1 UIADD3 UR12, UPT, UPT, -UR5, 0x100000, URZ ;  /* 0x00100000050c9890 */ /* 0x000fc8000fffe1ff */
[----:B------:R-:W-:Y:S02]  /*2a90*/  @!UP1 USHF.L.U32 UR13, UR12, 0xb, URZ ;  /* 0x0000000b0c0d9899 */ /* 0x000fe400080006ff */
[----:B------:R-:W-:Y:S01]  /*2aa0*/  @!UP1 USHF.L.U32 UR12, UR12, 0x1, URZ ;  /* 0x000000010c0c9899 */ /* 0x000fe200080006ff */
[----:B------:R-:W-:Y:S01]  /*2ab0*/  VIADD R24, R84, 0xfffffffd ;  /* 0xfffffffd54187836 */ /* 0x000fe20000000000 */
[----:B------:R-:W-:Y:S01]  /*2ac0*/  LOP3.LUT R25, R25, 0x3, RZ, 0xc0, !PT ;  /* 0x0000000319197812 */ /* 0x000fe200078ec0ff */
[----:B------:R-:W-:Y:S01]  /*2ad0*/  BAR.SYNC.DEFER_BLOCKING 0x0 ;  /* 0x0000000000007b1d */ /* 0x000fe20000010000 */
[----:B------:R-:W-:Y:S02]  /*2ae0*/  IADD3 R14, PT, PT, R26, R14, R27 ;  /* 0x0000000e1a0e7210 */ /* 0x000fe40007ffe01b */
[----:B------:R-:W-:Y:S02]  /*2af0*/  IADD3 R15, PT, PT, R25, R52, R15 ;  /* 0x00000034190f7210 */ /* 0x000fe40007ffe00f */
[----:B------:R-:W-:-:S02]  /*2b00*/  LOP3.LUT R14, R14, 0xf, RZ, 0xc0, !PT ;  /* 0x0000000f0e0e7812 */ /* 0x000fc400078ec0ff */
[----:B------:R-:W-:Y:S01]  /*2b10*/  PRMT R62, RZ, 0x7610, R62 ;  /* 0x00007610ff3e7816 */ /* 0x000fe2000000003e */
[----:B------:R-:W-:Y:S01]  /*2b20*/  STL.64 [R1+0x7c8], R18 ;  /* 0x0007c81201007387 */ /* 0x000fe20000100a00 */
[----:B------:R-:W-:Y:S01]  /*2b30*/  PRMT R60, RZ, 0x7610, R60 ;  /* 0x00007610ff3c7816 */ /* 0x000fe2000000003c */
[----:B------:R-:W-:Y:S01]  /*2b40*/  IMAD R14, R15, 0x10, R14 ;  /* 0x000000100f0e7824 */ /* 0x000fe200078e020e */
[----:B------:R-:W-:Y:S01]  /*2b50*/  PRMT R59, RZ, 0x7610, R59 ;  /* 0x00007610ff3b7816 */ /* 0x000fe2000000003b */
[----:B------:R-:W-:Y:S01]  /*2b60*/  STL.64 [R1+0x7c0], R64 ;  /* 0x0007c04001007387 */ /* 0x000fe20000100a00 */
[----:B------:R-:W-:Y:S02]  /*2b70*/  PRMT R58, RZ, 0x7610, R58 ;  /* 0x00007610ff3a7816 */ /* 0x000fe4000000003a */
[----:B------:R-:W-:Y:S01]  /*2b80*/  LOP3.LUT R15, R14, 0xff, RZ, 0xc0, !PT ;  /* 0x000000ff0e0f7812 */ /* 0x000fe200078ec0ff */
[----:B------:R-:W-:Y:S01]  /*2b90*/  STL [R1+0x738], R89 ;  /* 0x0007385901007387 */ /* 0x000fe20000100800 */
[----:B------:R-:W-:-:S02]  /*2ba0*/  PRMT R14, RZ, 0x7610, R14 ;  /* 0x00007610ff0e7816 */ /* 0x000fc4000000000e */
[----:B------:R-:W-:Y:S01]  /*2bb0*/  PRMT R57, RZ, 0x7610, R57 ;  /* 0x00007610ff397816 */ /* 0x000fe20000000039 */
[----:B------:R-:W-:Y:S01]  /*2bc0*/  IMAD.IADD R12, R12, 0x1, R15 ;  /* 0x000000010c0c7824 */ /* 0x000fe200078e020f */
[----:B------:R-:W-:Y:S01]  /*2bd0*/  STL.64 [R1+0x730], R90 ;  /* 0x0007305a01007387 */ /* 0x000fe20000100a00 */
[----:B------:R-:W-:-:S03]  /*2be0*/  PRMT R56, RZ, 0x7610, R56 ;  /* 0x00007610ff387816 */ /* 0x000fc60000000038 */
[----:B------:R-:W1:Y:S02]  /*2bf0*/  FENCE.VIEW.ASYNC.S ;  /* 0x00000000000073c6 */ /* 0x000e640000000000 */
[----:B-1----:R-:W1:Y:S02]  /*2c00*/  @!UP2 SYNCS.EXCH.64 URZ, [UR11], UR12 ;  /* 0x0000000c0bffa5b2 */ /* 0x002e640008000100 */
[----:B-1----:R-:W-:Y:S01]  /*2c10*/  BAR.SYNC.DEFER_BLOCKING 0x0 ;  /* 0x0000000000007b1d */ /* 0x002fe20000010000 */
[----:B------:R-:W-:Y:S02]  /*2c20*/  LOP3.LUT R12, R12, 0xffff, RZ, 0xc0, !PT ;  /* 0x0000ffff0c0c7812 */ /* 0x000fe400078ec0ff */
[----:B------:R-:W-:Y:S02]  /*2c30*/  PRMT R54, RZ, 0x7610, R54 ;  /* 0x00007610ff367816 */ /* 0x000fe40000000036 */
[----:B------:R-:W-:Y:S01]  /*2c40*/  SHF.R.U32.HI R15, RZ, 0xf, R12 ;  /* 0x0000000fff0f7819 */ /* 0x000fe2000001160c */
[----:B0-----:R-:W-:Y:S01]  /*2c50*/  IMAD R61, R92, 0x18, RZ ;  /* 0x000000185c3d7824 */ /* 0x001fe200078e02ff */
[----:B------:R-:W-:Y:S01]  /*2c60*/  ISETP.GE.U32.AND P6, PT, R24, 0x7fffffde, PT ;  /* 0x7fffffde1800780c */ /* 0x000fe20003fc6070 */
[----:B------:R-:W-:Y:S01]  /*2c70*/  STL.64 [R1+0x778], R90 ;  /* 0x0007785a01007387 */ /* 0x000fe20000100a00 */
[----:B------:R-:W-:-:S03]  /*2c80*/  ISETP.GE.U32.AND P5, PT, R55, 0x7fffffdf, PT ;  /* 0x7fffffdf3700780c */ /* 0x000fc60003fa6070 */
[----:B------:R-:W-:Y:S04]  /*2c90*/  STL.64 [R1+0x798], R90 ;  /* 0x0007985a01007387 */ /* 0x000fe80000100a00 */
[----:B------:R0:W-:Y:S04]  /*2ca0*/  STL.64 [R1+0x7b8], R90 ;  /* 0x0007b85a01007387 */ /* 0x0001e80000100a00 */
[----:B------:R-:W-:Y:S04]  /*2cb0*/  STL [R1+0x67c], R2 ;  /* 0x00067c0201007387 */ /* 0x000fe80000100800 */
[----:B------:R-:W2:Y:S04]  /*2cc0*/  @!P0 LDG.E.U16 R14, desc[UR22][R4.64] ;  /* 0x00000016040e8981 */ /* 0x000ea8000c1e1500 */
[----:B------:R-:W3:Y:S04]  /*2cd0*/  @!P0 LDG.E.U16 R62, desc[UR22][R6.64] ;  /* 0x00000016063e8981 */ /* 0x000ee8000c1e1500 */
[----:B------:R-:W4:Y:S04]  /*2ce0*/  @!P0 LDG.E.U16 R60, desc[UR22][R8.64] ;  /* 0x00000016083c8981 */ /* 0x000f28000c1e1500 */
[----:B------:R-:W2:Y:S01]  /*2cf0*/  @!P0 LDG.E.U16 R59, desc[UR22][R10.64] ;  /* 0x000000160a3b8981 */ /* 0x000ea2000c1e1500 */
[----:B------:R-:W-:Y:S01]  /*2d00*/  LOP3.LUT P0, RZ, R15, 0x1, RZ, 0xc0, !PT ;  /* 0x000000010fff7812 */ /* 0x000fe2000780c0ff */
[----:B------:R-:W-:-:S02]  /*2d10*/  IMAD.SHL.U32 R15, R92, 0x8, RZ ;  /* 0x000000085c0f7824 */ /* 0x000fc400078e00ff */
[----:B------:R-:W-:Y:S02]  /*2d20*/  STL [R1+0x6d0], R2 ;  /* 0x0006d00201007387 */ /* 0x000fe40000100800 */
[C---:B0-----:R-:W-:Y:S02]  /*2d30*/  IMAD.WIDE R90, R15.reuse, 0x2, R4 ;  /* 0x000000020f5a7825 */ /* 0x041fe400078e0204 */
[----:B------:R-:W-:Y:S02]  /*2d40*/  STL [R1+0x748], R2 ;  /* 0x0007480201007387 */ /* 0x000fe40000100800 */
[C---:B------:R-:W-:Y:S02]  /*2d50*/  IMAD.WIDE R64, R15.reuse, 0x2, R6 ;  /* 0x000000020f407825 */ /* 0x040fe400078e0206 */
[----:B------:R-:W2:Y:S02]  /*2d60*/  @!P3 LDG.E.U16 R58, desc[UR22][R90.64] ;  /* 0x000000165a3ab981 */ /* 0x000ea4000c1e1500 */
[----:B------:R-:W-:-:S02]  /*2d70*/  IMAD.WIDE R18, R15, 0x2, R8 ;  /* 0x000000020f127825 */ /* 0x000fc400078e0208 */
[----:B------:R-:W3:Y:S04]  /*2d80*/  @!P3 LDG.E.U16 R57, desc[UR22][R64.64] ;  /* 0x000000164039b981 */ /* 0x000ee8000c1e1500 */
[----:B------:R0:W3:Y:S01]  /*2d90*/  @!P3 LDG.E.U16 R56, desc[UR22][R18.64] ;  /* 0x000000161238b981 */ /* 0x0000e2000c1e1500 */
[----:B------:R-:W-:-:S03]  /*2da0*/  IMAD.WIDE R16, R15, 0x2, R10 ;  /* 0x000000020f107825 */ /* 0x000fc600078e020a */
[----:B------:R-:W-:Y:S01]  /*2db0*/  STL.64 [R1+0x768], R2 ;  /* 0x0007680201007387 */ /* 0x000fe20000100a00 */
[----:B------:R-:W-:-:S03]  /*2dc0*/  SHF.R.U32.HI R15, RZ, 0x7, R12 ;  /* 0x00000007ff0f7819 */ /* 0x000fc6000001160c */
[----:B------:R-:W-:Y:S04]  /*2dd0*/  STL.64 [R1+0x788], R2 ;  /* 0x0007880201007387 */ /* 0x000fe80000100a00 */
[----:B------:R-:W-:Y:S04]  /*2de0*/  STL.64 [R1+0x7a8], R2 ;  /* 0x0007a80201007387 */ /* 0x000fe80000100a00 */
[----:B------:R-:W-:Y:S04]  /*2df0*/  STL.64 [R1+0x7d8], R2 ;  /* 0x0007d80201007387 */ /* 0x000fe80000100a00 */
[----:B------:R-:W-:Y:S04]  /*2e00*/  STL [R1+0x5f8], R0 ;  /* 0x0005f80001007387 */ /* 0x000fe80000100800 */
[----:B------:R-:W-:Y:S04]  /*2e10*/  STL [R1+0x640], R0 ;  /* 0x0006400001007387 */ /* 0x000fe80000100800 */
[----:B------:R-:W-:Y:S04]  /*2e20*/  STL [R1+0x678], R0 ;  /* 0x0006780001007387 */ /* 0x000fe80000100800 */
[----:B------:R-:W-:Y:S04]  /*2e30*/  STL [R1+0x6d4], R0 ;  /* 0x0006d40001007387 */ /* 0x000fe80000100800 */
[----:B------:R1:W4:Y:S01]  /*2e40*/  @!P3 LDG.E.U16 R54, desc[UR22][R16.64] ;  /* 0x000000161036b981 */ /* 0x000322000c1e1500 */
[----:B------:R-:W-:Y:S01]  /*2e50*/  LOP3.LUT P3, RZ, R15, 0x1, RZ, 0xc0, !PT ;  /* 0x000000010fff7812 */ /* 0x000fe2000786c0ff */
[----:B------:R-:W-:-:S02]  /*2e60*/  IMAD.SHL.U32 R15, R92, 0x10, RZ ;  /* 0x000000105c0f7824 */ /* 0x000fc400078e00ff */
[----:B------:R-:W-:Y:S04]  /*2e70*/  STL [R1+0x758], R0 ;  /* 0x0007580001007387 */ /* 0x000fe80000100800 */
[----:B------:R0:W-:Y:S04]  /*2e80*/  STL.64 [R1+0x7e0], R20 ;  /* 0x0007e01401007387 */ /* 0x0001e80000100a00 */
[----:B------:R-:W-:Y:S04]  /*2e90*/  STL.64 [R1+0x2b8], R90 ;  /* 0x0002b85a01007387 */ /* 0x000fe80000100a00 */
[----:B------:R-:W-:Y:S01]  /*2ea0*/  STL.64 [R1+0x2b0], R64 ;  /* 0x0002b04001007387 */ /* 0x000fe20000100a00 */
[----:B------:R-:W-:-:S03]  /*2eb0*/  PRMT R25, RZ, 0x7610, R25 ;  /* 0x00007610ff197816 */ /* 0x000fc60000000019 */
[----:B------:R1:W-:Y:S01]  /*2ec0*/  STL.64 [R1+0x2a8], R18 ;  /* 0x0002a81201007387 */ /* 0x0003e20000100a00 */
[C---:B0-----:R-:W-:Y:S01]  /*2ed0*/  IMAD.WIDE R20, R15.reuse, 0x2, R4 ;  /* 0x000000020f147825 */ /* 0x041fe200078e0204 */
[----:B------:R-:W-:Y:S02]  /*2ee0*/  PRMT R27, RZ, 0x7610, R27 ;  /* 0x00007610ff1b7816 */ /* 0x000fe4000000001b */
[----:B------:R-:W-:Y:S01]  /*2ef0*/  PRMT R26, RZ, 0x7610, R26 ;  /* 0x00007610ff1a7816 */ /* 0x000fe2000000001a */
[----:B------:R-:W-:Y:S01]  /*2f00*/  IMAD.WIDE R2, R15, 0x2, R10 ;  /* 0x000000020f027825 */ /* 0x000fe200078e020a */
[----:B------:R-:W-:-:S04]  /*2f10*/  PRMT R24, RZ, 0x7610, R24 ;  /* 0x00007610ff187816 */ /* 0x000fc80000000018 */
[----:B------:R0:W4:Y:S01]  /*2f20*/  @P0 LDG.E.U16 R25, desc[UR22][R2.64] ;  /* 0x0000001602190981 */ /* 0x000122000c1e1500 */
[----:B-1----:R-:W-:-:S05]  /*2f30*/  IMAD.WIDE R18, R15, 0x2, R6 ;  /* 0x000000020f127825 */ /* 0x002fca00078e0206 */
[----:B------:R1:W4:Y:S04]  /*2f40*/  @P0 LDG.E.U16 R27, desc[UR22][R18.64] ;  /* 0x00000016121b0981 */ /* 0x000328000c1e1500 */
[----:B--2---:R-:W-:Y:S04]  /*2f50*/  STL.64 [R1+0x740], R58 ;  /* 0x0007403a01007387 */ /* 0x004fe80000100a00 */
[----:B------:R2:W-:Y:S04]  /*2f60*/  STL.64 [R1+0x2a0], R16 ;  /* 0x0002a01001007387 */ /* 0x0005e80000100a00 */
[----:B------:R-:W-:Y:S04]  /*2f70*/  STL.64 [R1+0x790], R58 ;  /* 0x0007903a01007387 */ /* 0x000fe80000100a00 */
[----:B------:R-:W-:Y:S01]  /*2f80*/  STL.64 [R1+0x7b0], R58 ;  /* 0x0007b03a01007387 */ /* 0x000fe20000100a00 */
[----:B--2---:R-:W-:-:S03]  /*2f90*/  IMAD.WIDE R16, R15, 0x2, R8 ;  /* 0x000000020f107825 */ /* 0x004fc600078e0208 */
[----:B---3--:R-:W-:Y:S04]  /*2fa0*/  STL.64 [R1+0x750], R56 ;  /* 0x0007503801007387 */ /* 0x008fe80000100a00 */
[----:B------:R-:W-:Y:S04]  /*2fb0*/  STL.64 [R1+0x1b8], R20 ;  /* 0x0001b81401007387 */ /* 0x000fe80000100a00 */
[----:B------:R-:W-:Y:S04]  /*2fc0*/  STL.64 [R1+0x1b0], R18 ;  /* 0x0001b01201007387 */ /* 0x000fe80000100a00 */
[----:B------:R-:W-:Y:S04]  /*2fd0*/  STL.64 [R1+0x1a8], R16 ;  /* 0x0001a81001007387 */ /* 0x000fe80000100a00 */
[----:B------:R0:W-:Y:S04]  /*2fe0*/  STL.64 [R1+0x1a0], R2 ;  /* 0x0001a00201007387 */ /* 0x0001e80000100a00 */
[----:B------:R2:W4:Y:S01]  /*2ff0*/  @P0 LDG.E.U16 R26, desc[UR22][R16.64] ;  /* 0x00000016101a0981 */ /* 0x000522000c1e1500 */
[----:B0-----:R-:W-:-:S05]  /*3000*/  IMAD.WIDE R2, R61, 0x2, R4 ;  /* 0x000000023d027825 */ /* 0x001fca00078e0204 */
[----:B------:R-:W3:Y:S01]  /*3010*/  @P3 LDG.E.U16 R24, desc[UR22][R2.64] ;  /* 0x0000001602183981 */ /* 0x000ee2000c1e1500 */
[----:B------:R-:W-:Y:S01]  /*3020*/  PRMT R52, RZ, 0x7610, R52 ;  /* 0x00007610ff347816 */ /* 0x000fe20000000034 */
[----:B------:R-:W-:Y:S01]  /*3030*/  IMAD R55, R92, 0x9, RZ ;  /* 0x000000095c377824 */ /* 0x000fe200078e02ff */
[----:B------:R-:W-:Y:S01]  /*3040*/  PRMT R88, RZ, 0x7610, R88 ;  /* 0x00007610ff587816 */ /* 0x000fe20000000058 */
[----:B------:R-:W-:Y:S01]  /*3050*/  IMAD.WIDE R58, R61, 0x2, R6 ;  /* 0x000000023d3a7825 */ /* 0x000fe200078e0206 */
[----:B------:R-:W-:Y:S02]  /*3060*/  PRMT R87, RZ, 0x7610, R87 ;  /* 0x00007610ff577816 */ /* 0x000fe40000000057 */
[----:B------:R0:W3:Y:S01]  /*3070*/  @P0 LDG.E.U16 R52, desc[UR22][R20.64] ;  /* 0x0000001614340981 */ /* 0x0000e2000c1e1500 */
[----:B------:R-:W-:Y:S01]  /*3080*/  PRMT R86, RZ, 0x7610, R86 ;  /* 0x00007610ff567816 */ /* 0x000fe20000000056 */
[----:B-1----:R-:W-:Y:S01]  /*3090*/  IMAD.WIDE R18, R55, 0x2, R6 ;  /* 0x0000000237127825 */ /* 0x002fe200078e0206 */
[----:B------:R-:W-:-:S03]  /*30a0*/  PRMT R85, RZ, 0x7610, R85 ;  /* 0x00007610ff557816 */ /* 0x000fc60000000055 */
[C---:B--2---:R-:W-:Y:S01]  /*30b0*/  IMAD.WIDE R16, R55.reuse, 0x2, R8 ;  /* 0x0000000237107825 */ /* 0x044fe200078e0208 */
[----:B------:R-:W2:Y:S03]  /*30c0*/  @!P4 LDG.E.U16 R87, desc[UR22][R18.64] ;  /* 0x000000161257c981 */ /* 0x000ea6000c1e1500 */
[----:B0-----:R-:W-:Y:S01]  /*30d0*/  IMAD.WIDE R20, R55, 0x2, R4 ;  /* 0x0000000237147825 */ /* 0x001fe200078e0204 */
[----:B------:R-:W2:Y:S03]  /*30e0*/  @!P4 LDG.E.U16 R86, desc[UR22][R16.64] ;  /* 0x000000161056c981 */ /* 0x000ea6000c1e1500 */
[----:B------:R-:W-:Y:S01]  /*30f0*/  IMAD.WIDE R56, R61, 0x2, R8 ;  /* 0x000000023d387825 */ /* 0x000fe200078e0208 */
[----:B------:R-:W2:Y:S01]  /*3100*/  @!P4 LDG.E.U16 R88, desc[UR22][R20.64] ;  /* 0x000000161458c981 */ /* 0x000ea2000c1e1500 */
[----:B------:R-:W-:-:S02]  /*3110*/  SHF.R.U32.HI R15, RZ, 0xe, R12 ;  /* 0x0000000eff0f7819 */ /* 0x000fc4000001160c */
[----:B------:R-:W-:Y:S02]  /*3120*/  PRMT R83, RZ, 0x7610, R83 ;  /* 0x00007610ff537816 */ /* 0x000fe40000000053 */
[----:B------:R-:W-:Y:S02]  /*3130*/  LOP3.LUT P0, RZ, R15, 0x1, RZ, 0xc0, !PT ;  /* 0x000000010fff7812 */ /* 0x000fe4000780c0ff */
[----:B------:R-:W-:Y:S02]  /*3140*/  PRMT R15, RZ, 0x7610, R15 ;  /* 0x00007610ff0f7816 */ /* 0x000fe4000000000f */
[----:B------:R-:W-:Y:S01]  /*3150*/  PRMT R82, RZ, 0x7610, R82 ;  /* 0x00007610ff527816 */ /* 0x000fe20000000052 */
[----:B------:R-:W2:Y:S01]  /*3160*/  @P3 LDG.E.U16 R83, desc[UR22][R56.64] ;  /* 0x0000001638533981 */ /* 0x000ea2000c1e1500 */
[----:B------:R-:W-:-:S03]  /*3170*/  SHF.R.U32.HI R53, RZ, 0x6, R12 ;  /* 0x00000006ff357819 */ /* 0x000fc6000001160c */
[----:B------:R-:W2:Y:S01]  /*3180*/  @P3 LDG.E.U16 R15, desc[UR22][R58.64] ;  /* 0x000000163a0f3981 */ /* 0x000ea2000c1e1500 */
[----:B------:R-:W-:Y:S02]  /*3190*/  PRMT R81, RZ, 0x7610, R81 ;  /* 0x00007610ff517816 */ /* 0x000fe40000000051 */
[----:B------:R-:W-:Y:S02]  /*31a0*/  PRMT R70, RZ, 0x7610, R70 ;  /* 0x00007610ff467816 */ /* 0x000fe40000000046 */
[----:B------:R-:W-:Y:S02]  /*31b0*/  PRMT R74, RZ, 0x7610, R74 ;  /* 0x00007610ff4a7816 */ /* 0x000fe4000000004a */
[----:B------:R-:W-:Y:S02]  /*31c0*/  PRMT R73, RZ, 0x7610, R73 ;  /* 0x00007610ff497816 */ /* 0x000fe40000000049 */
[----:B------:R-:W-:Y:S02]  /*31d0*/  PRMT R72, RZ, 0x7610, R72 ;  /* 0x00007610ff487816 */ /* 0x000fe40000000048 */
[----:B------:R-:W-:Y:S01]  /*31e0*/  PRMT R71, RZ, 0x7610, R71 ;  /* 0x00007610ff477816 */ /* 0x000fe20000000047 */
[----:B------:R-:W-:Y:S01]  /*31f0*/  IMAD.WIDE R64, R92, 0x2, R8 ;  /* 0x000000025c407825 */ /* 0x000fe200078e0208 */
[----:B------:R-:W-:-:S02]  /*3200*/  PRMT R69, RZ, 0x7610, R69 ;  /* 0x00007610ff457816 */ /* 0x000fc40000000045 */
[----:B------:R-:W-:Y:S02]  /*3210*/  PRMT R80, RZ, 0x7610, R80 ;  /* 0x00007610ff507816 */ /* 0x000fe40000000050 */
[----:B------:R-:W-:-:S06]  /*3220*/  PRMT R79, RZ, 0x7610, R79 ;  /* 0x00007610ff4f7816 */ /* 0x000fcc000000004f */
[----:B------:R-:W2:Y:S04]  /*3230*/  @!P5 LDG.E.U16 R79, desc[UR22][R64.64] ;  /* 0x00000016404fd981 */ /* 0x000ea8000c1e1500 */
[----:B----4-:R-:W-:Y:S04]  /*3240*/  STL.64 [R1+0x760], R26 ;  /* 0x0007601a01007387 */ /* 0x010fe80000100a00 */
[----:B------:R0:W-:Y:S04]  /*3250*/  STL.64 [R1+0x780], R26 ;  /* 0x0007801a01007387 */ /* 0x0001e80000100a00 */
[----:B------:R1:W-:Y:S04]  /*3260*/  STL.64 [R1+0xb8], R2 ;  /* 0x0000b80201007387 */ /* 0x0003e80000100a00 */
[----:B---3--:R-:W-:Y:S01]  /*3270*/  STL.64 [R1+0x770], R24 ;  /* 0x0007701801007387 */ /* 0x008fe20000100a00 */
[----:B0-----:R-:W-:-:S03]  /*3280*/  IMAD.WIDE R26, R61, 0x2, R10 ;  /* 0x000000023d1a7825 */ /* 0x001fc600078e020a */
[----:B------:R-:W-:Y:S01]  /*3290*/  STL.64 [R1+0x7a0], R24 ;  /* 0x0007a01801007387 */ /* 0x000fe20000100a00 */
[----:B-1----:R-:W-:-:S03]  /*32a0*/  IMAD.WIDE R2, R55, 0x2, R10 ;  /* 0x0000000237027825 */ /* 0x002fc600078e020a */
[----:B------:R-:W-:Y:S04]  /*32b0*/  STL.64 [R1+0x298], R20 ;  /* 0x0002981401007387 */ /* 0x000fe80000100a00 */
[----:B------:R-:W-:Y:S04]  /*32c0*/  STL.64 [R1+0xb0], R58 ;  /* 0x0000b03a01007387 */ /* 0x000fe80000100a00 */
[----:B------:R0:W3:Y:S01]  /*32d0*/  @!P4 LDG.E.U16 R85, desc[UR22][R2.64] ;  /* 0x000000160255c981 */ /* 0x0000e2000c1e1500 */
[----:B------:R-:W-:Y:S02]  /*32e0*/  ISETP.NE.AND P4, PT, R23, RZ, PT ;  /* 0x000000ff1700720c */ /* 0x000fe40003f85270 */
[----:B------:R-:W-:Y:S01]  /*32f0*/  LOP3.LUT R23, RZ, R23, RZ, 0x33, !PT ;  /* 0x00000017ff177212 */ /* 0x000fe200078e33ff */
[----:B------:R-:W-:Y:S04]  /*3300*/  STL.64 [R1+0xa8], R56 ;  /* 0x0000a83801007387 */ /* 0x000fe80000100a00 */
[----:B------:R-:W-:Y:S04]  /*3310*/  STL.64 [R1+0xa0], R26 ;  /* 0x0000a01a01007387 */ /* 0x000fe80000100a00 */
[----:B------:R-:W-:Y:S04]  /*3320*/  STL.64 [R1+0x290], R18 ;  /* 0x0002901201007387 */ /* 0x000fe80000100a00 */
[----:B------:R-:W-:Y:S04]  /*3330*/  STL.64 [R1+0x288], R16 ;  /* 0x0002881001007387 */ /* 0x000fe80000100a00 */
[----:B------:R0:W-:Y:S04]  /*3340*/  STL.64 [R1+0x280], R2 ;  /* 0x0002800201007387 */ /* 0x0001e80000100a00 */
[----:B------:R1:W4:Y:S01]  /*3350*/  @P3 LDG.E.U16 R82, desc[UR22][R26.64] ;  /* 0x000000161a523981 */ /* 0x000322000c1e1500 */
[----:B0-----:R-:W-:-:S02]  /*3360*/  SEL R3, R23, R37, !P4 ;  /* 0x0000002517037207 */ /* 0x001fc40006000000 */
[C---:B------:R-:W-:Y:S02]  /*3370*/  SEL R2, R23.reuse, R29, !P4 ;  /* 0x0000001d17027207 */ /* 0x040fe40006000000 */
[C---:B------:R-:W-:Y:S01]  /*3380*/  SEL R16, R23.reuse, R40, !P4 ;  /* 0x0000002817107207 */ /* 0x040fe20006000000 */
[----:B------:R0:W-:Y:S04]  /*3390*/  STL [R1+0x438], R3 ;  /* 0x0004380301007387 */ /* 0x0001e80000100800 */
[----:B------:R1:W-:Y:S01]  /*33a0*/  STL [R1+0x434], R2 ;  /* 0x0004340201007387 */ /* 0x0003e20000100800 */
[----:B0-----:R-:W-:-:S03]  /*33b0*/  SEL R3, R23, R42, !P4 ;  /* 0x0000002a17037207 */ /* 0x001fc60006000000 */
[----:B------:R0:W-:Y:S01]  /*33c0*/  STL [R1+0x430], R16 ;  /* 0x0004301001007387 */ /* 0x0001e20000100800 */
[----:B-1----:R-:W-:-:S03]  /*33d0*/  SEL R2, R23, R34, !P4 ;  /* 0x0000002217027207 */ /* 0x002fc60006000000 */
[----:B------:R1:W-:Y:S04]  /*33e0*/  STL [R1+0x42c], R3 ;  /* 0x00042c0301007387 */ /* 0x0003e80000100800 */
[----:B------:R2:W-:Y:S01]  /*33f0*/  STL [R1+0x428], R2 ;  /* 0x0004280201007387 */ /* 0x0005e20000100800 */
[C---:B0-----:R-:W-:Y:S02]  /*3400*/  SEL R16, R23.reuse, R47, !P4 ;  /* 0x0000002f17107207 */ /* 0x041fe40006000000 */
[----:B-1----:R-:W-:-:S03]  /*3410*/  SEL R3, R23, R48, !P4 ;  /* 0x0000003017037207 */ /* 0x002fc60006000000 */
[----:B------:R0:W-:Y:S01]  /*3420*/  STL [R1+0x424], R16 ;  /* 0x0004241001007387 */ /* 0x0001e20000100800 */
[----:B--2---:R-:W-:-:S03]  /*3430*/  SEL R2, R23, R31, !P4 ;  /* 0x0000001f17027207 */ /* 0x004fc60006000000 */
        /* <DEDUP_REMOVED lines=24> */
[----:B------:R1:W-:Y:S01]  /*35c0*/  STL [R1+0x444], R3 ;  /* 0x0004440301007387 */ /* 0x0003e20000100800 */
[----:B------:R-:W-:Y:S01]  /*35d0*/  LOP3.LUT P3, RZ, R53, 0x1, RZ, 0xc0, !PT ;  /* 0x0000000135ff7812 */ /* 0x000fe2000786c0ff */
[C---:B------:R-:W-:Y:S02]  /*35e0*/  IMAD R53, R92.reuse, 0x11, RZ ;  /* 0x000000115c357824 */ /* 0x040fe400078e02ff */
[----:B------:R2:W-:Y:S01]  /*35f0*/  STL [R1+0x448], R2 ;  /* 0x0004480201007387 */ /* 0x0005e20000100800 */
[C---:B0-----:R-:W-:Y:S01]  /*3600*/  SEL R16, R23.reuse, R46, !P4 ;  /* 0x0000002e17107207 */ /* 0x041fe20006000000 */
[----:B------:R-:W-:Y:S01]  /*3610*/  IMAD R55, R92, 0x19, RZ ;  /* 0x000000195c377824 */ /* 0x000fe200078e02ff */
[----:B-1----:R-:W-:-:S03]  /*3620*/  SEL R3, R23, R32, !P4 ;  /* 0x0000002017037207 */ /* 0x002fc60006000000 */
[----:B------:R0:W-:Y:S01]  /*3630*/  STL [R1+0x450], R16 ;  /* 0x0004501001007387 */ /* 0x0001e20000100800 */
[----:B--2---:R-:W-:Y:S01]  /*3640*/  SEL R2, R23, R50, !P4 ;  /* 0x0000003217027207 */ /* 0x004fe20006000000 */
[--C-:B------:R-:W-:Y:S02]  /*3650*/  IMAD.WIDE R18, R53, 0x2, R4.reuse ;  /* 0x0000000235127825 */ /* 0x100fe400078e0204 */
[----:B------:R-:W-:Y:S01]  /*3660*/  STL [R1+0x44c], R3 ;  /* 0x00044c0301007387 */ /* 0x000fe20000100800 */
[----:B------:R-:W-:Y:S01]  /*3670*/  SEL R20, R23, R28, !P4 ;  /* 0x0000001c17147207 */ /* 0x000fe20006000000 */
[----:B------:R-:W-:Y:S02]  /*3680*/  IMAD.SHL.U32 R61, R92, 0x2, RZ ;  /* 0x000000025c3d7824 */ /* 0x000fe400078e00ff */
[----:B------:R1:W-:Y:S01]  /*3690*/  STL [R1+0x454], R2 ;  /* 0x0004540201007387 */ /* 0x0003e20000100800 */
[----:B0-----:R-:W-:-:S03]  /*36a0*/  IMAD.WIDE R16, R55, 0x2, R4 ;  /* 0x0000000237107825 */ /* 0x001fc600078e0204 */
[----:B------:R-:W-:Y:S01]  /*36b0*/  STL.64 [R1+0x198], R18 ;  /* 0x0001981201007387 */ /* 0x000fe20000100a00 */
[----:B------:R-:W-:-:S03]  /*36c0*/  IMAD.WIDE R58, R61, 0x2, R4 ;  /* 0x000000023d3a7825 */ /* 0x000fc600078e0204 */
[----:B------:R-:W2:Y:S01]  /*36d0*/  @P0 LDG.E.U16 R74, desc[UR22][R18.64] ;  /* 0x00000016124a0981 */ /* 0x000ea2000c1e1500 */
[----:B-1----:R-:W-:-:S03]  /*36e0*/  IMAD.WIDE R2, R92, 0x2, R4 ;  /* 0x000000025c027825 */ /* 0x002fc600078e0204 */
[----:B------:R0:W-:Y:S04]  /*36f0*/  STL [R1+0x458], R20 ;  /* 0x0004581401007387 */ /* 0x0001e80000100800 */
[----:B------:R-:W-:Y:S01]  /*3700*/  STL.64 [R1+0x98], R16 ;  /* 0x0000981001007387 */ /* 0x000fe20000100a00 */
[----:B------:R-:W-:-:S03]  /*3710*/  IMAD.WIDE R90, R53, 0x2, R10 ;  /* 0x00000002355a7825 */ /* 0x000fc600078e020a */
[----:B------:R1:W-:Y:S01]  /*3720*/  STL.64 [R1+0x398], R2 ;  /* 0x0003980201007387 */ /* 0x0003e20000100a00 */
[----:B0-----:R-:W-:-:S03]  /*3730*/  IMAD.WIDE R20, R53, 0x2, R6 ;  /* 0x0000000235147825 */ /* 0x001fc600078e0206 */
[----:B------:R1:W2:Y:S01]  /*3740*/  @!P5 LDG.E.U16 R81, desc[UR22][R2.64] ;  /* 0x000000160251d981 */ /* 0x0002a2000c1e1500 */
[----:B------:R-:W-:-:S03]  /*3750*/  IMAD.WIDE R56, R55, 0x2, R8 ;  /* 0x0000000237387825 */ /* 0x000fc600078e0208 */
[----:B------:R0:W2:Y:S01]  /*3760*/  @P3 LDG.E.U16 R70, desc[UR22][R16.64] ;  /* 0x0000001610463981 */ /* 0x0000a2000c1e1500 */
[----:B------:R-:W-:-:S03]  /*3770*/  IMAD.WIDE R26, R55, 0x2, R10 ;  /* 0x00000002371a7825 */ /* 0x000fc600078e020a */
[----:B------:R-:W-:Y:S01]  /*3780*/  STL.64 [R1+0x378], R58 ;  /* 0x0003783a01007387 */ /* 0x000fe20000100a00 */
[----:B-1----:R-:W-:-:S03]  /*3790*/  IMAD.WIDE R2, R53, 0x2, R8 ;  /* 0x0000000235027825 */ /* 0x002fc600078e0208 */
[----:B------:R1:W-:Y:S01]  /*37a0*/  STL.64 [R1+0x190], R20 ;  /* 0x0001901401007387 */ /* 0x0003e20000100a00 */
[----:B0-----:R-:W-:-:S03]  /*37b0*/  IMAD.WIDE R16, R55, 0x2, R6 ;  /* 0x0000000237107825 */ /* 0x001fc600078e0206 */
[----:B------:R-:W-:Y:S01]  /*37c0*/  STL.64 [R1+0x188], R2 ;  /* 0x0001880201007387 */ /* 0x000fe20000100a00 */
[----:B------:R-:W-:-:S03]  /*37d0*/  IMAD.WIDE R18, R92, 0x2, R6 ;  /* 0x000000025c127825 */ /* 0x000fc600078e0206 */
[----:B------:R0:W-:Y:S04]  /*37e0*/  STL.64 [R1+0x180], R90 ;  /* 0x0001805a01007387 */ /* 0x0001e80000100a00 */
[----:B------:R0:W-:Y:S04]  /*37f0*/  STL.64 [R1+0x90], R16 ;  /* 0x0000901001007387 */ /* 0x0001e80000100a00 */
[----:B------:R-:W-:Y:S04]  /*3800*/  STL.64 [R1+0x88], R56 ;  /* 0x0000883801007387 */ /* 0x000fe80000100a00 */
[----:B------:R-:W2:Y:S04]  /*3810*/  @P0 LDG.E.U16 R73, desc[UR22][R20.64] ;  /* 0x0000001614490981 */ /* 0x000ea8000c1e1500 */
[----:B------:R-:W2:Y:S04]  /*3820*/  @P0 LDG.E.U16 R72, desc[UR22][R2.64] ;  /* 0x0000001602480981 */ /* 0x000ea8000c1e1500 */
[----:B------:R0:W2:Y:S04]  /*3830*/  @P0 LDG.E.U16 R71, desc[UR22][R90.64] ;  /* 0x000000165a470981 */ /* 0x0000a8000c1e1500 */
[----:B-1----:R-:W2:Y:S04]  /*3840*/  LDL.LU.64 R20, [R1+0x7e0] ;  /* 0x0007e00001147983 */ /* 0x002ea80000300a00 */
[----:B------:R-:W-:Y:S01]  /*3850*/  STL.64 [R1+0x80], R26 ;  /* 0x0000801a01007387 */ /* 0x000fe20000100a00 */
[----:B0-----:R-:W-:-:S03]  /*3860*/  IMAD.WIDE R90, R92, 0x2, R10 ;  /* 0x000000025c5a7825 */ /* 0x001fc600078e020a */
[----:B------:R-:W2:Y:S04]  /*3870*/  LDL.LU.64 R2, [R1+0x7d8] ;  /* 0x0007d80001027983 */ /* 0x000ea80000300a00 */
[----:B------:R0:W-:Y:S04]  /*3880*/  STL.64 [R1+0x390], R18 ;  /* 0x0003901201007387 */ /* 0x0001e80000100a00 */
[----:B------:R1:W-:Y:S04]  /*3890*/  STL.64 [R1+0x388], R64 ;  /* 0x0003884001007387 */ /* 0x0003e80000100a00 */
[----:B------:R-:W2:Y:S04]  /*38a0*/  @P3 LDG.E.U16 R69, desc[UR22][R16.64] ;  /* 0x0000001610453981 */ /* 0x000ea8000c1e1500 */
[----:B------:R-:W2:Y:S04]  /*38b0*/  @!P5 LDG.E.U16 R80, desc[UR22][R18.64] ;  /* 0x000000161250d981 */ /* 0x000ea8000c1e1500 */
[----:B------:R-:W2:Y:S04]  /*38c0*/  LDL.LU.64 R16, [R1+0x7d0] ;  /* 0x0007d00001107983 */ /* 0x000ea80000300a00 */
[----:B------:R-:W-:Y:S04]  /*38d0*/  STL.64 [R1+0x380], R90 ;  /* 0x0003805a01007387 */ /* 0x000fe80000100a00 */
[----:B0-----:R-:W3:Y:S04]  /*38e0*/  LDL.LU.64 R18, [R1+0x7c8] ;  /* 0x0007c80001127983 */ /* 0x001ee80000300a00 */
[----:B-1----:R-:W4:Y:S01]  /*38f0*/  LDL.LU.64 R64, [R1+0x7c0] ;  /* 0x0007c00001407983 */ /* 0x002f220000300a00 */
[----:B------:R-:W-:-:S02]  /*3900*/  PRMT R68, RZ, 0x7610, R68 ;  /* 0x00007610ff447816 */ /* 0x000fc40000000044 */
[----:B------:R-:W-:Y:S02]  /*3910*/  PRMT R67, RZ, 0x7610, R67 ;  /* 0x00007610ff437816 */ /* 0x000fe40000000043 */
[----:B------:R-:W-:Y:S02]  /*3920*/  PRMT R75, RZ, 0x7610, R75 ;  /* 0x00007610ff4b7816 */ /* 0x000fe4000000004b */
[----:B------:R0:W4:Y:S04]  /*3930*/  @P3 LDG.E.U16 R68, desc[UR22][R56.64] ;  /* 0x0000001638443981 */ /* 0x000128000c1e1500 */
[----:B------:R1:W4:Y:S01]  /*3940*/  @P3 LDG.E.U16 R67, desc[UR22][R26.64] ;  /* 0x000000161a433981 */ /* 0x000322000c1e1500 */
[----:B0-----:R-:W-:-:S04]  /*3950*/  IMAD.WIDE R56, R61, 0x2, R6 ;  /* 0x000000023d387825 */ /* 0x001fc800078e0206 */
[----:B-1----:R-:W-:Y:S01]  /*3960*/  IMAD.WIDE R26, R61, 0x2, R8 ;  /* 0x000000023d1a7825 */ /* 0x002fe200078e0208 */
[----:B------:R-:W-:Y:S04]  /*3970*/  STL.64 [R1+0x370], R56 ;  /* 0x0003703801007387 */ /* 0x000fe80000100a00 */
[----:B------:R0:W-:Y:S04]  /*3980*/  STL.64 [R1+0x368], R26 ;  /* 0x0003681a01007387 */ /* 0x0001e80000100a00 */
[----:B------:R0:W4:Y:S02]  /*3990*/  @!P6 LDG.E.U16 R75, desc[UR22][R26.64] ;  /* 0x000000161a4be981 */ /* 0x000124000c1e1500 */
[----:B0-----:R-:W-:Y:S01]  /*39a0*/  SEL R27, R23, R22, !P4 ;  /* 0x00000016171b7207 */ /* 0x001fe20006000000 */
[----:B------:R-:W-:Y:S01]  /*39b0*/  VIADD R63, R84, 0xfffffff5 ;  /* 0xfffffff5543f7836 */ /* 0x000fe20000000000 */
[----:B------:R-:W-:-:S02]  /*39c0*/  PRMT R77, RZ, 0x7610, R77 ;  /* 0x00007610ff4d7816 */ /* 0x000fc4000000004d */
[----:B------:R-:W-:Y:S02]  /*39d0*/  PRMT R76, RZ, 0x7610, R76 ;  /* 0x00007610ff4c7816 */ /* 0x000fe4000000004c */
[----:B------:R-:W-:Y:S02]  /*39e0*/  PRMT R50, RZ, 0x7610, R50 ;  /* 0x00007610ff327816 */ /* 0x000fe40000000032 */
[----:B------:R-:W-:Y:S01]  /*39f0*/  ISETP.GE.U32.AND P0, PT, R63, 0x7fffffd6, PT ;  /* 0x7fffffd63f00780c */ /* 0x000fe20003f06070 */
[----:B------:R-:W4:Y:S01]  /*3a00*/  @!P6 LDG.E.U16 R77, desc[UR22][R58.64] ;  /* 0x000000163a4de981 */ /* 0x000f22000c1e1500 */
[----:B------:R-:W-:-:S03]  /*3a10*/  PRMT R78, RZ, 0x7610, R78 ;  /* 0x00007610ff4e7816 */ /* 0x000fc6000000004e */
[----:B------:R-:W4:Y:S01]  /*3a20*/  @!P6 LDG.E.U16 R76, desc[UR22][R56.64] ;  /* 0x00000016384ce981 */ /* 0x000f22000c1e1500 */
[----:B------:R-:W-:Y:S02]  /*3a30*/  PRMT R45, RZ, 0x7610, R45 ;  /* 0x00007610ff2d7816 */ /* 0x000fe4000000002d */
[----:B------:R-:W-:Y:S01]  /*3a40*/  PRMT R44, RZ, 0x7610, R44 ;  /* 0x00007610ff2c7816 */ /* 0x000fe2000000002c */
[----:B------:R0:W4:Y:S01]  /*3a50*/  @!P5 LDG.E.U16 R78, desc[UR22][R90.64] ;  /* 0x000000165a4ed981 */ /* 0x000122000c1e1500 */
[----:B------:R-:W-:Y:S02]  /*3a60*/  PRMT R43, RZ, 0x7610, R43 ;  /* 0x00007610ff2b7816 */ /* 0x000fe4000000002b */
[----:B------:R-:W-:Y:S02]  /*3a70*/  PRMT R42, RZ, 0x7610, R42 ;  /* 0x00007610ff2a7816 */ /* 0x000fe4000000002a */
[----:B------:R-:W-:Y:S02]  /*3a80*/  PRMT R37, RZ, 0x7610, R37 ;  /* 0x00007610ff257816 */ /* 0x000fe40000000025 */
[----:B------:R-:W-:-:S02]  /*3a90*/  PRMT R36, RZ, 0x7610, R36 ;  /* 0x00007610ff247816 */ /* 0x000fc40000000024 */
[----:B------:R-:W-:Y:S02]  /*3aa0*/  PRMT R35, RZ, 0x7610, R35 ;  /* 0x00007610ff237816 */ /* 0x000fe40000000023 */
[----:B------:R-:W-:Y:S02]  /*3ab0*/  PRMT R34, RZ, 0x7610, R34 ;  /* 0x00007610ff227816 */ /* 0x000fe40000000022 */
        /* <DEDUP_REMOVED lines=19> */
[----:B--2---:R-:W-:-:S05]  /*3bf0*/  SEL R16, R23, R16, !P4 ;  /* 0x0000001017107207 */ /* 0x004fca0006000000 */
[----:B------:R1:W-:Y:S01]  /*3c00*/  STL [R1+0x45c], R16 ;  /* 0x00045c1001007387 */ /* 0x0003e20000100800 */
[C---:B---3--:R-:W-:Y:S02]  /*3c10*/  SEL R26, R23.reuse, R18, !P4 ;  /* 0x00000012171a7207 */ /* 0x048fe40006000000 */
[----:B-1----:R-:W-:-:S03]  /*3c20*/  SEL R16, R23, R17, !P4 ;  /* 0x0000001117107207 */ /* 0x002fc60006000000 */
[----:B------:R1:W-:Y:S01]  /*3c30*/  STL [R1+0x460], R26 ;  /* 0x0004601a01007387 */ /* 0x0003e20000100800 */
[----:B------:R-:W-:-:S03]  /*3c40*/  SEL R17, R23, R13, !P4 ;  /* 0x0000000d17117207 */ /* 0x000fc60006000000 */
[----:B------:R-:W-:Y:S01]  /*3c50*/  STL [R1+0x464], R27 ;  /* 0x0004641b01007387 */ /* 0x000fe20000100800 */
[----:B------:R-:W-:-:S03]  /*3c60*/  SEL R13, R23, R19, !P4 ;  /* 0x00000013170d7207 */ /* 0x000fc60006000000 */
[----:B------:R2:W-:Y:S01]  /*3c70*/  STL [R1+0x46c], R16 ;  /* 0x00046c1001007387 */ /* 0x0005e20000100800 */
[----:B-1----:R-:W-:-:S05]  /*3c80*/  SEL R26, R23, R21, !P4 ;  /* 0x00000015171a7207 */ /* 0x002fca0006000000 */
[----:B------:R1:W-:Y:S01]  /*3c90*/  STL [R1+0x470], R26 ;  /* 0x0004701a01007387 */ /* 0x0003e20000100800 */
[----:B--2---:R-:W-:-:S03]  /*3ca0*/  SEL R16, R23, R20, !P4 ;  /* 0x0000001417107207 */ /* 0x004fc60006000000 */
[----:B------:R-:W-:Y:S04]  /*3cb0*/  STL [R1+0x474], R17 ;  /* 0x0004741101007387 */ /* 0x000fe80000100800 */
[----:B------:R-:W-:Y:S04]  /*3cc0*/  STL [R1+0x468], R16 ;  /* 0x0004681001007387 */ /* 0x000fe80000100800 */
[----:B------:R2:W-:Y:S01]  /*3cd0*/  STL [R1+0x478], R13 ;  /* 0x0004780d01007387 */ /* 0x0005e20000100800 */
[----:B-1----:R-:W-:-:S05]  /*3ce0*/  IMAD.WIDE R26, R61, 0x2, R10 ;  /* 0x000000023d1a7825 */ /* 0x002fca00078e020a */
[----:B------:R1:W3:Y:S01]  /*3cf0*/  @!P6 LDG.E.U16 R50, desc[UR22][R26.64] ;  /* 0x000000161a32e981 */ /* 0x0002e2000c1e1500 */
[----:B--2---:R-:W-:-:S05]  /*3d00*/  VIADD R13, R84, 0xfffffffc ;  /* 0xfffffffc540d7836 */ /* 0x004fca0000000000 */
[----:B------:R-:W-:Y:S02]  /*3d10*/  ISETP.GE.U32.AND P3, PT, R13, 0x7fffffdd, PT ;  /* 0x7fffffdd0d00780c */ /* 0x000fe40003f66070 */
[----:B------:R-:W-:-:S04]  /*3d20*/  SHF.R.U32.HI R13, RZ, 0xd, R12 ;  /* 0x0000000dff0d7819 */ /* 0x000fc8000001160c */
[----:B------:R-:W-:Y:S01]  /*3d30*/  LOP3.LUT P6, RZ, R13, 0x1, RZ, 0xc0, !PT ;  /* 0x000000010dff7812 */ /* 0x000fe200078cc0ff */
[----:B------:R-:W-:Y:S01]  /*3d40*/  IMAD R13, R92, 0xa, RZ ;  /* 0x0000000a5c0d7824 */ /* 0x000fe200078e02ff */
[----:B------:R1:W-:Y:S03]  /*3d50*/  STL.64 [R1+0x360], R26 ;  /* 0x0003601a01007387 */ /* 0x0003e60000100a00 */
[----:B0-----:R-:W-:-:S04]  /*3d60*/  IMAD.WIDE R90, R13, 0x2, R4 ;  /* 0x000000020d5a7825 */ /* 0x001fc800078e0204 */
[C---:B------:R-:W-:Y:S01]  /*3d70*/  IMAD.WIDE R58, R13.reuse, 0x2, R6 ;  /* 0x000000020d3a7825 */ /* 0x040fe200078e0206 */
[----:B------:R0:W2:Y:S03]  /*3d80*/  @!P0 LDG.E.U16 R45, desc[UR22][R90.64] ;  /* 0x000000165a2d8981 */ /* 0x0000a6000c1e1500 */
[C---:B------:R-:W-:Y:S01]  /*3d90*/  IMAD.WIDE R56, R13.reuse, 0x2, R8 ;  /* 0x000000020d387825 */ /* 0x040fe200078e0208 */
[----:B------:R0:W2:Y:S03]  /*3da0*/  @!P0 LDG.E.U16 R44, desc[UR22][R58.64] ;  /* 0x000000163a2c8981 */ /* 0x0000a6000c1e1500 */
[----:B-1----:R-:W-:Y:S01]  /*3db0*/  IMAD.WIDE R26, R13, 0x2, R10 ;  /* 0x000000020d1a7825 */ /* 0x002fe200078e020a */
[----:B------:R-:W-:Y:S01]  /*3dc0*/  SHF.R.U32.HI R13, RZ, 0x5, R12 ;  /* 0x00000005ff0d7819 */ /* 0x000fe2000001160c */
[----:B------:R1:W2:Y:S04]  /*3dd0*/  @!P0 LDG.E.U16 R43, desc[UR22][R56.64] ;  /* 0x00000016382b8981 */ /* 0x0002a8000c1e1500 */
[----:B------:R0:W2:Y:S01]  /*3de0*/  @!P0 LDG.E.U16 R42, desc[UR22][R26.64] ;  /* 0x000000161a2a8981 */ /* 0x0000a2000c1e1500 */
[----:B------:R-:W-:Y:S01]  /*3df0*/  LOP3.LUT P0, RZ, R13, 0x1, RZ, 0xc0, !PT ;  /* 0x000000010dff7812 */ /* 0x000fe2000780c0ff */
[----:B------:R-:W-:-:S02]  /*3e00*/  IMAD R13, R92, 0x12, RZ ;  /* 0x000000125c0d7824 */ /* 0x000fc400078e02ff */
[----:B------:R0:W-:Y:S04]  /*3e10*/  STL.64 [R1+0x278], R90 ;  /* 0x0002785a01007387 */ /* 0x0001e80000100a00 */
[----:B------:R1:W-:Y:S04]  /*3e20*/  STL.64 [R1+0x270], R58 ;  /* 0x0002703a01007387 */ /* 0x0003e80000100a00 */
[----:B------:R4:W-:Y:S04]  /*3e30*/  STL.64 [R1+0x268], R56 ;  /* 0x0002683801007387 */ /* 0x0009e80000100a00 */
[----:B------:R4:W-:Y:S01]  /*3e40*/  STL.64 [R1+0x260], R26 ;  /* 0x0002601a01007387 */ /* 0x0009e20000100a00 */
[----:B0-----:R-:W-:-:S04]  /*3e50*/  IMAD.WIDE R90, R13, 0x2, R4 ;  /* 0x000000020d5a7825 */ /* 0x001fc800078e0204 */
[C---:B-1----:R-:W-:Y:S01]  /*3e60*/  IMAD.WIDE R58, R13.reuse, 0x2, R6 ;  /* 0x000000020d3a7825 */ /* 0x042fe200078e0206 */
[----:B------:R0:W2:Y:S03]  /*3e70*/  @P6 LDG.E.U16 R37, desc[UR22][R90.64] ;  /* 0x000000165a256981 */ /* 0x0000a6000c1e1500 */
[C---:B----4-:R-:W-:Y:S01]  /*3e80*/  IMAD.WIDE R56, R13.reuse, 0x2, R8 ;  /* 0x000000020d387825 */ /* 0x050fe200078e0208 */
[----:B------:R1:W4:Y:S03]  /*3e90*/  @P6 LDG.E.U16 R36, desc[UR22][R58.64] ;  /* 0x000000163a246981 */ /* 0x000326000c1e1500 */
[----:B------:R-:W-:Y:S01]  /*3ea0*/  IMAD.WIDE R26, R13, 0x2, R10 ;  /* 0x000000020d1a7825 */ /* 0x000fe200078e020a */
[----:B------:R0:W2:Y:S03]  /*3eb0*/  @P6 LDG.E.U16 R35, desc[UR22][R56.64] ;  /* 0x0000001638236981 */ /* 0x0000a6000c1e1500 */
[----:B------:R-:W-:Y:S01]  /*3ec0*/  VIADD R13, R84, 0xfffffff3 ;  /* 0xfffffff3540d7836 */ /* 0x000fe20000000000 */
[----:B------:R0:W2:Y:S04]  /*3ed0*/  @P6 LDG.E.U16 R34, desc[UR22][R26.64] ;  /* 0x000000161a226981 */ /* 0x0000a8000c1e1500 */
[----:B------:R-:W-:Y:S01]  /*3ee0*/  ISETP.GE.U32.AND P6, PT, R13, 0x7fffffd4, PT ;  /* 0x7fffffd40d00780c */ /* 0x000fe20003fc6070 */
[----:B------:R0:W-:Y:S01]  /*3ef0*/  STL.64 [R1+0x178], R90 ;  /* 0x0001785a01007387 */ /* 0x0001e20000100a00 */
[----:B------:R-:W-:-:S03]  /*3f00*/  IMAD R13, R92, 0x1a, RZ ;  /* 0x0000001a5c0d7824 */ /* 0x000fc600078e02ff */
[----:B------:R1:W-:Y:S04]  /*3f10*/  STL.64 [R1+0x170], R58 ;  /* 0x0001703a01007387 */ /* 0x0003e80000100a00 */
[----:B------:R1:W-:Y:S04]  /*3f20*/  STL.64 [R1+0x168], R56 ;  /* 0x0001683801007387 */ /* 0x0003e80000100a00 */
[----:B------:R1:W-:Y:S01]  /*3f30*/  STL.64 [R1+0x160], R26 ;  /* 0x0001601a01007387 */ /* 0x0003e20000100a00 */
[----:B0-----:R-:W-:-:S04]  /*3f40*/  IMAD.WIDE R90, R13, 0x2, R4 ;  /* 0x000000020d5a7825 */ /* 0x001fc800078e0204 */
[C---:B-1----:R-:W-:Y:S01]  /*3f50*/  IMAD.WIDE R58, R13.reuse, 0x2, R6 ;  /* 0x000000020d3a7825 */ /* 0x042fe200078e0206 */
[----:B------:R0:W2:Y:S03]  /*3f60*/  @P0 LDG.E.U16 R33, desc[UR22][R90.64] ;  /* 0x000000165a210981 */ /* 0x0000a6000c1e1500 */
[C---:B------:R-:W-:Y:S01]  /*3f70*/  IMAD.WIDE R56, R13.reuse, 0x2, R8 ;  /* 0x000000020d387825 */ /* 0x040fe200078e0208 */
[----:B------:R1:W2:Y:S03]  /*3f80*/  @P0 LDG.E.U16 R32, desc[UR22][R58.64] ;  /* 0x000000163a200981 */ /* 0x0002a6000c1e1500 */
[----:B------:R-:W-:Y:S01]  /*3f90*/  IMAD.WIDE R26, R13, 0x2, R10 ;  /* 0x000000020d1a7825 */ /* 0x000fe200078e020a */
[----:B------:R0:W2:Y:S03]  /*3fa0*/  @P0 LDG.E.U16 R31, desc[UR22][R56.64] ;  /* 0x00000016381f0981 */ /* 0x0000a6000c1e1500 */
[C---:B------:R-:W-:Y:S01]  /*3fb0*/  VIADD R13, R84.reuse, 0xfffffffa ;  /* 0xfffffffa540d7836 */ /* 0x040fe20000000000 */
[----:B------:R0:W2:Y:S01]  /*3fc0*/  @P0 LDG.E.U16 R30, desc[UR22][R26.64] ;  /* 0x000000161a1e0981 */ /* 0x0000a2000c1e1500 */
[----:B------:R-:W-:-:S03]  /*3fd0*/  VIADD R16, R84, 0xfffffff4 ;  /* 0xfffffff454107836 */ /* 0x000fc60000000000 */
[----:B------:R-:W-:Y:S01]  /*3fe0*/  ISETP.GE.U32.AND P0, PT, R13, 0x7fffffdb, PT ;  /* 0x7fffffdb0d00780c */ /* 0x000fe20003f06070 */
[----:B------:R0:W-:Y:S01]  /*3ff0*/  STL.64 [R1+0x78], R90 ;  /* 0x0000785a01007387 */ /* 0x0001e20000100a00 */
[----:B------:R-:W-:-:S03]  /*4000*/  IMAD R13, R92, 0x3, RZ ;  /* 0x000000035c0d7824 */ /* 0x000fc600078e02ff */
[----:B------:R1:W-:Y:S04]  /*4010*/  STL.64 [R1+0x70], R58 ;  /* 0x0000703a01007387 */ /* 0x0003e80000100a00 */
[----:B------:R1:W-:Y:S04]  /*4020*/  STL.64 [R1+0x68], R56 ;  /* 0x0000683801007387 */ /* 0x0003e80000100a00 */
[----:B------:R1:W-:Y:S01]  /*4030*/  STL.64 [R1+0x60], R26 ;  /* 0x0000601a01007387 */ /* 0x0003e20000100a00 */
[----:B0-----:R-:W-:Y:S01]  /*4040*/  IMAD.WIDE R90, R13, 0x2, R4 ;  /* 0x000000020d5a7825 */ /* 0x001fe200078e0204 */
[----:B------:R-:W-:-:S03]  /*4050*/  ISETP.GE.U32.AND P4, PT, R16, 0x7fffffd5, PT ;  /* 0x7fffffd51000780c */ /* 0x000fc60003f86070 */
[C---:B-1----:R-:W-:Y:S01]  /*4060*/  IMAD.WIDE R58, R13.reuse, 0x2, R6 ;  /* 0x000000020d3a7825 */ /* 0x042fe200078e0206 */
[----:B------:R0:W2:Y:S03]  /*4070*/  @!P3 LDG.E.U16 R49, desc[UR22][R90.64] ;  /* 0x000000165a31b981 */ /* 0x0000a6000c1e1500 */
[C---:B------:R-:W-:Y:S01]  /*4080*/  IMAD.WIDE R56, R13.reuse, 0x2, R8 ;  /* 0x000000020d387825 */ /* 0x040fe200078e0208 */
[----:B------:R1:W2:Y:S03]  /*4090*/  @!P3 LDG.E.U16 R48, desc[UR22][R58.64] ;  /* 0x000000163a30b981 */ /* 0x0002a6000c1e1500 */
[----:B------:R-:W-:Y:S01]  /*40a0*/  IMAD.WIDE R26, R13, 0x2, R10 ;  /* 0x000000020d1a7825 */ /* 0x000fe200078e020a */
        /* <DEDUP_REMOVED lines=20> */
[----:B------:R0:W-:Y:S01]  /*41f0*/  STL.64 [R1+0x258], R90 ;  /* 0x0002585a01007387 */ /* 0x0001e20000100a00 */
[----:B------:R-:W-:-:S03]  /*4200*/  PRMT R23, RZ, 0x7610, R23 ;  /* 0x00007610ff177816 */ /* 0x000fc60000000017 */
[----:B------:R1:W-:Y:S01]  /*4210*/  STL.64 [R1+0x250], R58 ;  /* 0x0002503a01007387 */ /* 0x0003e20000100a00 */
[----:B------:R-:W-:Y:S02]  /*4220*/  PRMT R21, RZ, 0x7610, R21 ;  /* 0x00007610ff157816 */ /* 0x000fe40000000015 */
[----:B------:R-:W-:Y:S01]  /*4230*/  PRMT R20, RZ, 0x7610, R20 ;  /* 0x00007610ff147816 */ /* 0x000fe20000000014 */
        /* <DEDUP_REMOVED lines=21> */
[----:B------:R0:W2:Y:S03]  /*4390*/  @P4 LDG.E.U16 R29, desc[UR22][R90.64] ;  /* 0x000000165a1d4981 */ /* 0x0000a6000c1e1500 */
[C---:B------:R-:W-:Y:S01]  /*43a0*/  IMAD.WIDE R56, R13.reuse, 0x2, R8 ;  /* 0x000000020d387825 */ /* 0x040fe200078e0208 */
[----:B------:R1:W2:Y:S03]  /*43b0*/  @P4 LDG.E.U16 R28, desc[UR22][R58.64] ;  /* 0x000000163a1c4981 */ /* 0x0002a6000c1e1500 */
[----:B------:R-:W-:Y:S01]  /*43c0*/  IMAD.WIDE R26, R13, 0x2, R10 ;  /* 0x000000020d1a7825 */ /* 0x000fe200078e020a */
[----:B------:R0:W2:Y:S03]  /*43d0*/  @P4 LDG.E.U16 R53, desc[UR22][R56.64] ;  /* 0x0000001638354981 */ /* 0x0000a6000c1e1500 */
[----:B------:R-:W-:Y:S01]  /*43e0*/  VIADD R13, R84, 0xfffffff9 ;  /* 0xfffffff9540d7836 */ /* 0x000fe20000000000 */
[----:B------:R0:W2:Y:S04]  /*43f0*/  @P4 LDG.E.U16 R51, desc[UR22][R26.64] ;  /* 0x000000161a334981 */ /* 0x0000a8000c1e1500 */
[----:B------:R-:W-:Y:S01]  /*4400*/  ISETP.GE.U32.AND P4, PT, R13, 0x7fffffda, PT ;  /* 0x7fffffda0d00780c */ /* 0x000fe20003f86070 */
[----:B------:R0:W-:Y:S01]  /*4410*/  STL.64 [R1+0x58], R90 ;  /* 0x0000585a01007387 */ /* 0x0001e20000100a00 */
[----:B------:R-:W-:Y:S01]  /*4420*/  IMAD.SHL.U32 R13, R92, 0x4, RZ ;  /* 0x000000045c0d7824 */ /* 0x000fe200078e00ff */
[----:B------:R-:W-:-:S02]  /*4430*/  PRMT R65, RZ, 0x7610, R65 ;  /* 0x00007610ff417816 */ /* 0x000fc40000000041 */
[----:B------:R1:W-:Y:S01]  /*4440*/  STL.64 [R1+0x50], R58 ;  /* 0x0000503a01007387 */ /* 0x0003e20000100a00 */
[----:B------:R-:W-:-:S03]  /*4450*/  PRMT R64, RZ, 0x7610, R64 ;  /* 0x00007610ff407816 */ /* 0x000fc60000000040 */
        /* <DEDUP_REMOVED lines=16> */
[----:B------:R-:W-:-:S03]  /*4560*/  PRMT R2, RZ, 0x7610, R2 ;  /* 0x00007610ff027816 */ /* 0x000fc60000000002 */
[----:B------:R3:W-:Y:S01]  /*4570*/  STL.64 [R1+0x328], R56 ;  /* 0x0003283801007387 */ /* 0x0007e20000100a00 */
[----:B------:R-:W-:-:S03]  /*4580*/  PRMT R3, RZ, 0x7610, R3 ;  /* 0x00007610ff037816 */ /* 0x000fc60000000003 */
[----:B------:R3:W-:Y:S01]  /*4590*/  STL.64 [R1+0x320], R26 ;  /* 0x0003201a01007387 */ /* 0x0007e20000100a00 */
[----:B0-----:R-:W-:-:S04]  /*45a0*/  IMAD.WIDE R90, R13, 0x2, R4 ;  /* 0x000000020d5a7825 */ /* 0x001fc800078e0204 */
[C---:B-1----:R-:W-:Y:S01]  /*45b0*/  IMAD.WIDE R58, R13.reuse, 0x2, R6 ;  /* 0x000000020d3a7825 */ /* 0x042fe200078e0206 */
[----:B------:R0:W-:Y:S03]  /*45c0*/  STL.64 [R1+0x238], R90 ;  /* 0x0002385a01007387 */ /* 0x0001e60000100a00 */
[----:B---3--:R-:W-:-:S04]  /*45d0*/  IMAD.WIDE R56, R13, 0x2, R8 ;  /* 0x000000020d387825 */ /* 0x008fc800078e0208 */
[----:B------:R-:W-:Y:S01]  /*45e0*/  IMAD.WIDE R26, R13, 0x2, R10 ;  /* 0x000000020d1a7825 */ /* 0x000fe200078e020a */
[----:B------:R1:W-:Y:S04]  /*45f0*/  STL.64 [R1+0x230], R58 ;  /* 0x0002303a01007387 */ /* 0x0003e80000100a00 */
[----:B------:R-:W3:Y:S04]  /*4600*/  @!P6 LDG.E.U16 R61, desc[UR22][R90.64] ;  /* 0x000000165a3de981 */ /* 0x000ee8000c1e1500 */
[----:B------:R-:W2:Y:S04]  /*4610*/  @!P6 LDG.E.U16 R2, desc[UR22][R26.64] ;  /* 0x000000161a02e981 */ /* 0x000ea8000c1e1500 */
[----:B------:R-:W3:Y:S04]  /*4620*/  @!P6 LDG.E.U16 R3, desc[UR22][R56.64] ;  /* 0x000000163803e981 */ /* 0x000ee8000c1e1500 */
[----:B0-----:R-:W4:Y:S01]  /*4630*/  LDL.LU.64 R90, [R1+0x7b8] ;  /* 0x0007b800015a7983 */ /* 0x001f220000300a00 */
[----:B------:R-:W-:-:S02]  /*4640*/  PRMT R55, RZ, 0x7610, R55 ;  /* 0x00007610ff377816 */ /* 0x000fc40000000037 */
[----:B------:R-:W-:-:S04]  /*4650*/  SHF.R.U32.HI R13, RZ, 0x3, R12 ;  /* 0x00000003ff0d7819 */ /* 0x000fc8000001160c */
[----:B------:R1:W4:Y:S01]  /*4660*/  @!P6 LDG.E.U16 R55, desc[UR22][R58.64] ;  /* 0x000000163a37e981 */ /* 0x000322000c1e1500 */
[----:B------:R-:W-:Y:S01]  /*4670*/  LOP3.LUT P6, RZ, R13, 0x1, RZ, 0xc0, !PT ;  /* 0x000000010dff7812 */ /* 0x000fe200078cc0ff */
[----:B------:R-:W-:Y:S01]  /*4680*/  IMAD R13, R92, 0x14, RZ ;  /* 0x000000145c0d7824 */ /* 0x000fe200078e02ff */
[----:B------:R-:W-:Y:S01]  /*4690*/  PRMT R24, RZ, 0x7610, R24 ;  /* 0x00007610ff187816 */ /* 0x000fe20000000018 */
[----:B------:R0:W-:Y:S01]  /*46a0*/  STL.64 [R1+0x228], R56 ;  /* 0x0002283801007387 */ /* 0x0001e20000100a00 */
[----:B------:R-:W-:-:S03]  /*46b0*/  PRMT R25, RZ, 0x7610, R25 ;  /* 0x00007610ff197816 */ /* 0x000fc60000000019 */
[----:B------:R0:W-:Y:S01]  /*46c0*/  STL.64 [R1+0x220], R26 ;  /* 0x0002201a01007387 */ /* 0x0001e20000100a00 */
[----:B-1----:R-:W-:-:S04]  /*46d0*/  IMAD.WIDE R58, R13, 0x2, R4 ;  /* 0x000000020d3a7825 */ /* 0x002fc800078e0204 */
[----:B0-----:R-:W-:-:S04]  /*46e0*/  IMAD.WIDE R56, R13, 0x2, R8 ;  /* 0x000000020d387825 */ /* 0x001fc800078e0208 */
[----:B------:R-:W-:Y:S01]  /*46f0*/  IMAD.WIDE R26, R13, 0x2, R10 ;  /* 0x000000020d1a7825 */ /* 0x000fe200078e020a */
[----:B------:R-:W4:Y:S04]  /*4700*/  @P5 LDG.E.U16 R25, desc[UR22][R56.64] ;  /* 0x0000001638195981 */ /* 0x000f28000c1e1500 */
[----:B------:R-:W4:Y:S04]  /*4710*/  @P5 LDG.E.U16 R24, desc[UR22][R26.64] ;  /* 0x000000161a185981 */ /* 0x000f28000c1e1500 */
[----:B--2---:R-:W-:Y:S04]  /*4720*/  STL [R1+0x3f4], R2 ;  /* 0x0003f40201007387 */ /* 0x004fe80000100800 */
[----:B---3--:R0:W-:Y:S01]  /*4730*/  STL [R1+0x3f8], R3 ;  /* 0x0003f80301007387 */ /* 0x0081e20000100800 */
[----:B----4-:R-:W-:-:S02]  /*4740*/  PRMT R91, RZ, 0x7610, R91 ;  /* 0x00007610ff5b7816 */ /* 0x010fc4000000005b */
[----:B------:R-:W-:Y:S01]  /*4750*/  PRMT R90, RZ, 0x7610, R90 ;  /* 0x00007610ff5a7816 */ /* 0x000fe2000000005a */
[----:B0-----:R-:W-:Y:S01]  /*4760*/  IMAD.WIDE R2, R13, 0x2, R6 ;  /* 0x000000020d027825 */ /* 0x001fe200078e0206 */
[----:B------:R0:W-:Y:S04]  /*4770*/  STL.64 [R1+0x138], R58 ;  /* 0x0001383a01007387 */ /* 0x0001e80000100a00 */
[----:B------:R1:W-:Y:S04]  /*4780*/  STL.64 [R1+0x130], R2 ;  /* 0x0001300201007387 */ /* 0x0003e80000100a00 */
[----:B------:R-:W2:Y:S04]  /*4790*/  @P5 LDG.E.U16 R91, desc[UR22][R58.64] ;  /* 0x000000163a5b5981 */ /* 0x000ea8000c1e1500 */
[----:B------:R-:W3:Y:S04]  /*47a0*/  @P5 LDG.E.U16 R90, desc[UR22][R2.64] ;  /* 0x00000016025a5981 */ /* 0x000ee8000c1e1500 */
[----:B0-----:R-:W4:Y:S04]  /*47b0*/  LDL.LU.64 R58, [R1+0x7b0] ;  /* 0x0007b000013a7983 */ /* 0x001f280000300a00 */
[----:B------:R0:W-:Y:S04]  /*47c0*/  STL.64 [R1+0x128], R56 ;  /* 0x0001283801007387 */ /* 0x0001e80000100a00 */
[----:B-1----:R-:W4:Y:S01]  /*47d0*/  LDL.LU.64 R2, [R1+0x7a8] ;  /* 0x0007a80001027983 */ /* 0x002f220000300a00 */
[----:B------:R-:W-:-:S03]  /*47e0*/  SHF.R.U32.HI R13, RZ, 0xa, R12 ;  /* 0x0000000aff0d7819 */ /* 0x000fc6000001160c */
[----:B------:R1:W-:Y:S01]  /*47f0*/  STL.64 [R1+0x120], R26 ;  /* 0x0001201a01007387 */ /* 0x0003e20000100a00 */
[----:B------:R-:W-:Y:S01]  /*4800*/  LOP3.LUT P5, RZ, R13, 0x1, RZ, 0xc0, !PT ;  /* 0x000000010dff7812 */ /* 0x000fe200078ac0ff */
[----:B------:R-:W-:Y:S02]  /*4810*/  IMAD R13, R92, 0x1c, RZ ;  /* 0x0000001c5c0d7824 */ /* 0x000fe400078e02ff */
[----:B------:R-:W-:Y:S04]  /*4820*/  STL [R1+0x3e4], R24 ;  /* 0x0003e41801007387 */ /* 0x000fe80000100800 */
[----:B------:R1:W-:Y:S01]  /*4830*/  STL [R1+0x3e8], R25 ;  /* 0x0003e81901007387 */ /* 0x0003e20000100800 */
[----:B0-----:R-:W-:-:S04]  /*4840*/  IMAD.WIDE R56, R13, 0x2, R8 ;  /* 0x000000020d387825 */ /* 0x001fc800078e0208 */
[----:B-1----:R-:W-:-:S04]  /*4850*/  IMAD.WIDE R26, R13, 0x2, R10 ;  /* 0x000000020d1a7825 */ /* 0x002fc800078e020a */
[C---:B------:R-:W-:Y:S01]  /*4860*/  IMAD.WIDE R24, R13.reuse, 0x2, R4 ;  /* 0x000000020d187825 */ /* 0x040fe200078e0204 */
[----:B---3--:R-:W-:Y:S04]  /*4870*/  STL [R1+0x3ec], R90 ;  /* 0x0003ec5a01007387 */ /* 0x008fe80000100800 */
[----:B--2---:R0:W-:Y:S01]  /*4880*/  STL [R1+0x3f0], R91 ;  /* 0x0003f05b01007387 */ /* 0x0041e20000100800 */
[----:B----4-:R-:W-:Y:S02]  /*4890*/  PRMT R59, RZ, 0x7610, R59 ;  /* 0x00007610ff3b7816 */ /* 0x010fe4000000003b */
[----:B------:R-:W-:Y:S01]  /*48a0*/  PRMT R58, RZ, 0x7610, R58 ;  /* 0x00007610ff3a7816 */ /* 0x000fe2000000003a */
[----:B------:R1:W-:Y:S04]  /*48b0*/  STL.64 [R1+0x38], R24 ;  /* 0x0000381801007387 */ /* 0x0003e80000100a00 */
[----:B------:R-:W2:Y:S01]  /*48c0*/  @P6 LDG.E.U16 R59, desc[UR22][R24.64] ;  /* 0x00000016183b6981 */ /* 0x000ea2000c1e1500 */
[----:B0-----:R-:W-:Y:S01]  /*48d0*/  IMAD.WIDE R90, R13, 0x2, R6 ;  /* 0x000000020d5a7825 */ /* 0x001fe200078e0206 */
[----:B------:R-:W-:-:S02]  /*48e0*/  PRMT R2, RZ, 0x7610, R2 ;  /* 0x00007610ff027816 */ /* 0x000fc40000000002 */
[----:B------:R-:W-:Y:S02]  /*48f0*/  PRMT R3, RZ, 0x7610, R3 ;  /* 0x00007610ff037816 */ /* 0x000fe40000000003 */
[----:B------:R0:W-:Y:S04]  /*4900*/  STL.64 [R1+0x30], R90 ;  /* 0x0000305a01007387 */ /* 0x0001e80000100a00 */
[----:B------:R-:W3:Y:S04]  /*4910*/  @P6 LDG.E.U16 R58, desc[UR22][R90.64] ;  /* 0x000000165a3a6981 */ /* 0x000ee8000c1e1500 */
[----:B-1----:R-:W4:Y:S04]  /*4920*/  LDL.LU.64 R24, [R1+0x7a0] ;  /* 0x0007a00001187983 */ /* 0x002f280000300a00 */
[----:B------:R1:W-:Y:S04]  /*4930*/  STL.64 [R1+0x28], R56 ;  /* 0x0000283801007387 */ /* 0x0003e80000100a00 */
[----:B------:R-:W4:Y:S04]  /*4940*/  @P6 LDG.E.U16 R2, desc[UR22][R26.64] ;  /* 0x000000161a026981 */ /* 0x000f28000c1e1500 */
[----:B0-----:R-:W4:Y:S04]  /*4950*/  LDL.LU.64 R90, [R1+0x798] ;  /* 0x00079800015a7983 */ /* 0x001f280000300a00 */
[----:B------:R1:W4:Y:S01]  /*4960*/  @P6 LDG.E.U16 R3, desc[UR22][R56.64] ;  /* 0x0000001638036981 */ /* 0x000322000c1e1500 */
[----:B------:R-:W-:-:S03]  /*4970*/  SHF.R.U32.HI R13, RZ, 0x2, R12 ;  /* 0x00000002ff0d7819 */ /* 0x000fc6000001160c */
[----:B------:R0:W-:Y:S01]  /*4980*/  STL.64 [R1+0x20], R26 ;  /* 0x0000201a01007387 */ /* 0x0001e20000100a00 */
[----:B------:R-:W-:Y:S01]  /*4990*/  LOP3.LUT P6, RZ, R13, 0x1, RZ, 0xc0, !PT ;  /* 0x000000010dff7812 */ /* 0x000fe200078cc0ff */
[----:B------:R-:W-:-:S04]  /*49a0*/  IMAD R13, R92, 0x5, RZ ;  /* 0x000000055c0d7824 */ /* 0x000fc800078e02ff */
[----:B-1----:R-:W-:-:S04]  /*49b0*/  IMAD.WIDE R56, R13, 0x2, R8 ;  /* 0x000000020d387825 */ /* 0x002fc800078e0208 */
[----:B0-----:R-:W-:Y:S01]  /*49c0*/  IMAD.WIDE R26, R13, 0x2, R10 ;  /* 0x000000020d1a7825 */ /* 0x001fe200078e020a */
[----:B---3--:R-:W-:Y:S04]  /*49d0*/  STL [R1+0x3cc], R58 ;  /* 0x0003cc3a01007387 */ /* 0x008fe80000100800 */
[----:B--2---:R0:W-:Y:S01]  /*49e0*/  STL [R1+0x3d0], R59 ;  /* 0x0003d03b01007387 */ /* 0x0041e20000100800 */
[----:B----4-:R-:W-:Y:S02]  /*49f0*/  PRMT R24, RZ, 0x7610, R24 ;  /* 0x00007610ff187816 */ /* 0x010fe40000000018 */
[----:B------:R-:W-:-:S04]  /*4a00*/  PRMT R25, RZ, 0x7610, R25 ;  /* 0x00007610ff197816 */ /* 0x000fc80000000019 */
[----:B------:R-:W2:Y:S01]  /*4a10*/  @!P0 LDG.E.U16 R24, desc[UR22][R26.64] ;  /* 0x000000161a188981 */ /* 0x000ea2000c1e1500 */
[----:B0-----:R-:W-:-:S03]  /*4a20*/  IMAD.WIDE R58, R13, 0x2, R4 ;  /* 0x000000020d3a7825 */ /* 0x001fc600078e0204 */
[----:B------:R-:W-:Y:S01]  /*4a30*/  STL [R1+0x3c4], R2 ;  /* 0x0003c40201007387 */ /* 0x000fe20000100800 */
[----:B------:R-:W-:Y:S02]  /*4a40*/  PRMT R91, RZ, 0x7610, R91 ;  /* 0x00007610ff5b7816 */ /* 0x000fe4000000005b */
[----:B------:R-:W-:Y:S01]  /*4a50*/  PRMT R90, RZ, 0x7610, R90 ;  /* 0x00007610ff5a7816 */ /* 0x000fe2000000005a */
[----:B------:R0:W3:Y:S04]  /*4a60*/  @!P0 LDG.E.U16 R25, desc[UR22][R56.64] ;  /* 0x0000001638198981 */ /* 0x0000e8000c1e1500 */
[----:B------:R1:W-:Y:S04]  /*4a70*/  STL [R1+0x3c8], R3 ;  /* 0x0003c80301007387 */ /* 0x0003e80000100800 */
[----:B------:R4:W-:Y:S04]  /*4a80*/  STL.64 [R1+0x318], R58 ;  /* 0x0003183a01007387 */ /* 0x0009e80000100a00 */
[----:B------:R-:W2:Y:S01]  /*4a90*/  @!P0 LDG.E.U16 R91, desc[UR22][R58.64] ;  /* 0x000000163a5b8981 */ /* 0x000ea2000c1e1500 */
[----:B-1----:R-:W-:-:S05]  /*4aa0*/  IMAD.WIDE R2, R13, 0x2, R6 ;  /* 0x000000020d027825 */ /* 0x002fca00078e0206 */
[----:B------:R1:W-:Y:S04]  /*4ab0*/  STL.64 [R1+0x310], R2 ;  /* 0x0003100201007387 */ /* 0x0003e80000100a00 */
[----:B------:R-:W2:Y:S04]  /*4ac0*/  @!P0 LDG.E.U16 R90, desc[UR22][R2.64] ;  /* 0x00000016025a8981 */ /* 0x000ea8000c1e1500 */
[----:B----4-:R-:W4:Y:S04]  /*4ad0*/  LDL.LU.64 R58, [R1+0x790] ;  /* 0x00079000013a7983 */ /* 0x010f280000300a00 */
[----:B------:R0:W-:Y:S04]  /*4ae0*/  STL.64 [R1+0x308], R56 ;  /* 0x0003083801007387 */ /* 0x0001e80000100a00 */
[----:B-1----:R-:W3:Y:S01]  /*4af0*/  LDL.LU.64 R2, [R1+0x788] ;  /* 0x0007880001027983 */ /* 0x002ee20000300a00 */
[----:B------:R-:W-:-:S03]  /*4b00*/  SHF.R.U32.HI R13, RZ, 0x9, R12 ;  /* 0x00000009ff0d7819 */ /* 0x000fc6000001160c */
[----:B------:R1:W-:Y:S01]  /*4b10*/  STL.64 [R1+0x300], R26 ;  /* 0x0003001a01007387 */ /* 0x0003e20000100a00 */
[----:B------:R-:W-:Y:S01]  /*4b20*/  LOP3.LUT P0, RZ, R13, 0x1, RZ, 0xc0, !PT ;  /* 0x000000010dff7812 */ /* 0x000fe2000780c0ff */
[----:B------:R-:W-:-:S04]  /*4b30*/  IMAD R13, R92, 0xd, RZ ;  /* 0x0000000d5c0d7824 */ /* 0x000fc800078e02ff */
[----:B0-----:R-:W-:-:S04]  /*4b40*/  IMAD.WIDE R56, R13, 0x2, R8 ;  /* 0x000000020d387825 */ /* 0x001fc800078e0208 */
[----:B-1----:R-:W-:Y:S01]  /*4b50*/  IMAD.WIDE R26, R13, 0x2, R4 ;  /* 0x000000020d1a7825 */ /* 0x002fe200078e0204 */
[----:B--2---:R-:W-:Y:S04]  /*4b60*/  STL [R1+0x3dc], R90 ;  /* 0x0003dc5a01007387 */ /* 0x004fe80000100800 */
[----:B------:R0:W-:Y:S01]  /*4b70*/  STL [R1+0x3e0], R91 ;  /* 0x0003e05b01007387 */ /* 0x0001e20000100800 */
[----:B----4-:R-:W-:-:S03]  /*4b80*/  PRMT R59, RZ, 0x7610, R59 ;  /* 0x00007610ff3b7816 */ /* 0x010fc6000000003b */
[----:B------:R-:W-:Y:S01]  /*4b90*/  STL [R1+0x3d4], R24 ;  /* 0x0003d41801007387 */ /* 0x000fe20000100800 */
[----:B------:R-:W-:Y:S02]  /*4ba0*/  PRMT R58, RZ, 0x7610, R58 ;  /* 0x00007610ff3a7816 */ /* 0x000fe4000000003a */
[----:B---3--:R-:W-:Y:S01]  /*4bb0*/  PRMT R2, RZ, 0x7610, R2 ;  /* 0x00007610ff027816 */ /* 0x008fe20000000002 */
[----:B------:R1:W-:Y:S01]  /*4bc0*/  STL [R1+0x3d8], R25 ;  /* 0x0003d81901007387 */ /* 0x0003e20000100800 */
[----:B------:R-:W-:Y:S01]  /*4bd0*/  PRMT R3, RZ, 0x7610, R3 ;  /* 0x00007610ff037816 */ /* 0x000fe20000000003 */
[C---:B0-----:R-:W-:Y:S02]  /*4be0*/  IMAD.WIDE R90, R13.reuse, 0x2, R6 ;  /* 0x000000020d5a7825 */ /* 0x041fe400078e0206 */
[----:B------:R0:W-:Y:S04]  /*4bf0*/  STL.64 [R1+0x218], R26 ;  /* 0x0002181a01007387 */ /* 0x0001e80000100a00 */
[----:B------:R-:W2:Y:S01]  /*4c00*/  @!P3 LDG.E.U16 R59, desc[UR22][R26.64] ;  /* 0x000000161a3bb981 */ /* 0x000ea2000c1e1500 */
[----:B-1----:R-:W-:-:S03]  /*4c10*/  IMAD.WIDE R24, R13, 0x2, R10 ;  /* 0x000000020d187825 */ /* 0x002fc600078e020a */
[----:B------:R1:W-:Y:S04]  /*4c20*/  STL.64 [R1+0x210], R90 ;  /* 0x0002105a01007387 */ /* 0x0003e80000100a00 */
[----:B------:R-:W3:Y:S04]  /*4c30*/  @!P3 LDG.E.U16 R2, desc[UR22][R24.64] ;  /* 0x000000161802b981 */ /* 0x000ee8000c1e1500 */
[----:B------:R4:W2:Y:S04]  /*4c40*/  @!P3 LDG.E.U16 R3, desc[UR22][R56.64] ;  /* 0x000000163803b981 */ /* 0x0008a8000c1e1500 */
[----:B0-----:R-:W2:Y:S04]  /*4c50*/  LDL.LU.64 R26, [R1+0x780] ;  /* 0x00078000011a7983 */ /* 0x001ea80000300a00 */
[----:B------:R-:W2:Y:S04]  /*4c60*/  @!P3 LDG.E.U16 R58, desc[UR22][R90.64] ;  /* 0x000000165a3ab981 */ /* 0x000ea8000c1e1500 */
[----:B------:R4:W-:Y:S04]  /*4c70*/  STL.64 [R1+0x208], R56 ;  /* 0x0002083801007387 */ /* 0x0009e80000100a00 */
[----:B-1----:R-:W2:Y:S01]  /*4c80*/  LDL.LU.64 R90, [R1+0x778] ;  /* 0x00077800015a7983 */ /* 0x002ea20000300a00 */
[----:B------:R-:W-:-:S03]  /*4c90*/  SHF.R.U32.HI R13, RZ, 0x8, R12 ;  /* 0x00000008ff0d7819 */ /* 0x000fc6000001160c */
[----:B------:R0:W-:Y:S01]  /*4ca0*/  STL.64 [R1+0x200], R24 ;  /* 0x0002001801007387 */ /* 0x0001e20000100a00 */
[----:B------:R-:W-:Y:S01]  /*4cb0*/  LOP3.LUT P3, RZ, R13, 0x1, RZ, 0xc0, !PT ;  /* 0x000000010dff7812 */ /* 0x000fe2000786c0ff */
[----:B------:R-:W-:-:S04]  /*4cc0*/  IMAD R13, R92, 0x15, RZ ;  /* 0x000000155c0d7824 */ /* 0x000fc800078e02ff */
[----:B----4-:R-:W-:-:S04]  /*4cd0*/  IMAD.WIDE R56, R13, 0x2, R10 ;  /* 0x000000020d387825 */ /* 0x010fc800078e020a */
[C---:B0-----:R-:W-:Y:S01]  /*4ce0*/  IMAD.WIDE R24, R13.reuse, 0x2, R4 ;  /* 0x000000020d187825 */ /* 0x041fe200078e0204 */
[----:B---3--:R-:W-:Y:S04]  /*4cf0*/  STL [R1+0x3b4], R2 ;  /* 0x0003b40201007387 */ /* 0x008fe80000100800 */
[----:B--2---:R0:W-:Y:S01]  /*4d00*/  STL [R1+0x3b8], R3 ;  /* 0x0003b80301007387 */ /* 0x0041e20000100800 */
[----:B------:R-:W-:Y:S02]  /*4d10*/  PRMT R26, RZ, 0x7610, R26 ;  /* 0x00007610ff1a7816 */ /* 0x000fe4000000001a */
[----:B------:R-:W-:Y:S01]  /*4d20*/  PRMT R27, RZ, 0x7610, R27 ;  /* 0x00007610ff1b7816 */ /* 0x000fe2000000001b */
[----:B------:R-:W-:Y:S04]  /*4d30*/  STL [R1+0x3bc], R58 ;  /* 0x0003bc3a01007387 */ /* 0x000fe80000100800 */
[----:B------:R1:W-:Y:S01]  /*4d40*/  STL [R1+0x3c0], R59 ;  /* 0x0003c03b01007387 */ /* 0x0003e20000100800 */
[----:B0-----:R-:W-:-:S03]  /*4d50*/  IMAD.WIDE R2, R13, 0x2, R6 ;  /* 0x000000020d027825 */ /* 0x001fc600078e0206 */
[----:B------:R0:W2:Y:S01]  /*4d60*/  @P5 LDG.E.U16 R26, desc[UR22][R56.64] ;  /* 0x00000016381a5981 */ /* 0x0000a2000c1e1500 */
[----:B------:R-:W-:Y:S01]  /*4d70*/  PRMT R91, RZ, 0x7610, R91 ;  /* 0x00007610ff5b7816 */ /* 0x000fe2000000005b */
[----:B-1----:R-:W-:Y:S01]  /*4d80*/  IMAD.WIDE R58, R13, 0x2, R8 ;  /* 0x000000020d3a7825 */ /* 0x002fe200078e0208 */
[----:B------:R-:W-:Y:S01]  /*4d90*/  PRMT R90, RZ, 0x7610, R90 ;  /* 0x00007610ff5a7816 */ /* 0x000fe2000000005a */
[----:B------:R1:W-:Y:S04]  /*4da0*/  STL.64 [R1+0x118], R24 ;  /* 0x0001181801007387 */ /* 0x0003e80000100a00 */
[----:B------:R-:W3:Y:S04]  /*4db0*/  @P5 LDG.E.U16 R27, desc[UR22][R58.64] ;  /* 0x000000163a1b5981 */ /* 0x000ee8000c1e1500 */
[----:B------:R4:W-:Y:S04]  /*4dc0*/  STL.64 [R1+0x110], R2 ;  /* 0x0001100201007387 */ /* 0x0009e80000100a00 */
[----:B------:R-:W3:Y:S04]  /*4dd0*/  @P5 LDG.E.U16 R91, desc[UR22][R24.64] ;  /* 0x00000016185b5981 */ /* 0x000ee8000c1e1500 */
[----:B------:R0:W3:Y:S04]  /*4de0*/  @P5 LDG.E.U16 R90, desc[UR22][R2.64] ;  /* 0x00000016025a5981 */ /* 0x0000e8000c1e1500 */
[----:B-1----:R-:W3:Y:S04]  /*4df0*/  LDL.LU.64 R24, [R1+0x770] ;  /* 0x0007700001187983 */ /* 0x002ee80000300a00 */
[----:B------:R-:W-:Y:S04]  /*4e00*/  STL.64 [R1+0x108], R58 ;  /* 0x0001083a01007387 */ /* 0x000fe80000100a00 */
[----:B----4-:R-:W4:Y:S01]  /*4e10*/  LDL.LU.64 R2, [R1+0x768] ;  /* 0x0007680001027983 */ /* 0x010f220000300a00 */
[----:B------:R-:W-:-:S04]  /*4e20*/  SHF.R.U32.HI R12, RZ, 0x1, R12 ;  /* 0x00000001ff0c7819 */ /* 0x000fc8000001160c */
[----:B------:R-:W-:Y:S01]  /*4e30*/  LOP3.LUT P5, RZ, R12, 0x1, RZ, 0xc0, !PT ;  /* 0x000000010cff7812 */ /* 0x000fe200078ac0ff */
[----:B------:R-:W-:Y:S01]  /*4e40*/  IMAD R12, R92, 0x1d, RZ ;  /* 0x0000001d5c0c7824 */ /* 0x000fe200078e02ff */
[----:B------:R0:W-:Y:S01]  /*4e50*/  STL.64 [R1+0x100], R56 ;  /* 0x0001003801007387 */ /* 0x0001e20000100a00 */
[----:B------:R-:W-:Y:S02]  /*4e60*/  PRMT R0, RZ, 0x7610, R0 ;  /* 0x00007610ff007816 */ /* 0x000fe40000000000 */
[C---:B0-----:R-:W-:Y:S01]  /*4e70*/  IMAD.WIDE R56, R12.reuse, 0x2, R6 ;  /* 0x000000020c387825 */ /* 0x041fe200078e0206 */
[----:B--2---:R-:W-:Y:S04]  /*4e80*/  STL [R1+0x2c0], R26 ;  /* 0x0002c01a01007387 */ /* 0x004fe80000100800 */
[----:B---3--:R0:W-:Y:S02]  /*4e90*/  STL [R1+0x2c4], R27 ;  /* 0x0002c41b01007387 */ /* 0x0081e40000100800 */
[----:B0-----:R-:W-:-:S05]  /*4ea0*/  IMAD.WIDE R26, R12, 0x2, R4 ;  /* 0x000000020c1a7825 */ /* 0x001fca00078e0204 */
[----:B------:R-:W2:Y:S01]  /*4eb0*/  @P6 LDG.E.U16 R0, desc[UR22][R26.64] ;  /* 0x000000161a006981 */ /* 0x000ea2000c1e1500 */
[----:B----4-:R-:W-:-:S06]  /*4ec0*/  PRMT R2, RZ, 0x7610, R2 ;  /* 0x00007610ff027816 */ /* 0x010fcc0000000002 */
[----:B------:R-:W3:Y:S01]  /*4ed0*/  @P6 LDG.E.U16 R2, desc[UR22][R56.64] ;  /* 0x0000001638026981 */ /* 0x000ee2000c1e1500 */
[----:B------:R-:W-:-:S03]  /*4ee0*/  IMAD.WIDE R58, R12, 0x2, R8 ;  /* 0x000000020c3a7825 */ /* 0x000fc600078e0208 */
[----:B------:R0:W-:Y:S04]  /*4ef0*/  STL.64 [R1+0x18], R26 ;  /* 0x0000181a01007387 */ /* 0x0001e80000100a00 */
[----:B------:R-:W-:Y:S01]  /*4f00*/  STL [R1+0x2c8], R90 ;  /* 0x0002c85a01007387 */ /* 0x000fe20000100800 */
[----:B------:R-:W-:-:S03]  /*4f10*/  PRMT R89, RZ, 0x7610, R89 ;  /* 0x00007610ff597816 */ /* 0x000fc60000000059 */
[----:B------:R1:W-:Y:S04]  /*4f20*/  STL [R1+0x2cc], R91 ;  /* 0x0002cc5b01007387 */ /* 0x0003e80000100800 */
[----:B0-----:R-:W4:Y:S04]  /*4f30*/  LDL.LU.64 R26, [R1+0x760] ;  /* 0x00076000011a7983 */ /* 0x001f280000300a00 */
[----:B------:R-:W4:Y:S01]  /*4f40*/  @P6 LDG.E.U16 R89, desc[UR22][R58.64] ;  /* 0x000000163a596981 */ /* 0x000f22000c1e1500 */
[----:B-1----:R-:W-:-:S03]  /*4f50*/  IMAD.WIDE R90, R12, 0x2, R10 ;  /* 0x000000020c5a7825 */ /* 0x002fc600078e020a */
[----:B--2---:R0:W-:Y:S04]  /*4f60*/  STL [R1+0x1d0], R0 ;  /* 0x0001d00001007387 */ /* 0x0041e80000100800 */
[----:B0-----:R-:W2:Y:S04]  /*4f70*/  LDL.LU R0, [R1+0x758] ;  /* 0x0007580001007983 */ /* 0x001ea80000300800 */
[----:B------:R0:W-:Y:S04]  /*4f80*/  STL.64 [R1+0x10], R56 ;  /* 0x0000103801007387 */ /* 0x0001e80000100a00 */
[----:B------:R-:W-:Y:S04]  /*4f90*/  STL.64 [R1+0x8], R58 ;  /* 0x0000083a01007387 */ /* 0x000fe80000100a00 */
[----:B0-----:R-:W2:Y:S04]  /*4fa0*/  LDL.LU.64 R56, [R1+0x750] ;  /* 0x0007500001387983 */ /* 0x001ea80000300a00 */
[----:B---3--:R0:W-:Y:S04]  /*4fb0*/  STL [R1+0x1dc], R2 ;  /* 0x0001dc0201007387 */ /* 0x0081e80000100800 */
[----:B0-----:R-:W3:Y:S04]  /*4fc0*/  LDL.LU R2, [R1+0x748] ;  /* 0x0007480001027983 */ /* 0x001ee80000300800 */
[----:B------:R-:W-:Y:S04]  /*4fd0*/  STL.64 [R1], R90 ;  /* 0x0000005a01007387 */ /* 0x000fe80000100a00 */
[----:B------:R-:W3:Y:S01]  /*4fe0*/  LDL.LU.64 R58, [R1+0x740] ;  /* 0x00074000013a7983 */ /* 0x000ee20000300a00 */
[----:B------:R-:W-:-:S04]  /*4ff0*/  @!UP1 UIADD3 UR4, UPT, UPT, -UR5, 0x100000, URZ ;  /* 0x0010000005049890 */ /* 0x000fc8000fffe1ff */
[----:B------:R-:W-:Y:S02]  /*5000*/  @!UP1 USHF.L.U32 UR5, UR4, 0xb, URZ ;  /* 0x0000000b04059899 */ /* 0x000fe400080006ff */
[----:B------:R-:W-:Y:S01]  /*5010*/  @!UP1 USHF.L.U32 UR4, UR4, 0x1, URZ ;  /* 0x0000000104049899 */ /* 0x000fe200080006ff */
[----:B------:R-:W-:Y:S01]  /*5020*/  PRMT R13, RZ, 0x7610, R13 ;  /* 0x00007610ff0d7816 */ /* 0x000fe2000000000d */
[----:B------:R-:W-:Y:S01]  /*5030*/  VIADD R12, R84, 0xfffffff1 ;  /* 0xfffffff1540c7836 */ /* 0x000fe20000000000 */
[----:B------:R-:W-:-:S04]  /*5040*/  VOTEU.ALL UP1, P1 ;  /* 0x0000000000ff7886 */ /* 0x000fc80000820000 */
[----:B------:R-:W3:Y:S01]  /*5050*/  @P6 LDG.E.U16 R13, desc[UR22][R90.64] ;  /* 0x000000165a0d6981 */ /* 0x000ee2000c1e1500 */
[----:B------:R-:W-:Y:S01]  /*5060*/  ISETP.GE.U32.AND P6, PT, R12, 0x7fffffd2, PT ;  /* 0x7fffffd20c00780c */ /* 0x000fe20003fc6070 */
[----:B------:R-:W-:-:S03]  /*5070*/  IMAD R12, R92, 0x6, RZ ;  /* 0x000000065c0c7824 */ /* 0x000fc600078e02ff */
[----:B------:R0:W1:Y:S01]  /*5080*/  @!UP1 SYNCS.EXCH.64 URZ, [UR9+0x14008], UR4 ;  /* 0x0140080409ff95b2 */ /* 0x0000620008000100 */
[----:B------:R0:W-:Y:S01]  /*5090*/  STS.U16 [R3+UR9+0x4000], R60 ;  /* 0x0040003c03007988 */ /* 0x0001e20008000409 */
[----:B------:R-:W-:-:S03]  /*50a0*/  PRMT R18, RZ, 0x7610, R18 ;  /* 0x00007610ff127816 */ /* 0x000fc60000000012 */
[----:B------:R0:W-:Y:S04]  /*50b0*/  STS.U16 [R3+UR9+0x2000], R62 ;  /* 0x0020003e03007988 */ /* 0x0001e80008000409 */
[----:B----4-:R-:W-:Y:S01]  /*50c0*/  STS.U16 [R3+UR9+0x2800], R27 ;  /* 0x0028001b03007988 */ /* 0x010fe20008000409 */
[----:B0-----:R-:W-:Y:S01]  /*50d0*/  PRMT R60, RZ, 0x7610, R60 ;  /* 0x00007610ff3c7816 */ /* 0x001fe2000000003c */
[----:B------:R-:W0:Y:S02]  /*50e0*/  LDCU UR4, c[0x0][0x3b0] ;  /* 0x00007600ff0477ac */ /* 0x000e240008000800 */
[----:B------:R4:W-:Y:S01]  /*50f0*/  STS.U16 [R3+UR9+0x4800], R26 ;  /* 0x0048001a03007988 */ /* 0x0009e20008000409 */
[----:B------:R-:W-:-:S03]  /*5100*/  PRMT R62, RZ, 0x7610, R62 ;  /* 0x00007610ff3e7816 */ /* 0x000fc6000000003e */
[----:B------:R-:W-:Y:S04]  /*5110*/  STS.U16 [R3+UR9+0x6800], R25 ;  /* 0x0068001903007988 */ /* 0x000fe80008000409 */
[----:B------:R0:W-:Y:S01]  /*5120*/  STS.U16 [R3+UR9+0xc00], R24 ;  /* 0x000c001803007988 */ /* 0x0001e20008000409 */
[----:B----4-:R-:W-:-:S03]  /*5130*/  IMAD.WIDE R26, R12, 0x2, R6 ;  /* 0x000000020c1a7825 */ /* 0x010fc600078e0206 */
[----:B------:R4:W-:Y:S04]  /*5140*/  STS.U16 [R3+UR9], R14 ;  /* 0x0000000e03007988 */ /* 0x0009e80008000409 */
[----:B------:R-:W-:Y:S01]  /*5150*/  STS.U16 [R3+UR9+0x6400], R54 ;  /* 0x0064003603007988 */ /* 0x000fe20008000409 */
[----:B0-----:R-:W-:-:S03]  /*5160*/  IMAD.WIDE R24, R12, 0x2, R4 ;  /* 0x000000020c187825 */ /* 0x001fc600078e0204 */
[----:B------:R-:W-:Y:S01]  /*5170*/  STS.U16 [R3+UR9+0x800], R52 ;  /* 0x0008003403007988 */ /* 0x000fe20008000409 */
[----:B----4-:R-:W-:-:S03]  /*5180*/  PRMT R14, RZ, 0x7610, R14 ;  /* 0x00007610ff0e7816 */ /* 0x010fc6000000000e */
[----:B------:R0:W-:Y:S04]  /*5190*/  STS.U16 [R3+UR9+0x2c00], R15 ;  /* 0x002c000f03007988 */ /* 0x0001e80008000409 */
[----:B------:R4:W4:Y:S04]  /*51a0*/  @!P4 LDG.E.U16 R60, desc[UR22][R24.64] ;  /* 0x00000016183cc981 */ /* 0x000928000c1e1500 */
[----:B------:R-:W-:Y:S04]  /*51b0*/  STS.U16 [R3+UR9+0x4c00], R83 ;  /* 0x004c005303007988 */ /* 0x000fe80008000409 */
[----:B------:R-:W-:Y:S04]  /*51c0*/  STS.U16 [R3+UR9+0x6c00], R82 ;  /* 0x006c005203007988 */ /* 0x000fe80008000409 */
[----:B------:R-:W4:Y:S01]  /*51d0*/  @!P4 LDG.E.U16 R62, desc[UR22][R26.64] ;  /* 0x000000161a3ec981 */ /* 0x000f22000c1e1500 */
[----:B0-----:R-:W-:-:S03]  /*51e0*/  IMAD R15, R92, 0x16, RZ ;  /* 0x000000165c0f7824 */ /* 0x001fc600078e02ff */
[----:B------:R0:W-:Y:S04]  /*51f0*/  STL [R1+0x1d8], R89 ;  /* 0x0001d85901007387 */ /* 0x0001e80000100800 */
[----:B0-----:R-:W4:Y:S04]  /*5200*/  LDL.LU R89, [R1+0x738] ;  /* 0x0007380001597983 */ /* 0x001f280000300800 */
[----:B------:R-:W4:Y:S04]  /*5210*/  LDL.LU.64 R90, [R1+0x730] ;  /* 0x00073000015a7983 */ /* 0x000f280000300a00 */
[----:B--2---:R-:W-:Y:S04]  /*5220*/  STS.U16 [R3+UR9+0x2400], R57 ;  /* 0x0024003903007988 */ /* 0x004fe80008000409 */
[----:B------:R0:W-:Y:S02]  /*5230*/  STS.U16 [R3+UR9+0x4400], R56 ;  /* 0x0044003803007988 */ /* 0x0001e40008000409 */
[----:B0-----:R-:W-:-:S05]  /*5240*/  IMAD.WIDE R56, R12, 0x2, R8 ;  /* 0x000000020c387825 */ /* 0x001fca00078e0208 */
[----:B------:R-:W2:Y:S04]  /*5250*/  @!P4 LDG.E.U16 R18, desc[UR22][R56.64] ;  /* 0x000000163812c981 */ /* 0x000ea8000c1e1500 */
[----:B---3--:R-:W-:Y:S04]  /*5260*/  STS.U16 [R3+UR9+0x6000], R59 ;  /* 0x0060003b03007988 */ /* 0x008fe80008000409 */
[----:B------:R0:W-:Y:S02]  /*5270*/  STS.U16 [R3+UR9+0x400], R58 ;  /* 0x0004003a03007988 */ /* 0x0001e40008000409 */
[----:B0-----:R-:W-:Y:S01]  /*5280*/  IMAD.WIDE R58, R12, 0x2, R10 ;  /* 0x000000020c3a7825 */ /* 0x001fe200078e020a */
[----:B------:R-:W-:-:S04]  /*5290*/  LOP3.LUT R12, R3, 0x10, RZ, 0x3c, !PT ;  /* 0x00000010030c7812 */ /* 0x000fc800078e3cff */
[----:B------:R-:W3:Y:S04]  /*52a0*/  @!P4 LDG.E.U16 R14, desc[UR22][R58.64] ;  /* 0x000000163a0ec981 */ /* 0x000ee8000c1e1500 */
[----:B------:R0:W-:Y:S04]  /*52b0*/  STS.U16 [R12+UR9+0x480], R88 ;  /* 0x000480580c007988 */ /* 0x0001e80008000409 */
[----:B------:R-:W-:Y:S04]  /*52c0*/  STS.U16 [R12+UR9+0x2480], R87 ;  /* 0x002480570c007988 */ /* 0x000fe80008000409 */
[----:B------:R-:W-:Y:S04]  /*52d0*/  STS.U16 [R12+UR9+0x4480], R86 ;  /* 0x004480560c007988 */ /* 0x000fe80008000409 */
[----:B------:R-:W-:Y:S04]  /*52e0*/  STS.U16 [R12+UR9+0x6480], R85 ;  /* 0x006480550c007988 */ /* 0x000fe80008000409 */
[----:B------:R-:W-:Y:S04]  /*52f0*/  STS.U16 [R12+UR9+0x880], R74 ;  /* 0x0008804a0c007988 */ /* 0x000fe80008000409 */
[----:B------:R-:W-:Y:S04]  /*5300*/  STS.U16 [R12+UR9+0x2880], R73 ;  /* 0x002880490c007988 */ /* 0x000fe80008000409 */
[----:B------:R-:W-:Y:S01]  /*5310*/  STS.U16 [R12+UR9+0x4880], R72 ;  /* 0x004880480c007988 */ /* 0x000fe20008000409 */
[----:B0-----:R-:W-:-:S03]  /*5320*/  PRMT R88, RZ, 0x7610, R88 ;  /* 0x00007610ff587816 */ /* 0x001fc60000000058 */
[----:B------:R-:W-:Y:S04]  /*5330*/  STS.U16 [R12+UR9+0x6880], R71 ;  /* 0x006880470c007988 */ /* 0x000fe80008000409 */
[----:B------:R-:W-:Y:S04]  /*5340*/  STS.U16 [R12+UR9+0xc80], R70 ;  /* 0x000c80460c007988 */ /* 0x000fe80008000409 */
[----:B------:R-:W-:Y:S04]  /*5350*/  STS.U16 [R12+UR9+0x2c80], R69 ;  /* 0x002c80450c007988 */ /* 0x000fe80008000409 */
[----:B------:R0:W-:Y:S02]  /*5360*/  STS.U16 [R12+UR9+0x4c80], R68 ;  /* 0x004c80440c007988 */ /* 0x0001e40008000409 */
[----:B0-----:R-:W-:-:S05]  /*5370*/  IMAD.WIDE R68, R15, 0x2, R4 ;  /* 0x000000020f447825 */ /* 0x001fca00078e0204 */
[----:B------:R-:W3:Y:S04]  /*5380*/  @P0 LDG.E.U16 R88, desc[UR22][R68.64] ;  /* 0x0000001644580981 */ /* 0x000ee8000c1e1500 */
[----:B------:R-:W-:Y:S04]  /*5390*/  STL [R1+0x1d4], R13 ;  /* 0x0001d40d01007387 */ /* 0x000fe80000100800 */
[----:B------:R4:W-:Y:S04]  /*53a0*/  STL.64 [R1+0x2f8], R24 ;  /* 0x0002f81801007387 */ /* 0x0009e80000100a00 */
[----:B------:R-:W-:Y:S04]  /*53b0*/  STL.64 [R1+0x2f0], R26 ;  /* 0x0002f01a01007387 */ /* 0x000fe80000100a00 */
[----:B------:R-:W-:Y:S01]  /*53c0*/  STL.64 [R1+0x2e8], R56 ;  /* 0x0002e83801007387 */ /* 0x000fe20000100a00 */
[----:B----4-:R-:W-:-:S03]  /*53d0*/  LOP3.LUT R24, R3, 0x20, RZ, 0x3c, !PT ;  /* 0x0000002003187812 */ /* 0x010fc600078e3cff */
[----:B------:R-:W-:Y:S04]  /*53e0*/  STL.64 [R1+0x2e0], R58 ;  /* 0x0002e03a01007387 */ /* 0x000fe80000100a00 */
[----:B------:R-:W-:Y:S04]  /*53f0*/  STL [R1+0x5f0], R12 ;  /* 0x0005f00c01007387 */ /* 0x000fe80000100800 */
[----:B------:R-:W-:Y:S04]  /*5400*/  STL [R1+0x5ec], R24 ;  /* 0x0005ec1801007387 */ /* 0x000fe80000100800 */
[----:B------:R-:W-:Y:S04]  /*5410*/  STL [R1+0x1cc], R60 ;  /* 0x0001cc3c01007387 */ /* 0x000fe80000100800 */
[----:B------:R-:W-:Y:S01]  /*5420*/  STL [R1+0x1c8], R62 ;  /* 0x0001c83e01007387 */ /* 0x000fe20000100800 */
[----:B------:R-:W-:Y:S01]  /*5430*/  PRMT R19, RZ, 0x7610, R19 ;  /* 0x00007610ff137816 */ /* 0x000fe20000000013 */
[----:B------:R-:W-:-:S02]  /*5440*/  VIADD R13, R84, 0xfffffff8 ;  /* 0xfffffff8540d7836 */ /* 0x000fc40000000000 */
[----:B------:R-:W-:Y:S01]  /*5450*/  STS.U16 [R12+UR9+0x6c80], R67 ;  /* 0x006c80430c007988 */ /* 0x000fe20008000409 */
[----:B------:R-:W-:-:S03]  /*5460*/  PRMT R89, RZ, 0x7610, R89 ;  /* 0x00007610ff597816 */ /* 0x000fc60000000059 */
[----:B------:R-:W-:Y:S01]  /*5470*/  STS.U16 [R12+UR9+0x80], R81 ;  /* 0x000080510c007988 */ /* 0x000fe20008000409 */
[----:B------:R-:W-:-:S03]  /*5480*/  ISETP.GE.U32.AND P4, PT, R13, 0x7fffffd9, PT ;  /* 0x7fffffd90d00780c */ /* 0x000fc60003f86070 */
[----:B------:R-:W-:Y:S01]  /*5490*/  STS.U16 [R12+UR9+0x2080], R80 ;  /* 0x002080500c007988 */ /* 0x000fe20008000409 */
[----:B------:R-:W-:-:S03]  /*54a0*/  PRMT R91, RZ, 0x7610, R91 ;  /* 0x00007610ff5b7816 */ /* 0x000fc6000000005b */
[----:B------:R-:W-:Y:S01]  /*54b0*/  STS.U16 [R12+UR9+0x4080], R79 ;  /* 0x0040804f0c007988 */ /* 0x000fe20008000409 */
[----:B------:R-:W-:-:S03]  /*54c0*/  PRMT R17, RZ, 0x7610, R17 ;  /* 0x00007610ff117816 */ /* 0x000fc60000000011 */
[----:B------:R-:W-:Y:S01]  /*54d0*/  STS.U16 [R12+UR9+0x6080], R78 ;  /* 0x0060804e0c007988 */ /* 0x000fe20008000409 */
[----:B------:R-:W-:Y:S02]  /*54e0*/  PRMT R90, RZ, 0x7610, R90 ;  /* 0x00007610ff5a7816 */ /* 0x000fe4000000005a */
[----:B------:R-:W-:Y:S02]  /*54f0*/  PRMT R87, RZ, 0x7610, R87 ;  /* 0x00007610ff577816 */ /* 0x000fe40000000057 */
[----:B------:R-:W-:Y:S01]  /*5500*/  PRMT R86, RZ, 0x7610, R86 ;  /* 0x00007610ff567816 */ /* 0x000fe20000000056 */
[----:B--2---:R0:W-:Y:S02]  /*5510*/  STL [R1+0x1c4], R18 ;  /* 0x0001c41201007387 */ /* 0x0041e40000100800 */
[C---:B0-----:R-:W-:Y:S02]  /*5520*/  IMAD R18, R92.reuse, 0x1e, RZ ;  /* 0x0000001e5c127824 */ /* 0x041fe400078e02ff */
[----:B---3--:R0:W-:Y:S02]  /*5530*/  STL [R1+0xdc], R14 ;  /* 0x0000dc0e01007387 */ /* 0x0081e40000100800 */
[----:B0-----:R-:W-:-:S04]  /*5540*/  IMAD R14, R92, 0xe, RZ ;  /* 0x0000000e5c0e7824 */ /* 0x001fc800078e02ff */
[----:B------:R-:W-:-:S04]  /*5550*/  IMAD.WIDE R26, R14, 0x2, R4 ;  /* 0x000000020e1a7825 */ /* 0x000fc800078e0204 */
[C---:B------:R-:W-:Y:S01]  /*5560*/  IMAD.WIDE R58, R14.reuse, 0x2, R6 ;  /* 0x000000020e3a7825 */ /* 0x040fe200078e0206 */
[----:B------:R0:W-:Y:S03]  /*5570*/  STL.64 [R1+0x1f8], R26 ;  /* 0x0001f81a01007387 */ /* 0x0001e60000100a00 */
[----:B------:R-:W-:Y:S01]  /*5580*/  IMAD.WIDE R56, R14, 0x2, R8 ;  /* 0x000000020e387825 */ /* 0x000fe200078e0208 */
[----:B------:R0:W2:Y:S03]  /*5590*/  @!P6 LDG.E.U16 R19, desc[UR22][R26.64] ;  /* 0x000000161a13e981 */ /* 0x0000a6000c1e1500 */
[----:B------:R-:W-:Y:S01]  /*55a0*/  IMAD.WIDE R12, R18, 0x2, R4 ;  /* 0x00000002120c7825 */ /* 0x000fe200078e0204 */
[----:B------:R-:W-:Y:S04]  /*55b0*/  STL.64 [R1+0xf8], R68 ;  /* 0x0000f84401007387 */ /* 0x000fe80000100a00 */
[----:B------:R-:W-:Y:S01]  /*55c0*/  STL.64 [R1+0x1f0], R58 ;  /* 0x0001f03a01007387 */ /* 0x000fe20000100a00 */
[----:B0-----:R-:W-:-:S03]  /*55d0*/  IMAD.WIDE R26, R14, 0x2, R10 ;  /* 0x000000020e1a7825 */ /* 0x001fc600078e020a */
[----:B------:R-:W3:Y:S04]  /*55e0*/  @P5 LDG.E.U16 R17, desc[UR22][R12.64] ;  /* 0x000000160c115981 */ /* 0x000ee8000c1e1500 */
[----:B------:R0:W4:Y:S04]  /*55f0*/  @!P6 LDG.E.U16 R89, desc[UR22][R26.64] ;  /* 0x000000161a59e981 */ /* 0x000128000c1e1500 */
[----:B------:R-:W2:Y:S04]  /*5600*/  @!P6 LDG.E.U16 R91, desc[UR22][R58.64] ;  /* 0x000000163a5be981 */ /* 0x000ea8000c1e1500 */
[----:B------:R-:W3:Y:S04]  /*5610*/  @!P6 LDG.E.U16 R90, desc[UR22][R56.64] ;  /* 0x00000016385ae981 */ /* 0x000ee8000c1e1500 */
[----:B------:R-:W-:Y:S04]  /*5620*/  STL [R1+0x6e4], R88 ;  /* 0x0006e45801007387 */ /* 0x000fe80000100800 */
[----:B------:R-:W-:Y:S04]  /*5630*/  STL.64 [R1+0x1e8], R56 ;  /* 0x0001e83801007387 */ /* 0x000fe80000100a00 */
[----:B------:R0:W-:Y:S04]  /*5640*/  STL.64 [R1+0x1e0], R26 ;  /* 0x0001e01a01007387 */ /* 0x0001e80000100a00 */
[----:B------:R-:W-:Y:S04]  /*5650*/  STL [R1+0x600], R12 ;  /* 0x0006000c01007387 */ /* 0x000fe80000100800 */
[----:B------:R-:W-:Y:S01]  /*5660*/  STL [R1+0x680], R12 ;  /* 0x0006800c01007387 */ /* 0x000fe20000100800 */
[----:B0-----:R-:W-:-:S03]  /*5670*/  IMAD.WIDE R26, R15, 0x2, R6 ;  /* 0x000000020f1a7825 */ /* 0x001fc600078e0206 */
[----:B------:R0:W-:Y:S04]  /*5680*/  STL [R1+0x5fc], R13 ;  /* 0x0005fc0d01007387 */ /* 0x0001e80000100800 */
[----:B------:R-:W4:Y:S01]  /*5690*/  @P0 LDG.E.U16 R87, desc[UR22][R26.64] ;  /* 0x000000161a570981 */ /* 0x000f22000c1e1500 */
[----:B0-----:R-:W-:-:S05]  /*56a0*/  IMAD.WIDE R12, R15, 0x2, R8 ;  /* 0x000000020f0c7825 */ /* 0x001fca00078e0208 */
[----:B------:R-:W4:Y:S01]  /*56b0*/  @P0 LDG.E.U16 R86, desc[UR22][R12.64] ;  /* 0x000000160c560981 */ /* 0x000f22000c1e1500 */
[----:B------:R-:W-:Y:S02]  /*56c0*/  PRMT R14, RZ, 0x7610, R14 ;  /* 0x00007610ff0e7816 */ /* 0x000fe4000000000e */
[----:B------:R-:W-:Y:S01]  /*56d0*/  PRMT R16, RZ, 0x7610, R16 ;  /* 0x00007610ff107816 */ /* 0x000fe20000000010 */
[----:B--2---:R-:W-:Y:S04]  /*56e0*/  STL [R1+0x6e8], R91 ;  /* 0x0006e85b01007387 */ /* 0x004fe80000100800 */
[----:B---3--:R-:W-:Y:S04]  /*56f0*/  STL [R1+0x6ec], R90 ;  /* 0x0006ec5a01007387 */ /* 0x008fe80000100800 */
[----:B----4-:R-:W-:Y:S04]  /*5700*/  STL [R1+0x6f0], R89 ;  /* 0x0006f05901007387 */ /* 0x010fe80000100800 */
[----:B------:R-:W-:Y:S04]  /*5710*/  STL.64 [R1+0xf0], R26 ;  /* 0x0000f01a01007387 */ /* 0x000fe80000100a00 */
[----:B------:R-:W-:Y:S04]  /*5720*/  STL [R1+0x6f4], R87 ;  /* 0x0006f45701007387 */ /* 0x000fe80000100800 */
[----:B------:R0:W-:Y:S04]  /*5730*/  STL.64 [R1+0xe8], R12 ;  /* 0x0000e80c01007387 */ /* 0x0001e80000100a00 */
[----:B------:R-:W-:Y:S04]  /*5740*/  STL [R1+0x6f8], R86 ;  /* 0x0006f85601007387 */ /* 0x000fe80000100800 */
[----:B------:R-:W-:Y:S01]  /*5750*/  STL [R1+0xc0], R19 ;  /* 0x0000c01301007387 */ /* 0x000fe20000100800 */
[----:B0-----:R-:W-:-:S03]  /*5760*/  IMAD.WIDE R12, R15, 0x2, R10 ;  /* 0x000000020f0c7825 */ /* 0x001fc600078e020a */
[----:B------:R0:W-:Y:S04]  /*5770*/  STL.S16 [R1+0xc8], R14 ;  /* 0x0000c80e01007387 */ /* 0x0001e80000100600 */
[----:B------:R-:W-:Y:S04]  /*5780*/  STL.S16 [R1+0xc4], R16 ;  /* 0x0000c41001007387 */ /* 0x000fe80000100600 */
[----:B------:R2:W-:Y:S04]  /*5790*/  STL [R1+0xd0], R17 ;  /* 0x0000d01101007387 */ /* 0x0005e80000100800 */
[----:B------:R3:W-:Y:S01]  /*57a0*/  STL [R1+0x6dc], R8 ;  /* 0x0006dc0801007387 */ /* 0x0007e20000100800 */
[----:B0-----:R-:W-:-:S03]  /*57b0*/  IMAD.WIDE R14, R18, 0x2, R6 ;  /* 0x00000002120e7825 */ /* 0x001fc600078e0206 */
[----:B------:R-:W-:Y:S01]  /*57c0*/  STL.64 [R1+0xe0], R12 ;  /* 0x0000e00c01007387 */ /* 0x000fe20000100a00 */
[----:B--2---:R-:W-:-:S03]  /*57d0*/  IMAD.WIDE R16, R18, 0x2, R8 ;  /* 0x0000000212107825 */ /* 0x004fc600078e0208 */
[----:B---3--:R-:W2:Y:S01]  /*57e0*/  LDL.LU R8, [R1+0xc4] ;  /* 0x0000c40001087983 */ /* 0x008ea20000300800 */
[----:B------:R-:W-:-:S03]  /*57f0*/  IMAD.WIDE R18, R18, 0x2, R10 ;  /* 0x0000000212127825 */ /* 0x000fc600078e020a */
[----:B------:R-:W-:Y:S04]  /*5800*/  STL [R1+0x6d8], R9 ;  /* 0x0006d80901007387 */ /* 0x000fe80000100800 */
[----:B------:R-:W-:Y:S04]  /*5810*/  STL [R1+0x6fc], R10 ;  /* 0x0006fc0a01007387 */ /* 0x000fe80000100800 */
[----:B------:R0:W-:Y:S04]  /*5820*/  STL [R1+0x6e0], R11 ;  /* 0x0006e00b01007387 */ /* 0x0001e80000100800 */
[----:B0-----:R-:W3:Y:S01]  /*5830*/  LDL.LU R11, [R1+0xc8] ;  /* 0x0000c800010b7983 */ /* 0x001ee20000300800 */
[----:B------:R-:W-:-:S06]  /*5840*/  PRMT R85, RZ, 0x7610, R85 ;  /* 0x00007610ff557816 */ /* 0x000fcc0000000055 */
[----:B------:R-:W4:Y:S01]  /*5850*/  @P0 LDG.E.U16 R85, desc[UR22][R12.64] ;  /* 0x000000160c550981 */ /* 0x000f22000c1e1500 */
[----:B------:R-:W-:-:S06]  /*5860*/  PRMT R2, RZ, 0x7610, R2 ;  /* 0x00007610ff027816 */ /* 0x000fcc0000000002 */
[----:B------:R-:W4:Y:S04]  /*5870*/  @P5 LDG.E.U16 R2, desc[UR22][R14.64] ;  /* 0x000000160e025981 */ /* 0x000f28000c1e1500 */
[----:B--2---:R-:W2:Y:S04]  /*5880*/  @P5 LDG.E.U16 R8, desc[UR22][R18.64] ;  /* 0x0000001612085981 */ /* 0x004ea8000c1e1500 */
[----:B---3--:R-:W3:Y:S04]  /*5890*/  @P5 LDG.E.U16 R11, desc[UR22][R16.64] ;  /* 0x00000016100b5981 */ /* 0x008ee8000c1e1500 */
[----:B----4-:R-:W-:Y:S04]  /*58a0*/  STL [R1+0x700], R85 ;  /* 0x0007005501007387 */ /* 0x010fe80000100800 */
[----:B------:R-:W-:Y:S04]  /*58b0*/  STL [R1+0x608], R14 ;  /* 0x0006080e01007387 */ /* 0x000fe80000100800 */
[----:B------:R-:W-:Y:S04]  /*58c0*/  STL [R1+0x644], R14 ;  /* 0x0006440e01007387 */ /* 0x000fe80000100800 */
[----:B------:R-:W-:Y:S04]  /*58d0*/  STL [R1+0x684], R14 ;  /* 0x0006840e01007387 */ /* 0x000fe80000100800 */
[----:B------:R-:W-:Y:S04]  /*58e0*/  STL [R1+0x704], R14 ;  /* 0x0007040e01007387 */ /* 0x000fe80000100800 */
[----:B------:R-:W-:Y:S04]  /*58f0*/  STL [R1+0x604], R15 ;  /* 0x0006040f01007387 */ /* 0x000fe80000100800 */
[----:B------:R-:W-:Y:S04]  /*5900*/  STL [R1+0x648], R15 ;  /* 0x0006480f01007387 */ /* 0x000fe80000100800 */
[----:B------:R-:W-:Y:S04]  /*5910*/  STL [R1+0x688], R15 ;  /* 0x0006880f01007387 */ /* 0x000fe80000100800 */
[----:B------:R-:W-:Y:S01]  /*5920*/  STL [R1+0x708], R15 ;  /* 0x0007080f01007387 */ /* 0x000fe20000100800 */
[----:B------:R-:W0:Y:S01]  /*5930*/  S2R R62, SR_TID.X ;  /* 0x00000000003e7919 */ /* 0x000e220000002100 */
[----:B------:R-:W-:-:S02]  /*5940*/  PRMT R9, RZ, 0x7610, R9 ;  /* 0x00007610ff097816 */ /* 0x000fc40000000009 */
[----:B------:R-:W-:Y:S04]  /*5950*/  STS.U16 [R24+UR9+0x100], R77 ;  /* 0x0001004d18007988 */ /* 0x000fe80008000409 */
        /* <DEDUP_REMOVED lines=15> */
[----:B---3--:R-:W-:Y:S04]  /*5a50*/  STL [R1+0x70c], R11 ;  /* 0x00070c0b01007387 */ /* 0x008fe80000100800 */
[----:B------:R-:W-:Y:S04]  /*5a60*/  STL [R1+0x610], R16 ;  /* 0x0006101001007387 */ /* 0x000fe80000100800 */
[----:B------:R-:W-:Y:S04]  /*5a70*/  STL [R1+0x64c], R16 ;  /* 0x00064c1001007387 */ /* 0x000fe80000100800 */
[----:B------:R-:W-:Y:S04]  /*5a80*/  STL [R1+0x68c], R16 ;  /* 0x00068c1001007387 */ /* 0x000fe80000100800 */
[----:B------:R-:W-:Y:S04]  /*5a90*/  STL [R1+0x710], R16 ;  /* 0x0007101001007387 */ /* 0x000fe80000100800 */
[----:B------:R-:W-:Y:S04]  /*5aa0*/  STL [R1+0x60c], R17 ;  /* 0x00060c1101007387 */ /* 0x000fe80000100800 */
[----:B------:R-:W-:Y:S04]  /*5ab0*/  STL [R1+0x650], R17 ;  /* 0x0006501101007387 */ /* 0x000fe80000100800 */
[----:B------:R-:W-:Y:S04]  /*5ac0*/  STL [R1+0x690], R17 ;  /* 0x0006901101007387 */ /* 0x000fe80000100800 */
[----:B------:R-:W-:Y:S04]  /*5ad0*/  STL [R1+0x714], R17 ;  /* 0x0007141101007387 */ /* 0x000fe80000100800 */
[----:B--2---:R-:W-:Y:S04]  /*5ae0*/  STL [R1+0x718], R8 ;  /* 0x0007180801007387 */ /* 0x004fe80000100800 */
        /* <DEDUP_REMOVED lines=8> */
[----:B------:R2:W-:Y:S04]  /*5b70*/  STL [R1+0xcc], R2 ;  /* 0x0000cc0201007387 */ /* 0x0005e80000100800 */
[----:B------:R-:W-:Y:S01]  /*5b80*/  STL [R1+0x724], R92 ;  /* 0x0007245c01007387 */ /* 0x000fe20000100800 */
[----:B--2---:R-:W-:-:S03]  /*5b90*/  IMAD R2, R92, 0x7, RZ ;  /* 0x000000075c027824 */ /* 0x004fc600078e02ff */
[----:B------:R-:W-:Y:S01]  /*5ba0*/  STL [R1+0x72c], R4 ;  /* 0x00072c0401007387 */ /* 0x000fe20000100800 */
[----:B------:R-:W-:-:S03]  /*5bb0*/  IMAD.WIDE R26, R2, 0x2, R4 ;  /* 0x00000002021a7825 */ /* 0x000fc600078e0204 */
[----:B------:R-:W-:Y:S01]  /*5bc0*/  STL [R1+0x728], R5 ;  /* 0x0007280501007387 */ /* 0x000fe20000100800 */
[----:B------:R-:W-:-:S03]  /*5bd0*/  IMAD.WIDE R12, R2, 0x2, R6 ;  /* 0x00000002020c7825 */ /* 0x000fc600078e0206 */
[----:B------:R2:W-:Y:S04]  /*5be0*/  STL.64 [R1+0x2d8], R26 ;  /* 0x0002d81a01007387 */ /* 0x0005e80000100a00 */
[----:B------:R-:W-:Y:S04]  /*5bf0*/  STL.64 [R1+0x2d0], R12 ;  /* 0x0002d00c01007387 */ /* 0x000fe80000100a00 */
[----:B------:R-:W3:Y:S04]  /*5c00*/  LDL.LU R69, [R1+0x438] ;  /* 0x0004380001457983 */ /* 0x000ee80000300800 */
[----:B------:R-:W4:Y:S04]  /*5c10*/  LDL.LU R58, [R1+0x434] ;  /* 0x00043400013a7983 */ /* 0x000f280000300800 */
[----:B------:R0:W3:Y:S04]  /*5c20*/  @!P4 LDG.E.U16 R9, desc[UR22][R26.64] ;  /* 0x000000161a09c981 */ /* 0x0000e8000c1e1500 */
[----:B------:R-:W3:Y:S04]  /*5c30*/  LDL.LU R25, [R1+0x430] ;  /* 0x0004300001197983 */ /* 0x000ee80000300800 */
[----:B--2---:R-:W2:Y:S04]  /*5c40*/  LDL.LU R27, [R1+0x42c] ;  /* 0x00042c00011b7983 */ /* 0x004ea80000300800 */
[----:B------:R-:W2:Y:S04]  /*5c50*/  LDL.LU R70, [R1+0x428] ;  /* 0x0004280001467983 */ /* 0x000ea80000300800 */
        /* <DEDUP_REMOVED lines=10> */
[----:B------:R-:W3:Y:S04]  /*5d00*/  LDL.LU R57, [R1+0x3fc] ;  /* 0x0003fc0001397983 */ /* 0x000ee80000300800 */
[----:B------:R-:W3:Y:S01]  /*5d10*/  LDL.LU R60, [R1+0x43c] ;  /* 0x00043c00013c7983 */ /* 0x000ee20000300800 */
[----:B0-----:R-:W-:-:S03]  /*5d20*/  LOP3.LUT R4, R62, 0x1f, RZ, 0xc0, !PT ;  /* 0x0000001f3e047812 */ /* 0x001fc600078ec0ff */
[----:B------:R-:W3:Y:S01]  /*5d30*/  LDL.LU R62, [R1+0x440] ;  /* 0x00044000013e7983 */ /* 0x000ee20000300800 */
[----:B------:R-:W-:-:S05]  /*5d40*/  LOP3.LUT R5, R3, 0x30, RZ, 0x3c, !PT ;  /* 0x0000003003057812 */ /* 0x000fca00078e3cff */
[----:B------:R-:W-:Y:S04]  /*5d50*/  STS.U16 [R5+UR9+0x180], R49 ;  /* 0x0001803105007988 */ /* 0x000fe80008000409 */
[----:B------:R-:W-:Y:S04]  /*5d60*/  STS.U16 [R5+UR9+0x2180], R48 ;  /* 0x0021803005007988 */ /* 0x000fe80008000409 */
[----:B------:R-:W-:Y:S04]  /*5d70*/  STS.U16 [R5+UR9+0x4180], R47 ;  /* 0x0041802f05007988 */ /* 0x000fe80008000409 */
[----:B------:R-:W-:Y:S04]  /*5d80*/  STS.U16 [R5+UR9+0x6180], R46 ;  /* 0x0061802e05007988 */ /* 0x000fe80008000409 */
[----:B------:R-:W-:Y:S04]  /*5d90*/  STS.U16 [R5+UR9+0x580], R41 ;  /* 0x0005802905007988 */ /* 0x000fe80008000409 */
[----:B------:R-:W-:Y:S04]  /*5da0*/  STS.U16 [R5+UR9+0x2580], R40 ;  /* 0x0025802805007988 */ /* 0x000fe80008000409 */
[----:B------:R-:W-:Y:S04]  /*5db0*/  STS.U16 [R5+UR9+0x4580], R39 ;  /* 0x0045802705007988 */ /* 0x000fe80008000409 */
[----:B------:R-:W-:Y:S01]  /*5dc0*/  STS.U16 [R5+UR9+0x6580], R38 ;  /* 0x0065802605007988 */ /* 0x000fe20008000409 */
[----:B------:R-:W-:-:S03]  /*5dd0*/  LOP3.LUT R18, R3, 0x40, RZ, 0x3c, !PT ;  /* 0x0000004003127812 */ /* 0x000fc600078e3cff */
[----:B------:R4:W-:Y:S04]  /*5de0*/  STS.U16 [R5+UR9+0x980], R23 ;  /* 0x0009801705007988 */ /* 0x0009e80008000409 */
[----:B------:R-:W-:Y:S04]  /*5df0*/  STS.U16 [R5+UR9+0x2980], R22 ;  /* 0x0029801605007988 */ /* 0x000fe80008000409 */
[----:B------:R-:W-:Y:S04]  /*5e00*/  STL [R1+0x61c], R93 ;  /* 0x00061c5d01007387 */ /* 0x000fe80000100800 */
[----:B------:R-:W-:Y:S04]  /*5e10*/  STS.U16 [R5+UR9+0x4980], R21 ;  /* 0x0049801505007988 */ /* 0x000fe80008000409 */
[----:B------:R-:W-:Y:S04]  /*5e20*/  STL [R1+0x65c], R93 ;  /* 0x00065c5d01007387 */ /* 0x000fe80000100800 */
[----:B------:R-:W-:Y:S04]  /*5e30*/  STS.U16 [R5+UR9+0x6980], R20 ;  /* 0x0069801405007988 */ /* 0x000fe80008000409 */
[----:B------:R-:W-:Y:S04]  /*5e40*/  STL [R1+0x69c], R93 ;  /* 0x00069c5d01007387 */ /* 0x000fe80000100800 */
[----:B------:R-:W-:Y:S04]  /*5e50*/  STS.U16 [R5+UR9+0xd80], R29 ;  /* 0x000d801d05007988 */ /* 0x000fe80008000409 */
[----:B------:R-:W-:Y:S04]  /*5e60*/  STS.U16 [R5+UR9+0x2d80], R28 ;  /* 0x002d801c05007988 */ /* 0x000fe80008000409 */
[----:B------:R3:W-:Y:S04]  /*5e70*/  STS.U16 [R5+UR9+0x4d80], R53 ;  /* 0x004d803505007988 */ /* 0x0007e80008000409 */
[----:B------:R-:W-:Y:S04]  /*5e80*/  STS.U16 [R5+UR9+0x6d80], R51 ;  /* 0x006d803305007988 */ /* 0x000fe80008000409 */
[----:B------:R-:W-:Y:S04]  /*5e90*/  STS.U16 [R18+UR9+0x200], R66 ;  /* 0x0002004212007988 */ /* 0x000fe80008000409 */
[----:B------:R-:W-:Y:S04]  /*5ea0*/  STS.U16 [R18+UR9+0x2200], R65 ;  /* 0x0022004112007988 */ /* 0x000fe80008000409 */
[----:B------:R-:W-:Y:S04]  /*5eb0*/  STS.U16 [R18+UR9+0x4200], R64 ;  /* 0x0042004012007988 */ /* 0x000fe80008000409 */
[----:B------:R-:W-:Y:S04]  /*5ec0*/  STS.U16 [R18+UR9+0x6200], R63 ;  /* 0x0062003f12007988 */ /* 0x000fe80008000409 */
[----:B------:R-:W-:Y:S04]  /*5ed0*/  STS.U16 [R18+UR9+0x600], R61 ;  /* 0x0006003d12007988 */ /* 0x000fe80008000409 */
[----:B------:R0:W-:Y:S01]  /*5ee0*/  STS.U16 [R18+UR9+0x2600], R55 ;  /* 0x0026003712007988 */ /* 0x0001e20008000409 */
[----:B----4-:R-:W-:-:S03]  /*5ef0*/  IMAD R23, R58, UR4, RZ ;  /* 0x000000043a177c24 */ /* 0x010fc6000f8e02ff */
[----:B------:R-:W4:Y:S01]  /*5f00*/  LDL.LU R58, [R1+0x444] ;  /* 0x00044400013a7983 */ /* 0x000f220000300800 */
[----:B--2---:R-:W-:-:S03]  /*5f10*/  IMAD R49, R59, UR4, RZ ;  /* 0x000000043b317c24 */ /* 0x004fc6000f8e02ff */
[----:B------:R-:W2:Y:S01]  /*5f20*/  LDL.LU R59, [R1+0x448] ;  /* 0x00044800013b7983 */ /* 0x000ea20000300800 */
[----:B---3--:R-:W-:-:S03]  /*5f30*/  IMAD R53, R60, UR4, RZ ;  /* 0x000000043c357c24 */ /* 0x008fc6000f8e02ff */
[----:B------:R-:W3:Y:S01]  /*5f40*/  LDL.LU R60, [R1+0x450] ;  /* 0x00045000013c7983 */ /* 0x000ee20000300800 */
[----:B0-----:R-:W-:-:S03]  /*5f50*/  IMAD R55, R62, UR4, RZ ;  /* 0x000000043e377c24 */ /* 0x001fc6000f8e02ff */
[----:B------:R-:W2:Y:S01]  /*5f60*/  LDL.LU R62, [R1+0x44c] ;  /* 0x00044c00013e7983 */ /* 0x000ea20000300800 */
[----:B------:R-:W-:Y:S02]  /*5f70*/  IMAD R83, R4, R93, RZ ;  /* 0x0000005d04537224 */ /* 0x000fe400078e02ff */
[----:B------:R-:W-:Y:S02]  /*5f80*/  VIADD R20, R84, 0xfffffff0 ;  /* 0xfffffff054147836 */ /* 0x000fe40000000000 */
[----:B------:R-:W-:Y:S01]  /*5f90*/  IMAD R21, R69, UR4, RZ ;  /* 0x0000000445157c24 */ /* 0x000fe2000f8e02ff */
[C---:B------:R-:W-:Y:S02]  /*5fa0*/  LEA R82, P0, R83.reuse, UR14, 0x1 ;  /* 0x0000000e53527c11 */ /* 0x040fe4000f8008ff */
[----:B------:R-:W-:Y:S02]  /*5fb0*/  ISETP.GE.U32.AND P5, PT, R20, 0x7fffffd1, PT ;  /* 0x7fffffd11400780c */ /* 0x000fe40003fa6070 */
[----:B------:R-:W-:-:S02]  /*5fc0*/  LEA.HI.X.SX32 R83, R83, UR15, 0x1, P0 ;  /* 0x0000000f53537c11 */ /* 0x000fc400080f0eff */
[-C--:B------:R-:W-:Y:S01]  /*5fd0*/  LEA R20, P6, R21, R82.reuse, 0x1 ;  /* 0x0000005215147211 */ /* 0x080fe200078c08ff */
[----:B------:R-:W-:Y:S01]  /*5fe0*/  IMAD R25, R25, UR4, RZ ;  /* 0x0000000419197c24 */ /* 0x000fe2000f8e02ff */
[-C--:B------:R-:W-:Y:S02]  /*5ff0*/  LEA R22, P0, R23, R82.reuse, 0x1 ;  /* 0x0000005217167211 */ /* 0x080fe400078008ff */
[-C--:B------:R-:W-:Y:S01]  /*6000*/  LEA.HI.X.SX32 R21, R21, R83.reuse, 0x1, P6 ;  /* 0x0000005315157211 */ /* 0x080fe200030f0eff */
[----:B------:R-:W-:Y:S01]  /*6010*/  IMAD R27, R27, UR4, RZ ;  /* 0x000000041b1b7c24 */ /* 0x000fe2000f8e02ff */
[----:B------:R-:W-:Y:S01]  /*6020*/  LEA.HI.X.SX32 R23, R23, R83, 0x1, P0 ;  /* 0x0000005317177211 */ /* 0x000fe200000f0eff */
[----:B------:R-:W-:Y:S01]  /*6030*/  IMAD R39, R24, UR4, RZ ;  /* 0x0000000418277c24 */ /* 0x000fe2000f8e02ff */
[----:B------:R-:W-:Y:S01]  /*6040*/  LEA R24, P6, R25, R82, 0x1 ;  /* 0x0000005219187211 */ /* 0x000fe200078c08ff */
[----:B------:R-:W-:Y:S01]  /*6050*/  STL.64 [R1+0x6b8], R20 ;  /* 0x0006b81401007387 */ /* 0x000fe20000100a00 */
[----:B------:R-:W-:-:S02]  /*6060*/  IMAD R29, R70, UR4, RZ ;  /* 0x00000004461d7c24 */ /* 0x000fc4000f8e02ff */
[----:B------:R-:W-:Y:S01]  /*6070*/  IMAD R41, R26, UR4, RZ ;  /* 0x000000041a297c24 */ /* 0x000fe2000f8e02ff */
[----:B------:R-:W-:Y:S01]  /*6080*/  STL [R1+0x664], R22 ;  /* 0x0006641601007387 */ /* 0x000fe20000100800 */
[----:B------:R-:W-:Y:S01]  /*6090*/  IMAD R31, R71, UR4, RZ ;  /* 0x00000004471f7c24 */ /* 0x000fe2000f8e02ff */
[-C--:B------:R-:W-:Y:S02]  /*60a0*/  LEA R26, P0, R27, R82.reuse, 0x1 ;  /* 0x000000521b1a7211 */ /* 0x080fe400078008ff */
[----:B------:R-:W-:Y:S01]  /*60b0*/  STL [R1+0x6a0], R22 ;  /* 0x0006a01601007387 */ /* 0x000fe20000100800 */
[----:B------:R-:W-:Y:S01]  /*60c0*/  IMAD R43, R52, UR4, RZ ;  /* 0x00000004342b7c24 */ /* 0x000fe2000f8e02ff */
[----:B------:R-:W-:Y:S02]  /*60d0*/  LEA.HI.X.SX32 R25, R25, R83, 0x1, P6 ;  /* 0x0000005319197211 */ /* 0x000fe400030f0eff */
[----:B------:R-:W-:Y:S01]  /*60e0*/  STL [R1+0x660], R23 ;  /* 0x0006601701007387 */ /* 0x000fe20000100800 */
[----:B------:R-:W-:Y:S01]  /*60f0*/  IMAD R45, R54, UR4, RZ ;  /* 0x00000004362d7c24 */ /* 0x000fe2000f8e02ff */
[----:B------:R-:W-:-:S02]  /*6100*/  LEA R28, P6, R29, R82, 0x1 ;  /* 0x000000521d1c7211 */ /* 0x000fc400078c08ff */
[----:B------:R-:W-:Y:S01]  /*6110*/  STL [R1+0x6a4], R23 ;  /* 0x0006a41701007387 */ /* 0x000fe20000100800 */
[----:B------:R-:W-:Y:S01]  /*6120*/  IMAD R47, R56, UR4, RZ ;  /* 0x00000004382f7c24 */ /* 0x000fe2000f8e02ff */
[----:B------:R-:W-:Y:S02]  /*6130*/  LEA.HI.X.SX32 R27, R27, R83, 0x1, P0 ;  /* 0x000000531b1b7211 */ /* 0x000fe400000f0eff */
[----:B------:R-:W2:Y:S01]  /*6140*/  LDL.LU R52, [R1+0x454] ;  /* 0x0004540001347983 */ /* 0x000ea20000300800 */
[----:B------:R-:W-:-:S03]  /*6150*/  LEA R30, P0, R31, R82, 0x1 ;  /* 0x000000521f1e7211 */ /* 0x000fc600078008ff */
[----:B------:R-:W2:Y:S01]  /*6160*/  LDL.LU R54, [R1+0x458] ;  /* 0x0004580001367983 */ /* 0x000ea20000300800 */
[----:B------:R-:W-:-:S03]  /*6170*/  LEA.HI.X.SX32 R29, R29, R83, 0x1, P6 ;  /* 0x000000531d1d7211 */ /* 0x000fc600030f0eff */
[----:B------:R-:W2:Y:S04]  /*6180*/  LDL.LU R56, [R1+0x45c] ;  /* 0x00045c0001387983 */ /* 0x000ea80000300800 */
[----:B------:R-:W-:Y:S01]  /*6190*/  STL [R1+0x6ac], R24 ;  /* 0x0006ac1801007387 */ /* 0x000fe20000100800 */
[----:B------:R-:W-:-:S03]  /*61a0*/  IMAD R51, R57, UR4, RZ ;  /* 0x0000000439337c24 */ /* 0x000fc6000f8e02ff */
[----:B------:R-:W-:Y:S01]  /*61b0*/  STL [R1+0x6a8], R25 ;  /* 0x0006a81901007387 */ /* 0x000fe20000100800 */
[----:B------:R-:W-:-:S03]  /*61c0*/  LEA.HI.X.SX32 R31, R31, R83, 0x1, P0 ;  /* 0x000000531f1f7211 */ /* 0x000fc600000f0eff */
[----:B------:R-:W-:Y:S04]  /*61d0*/  STL [R1+0x66c], R26 ;  /* 0x00066c1a01007387 */ /* 0x000fe80000100800 */
[----:B------:R-:W-:Y:S04]  /*61e0*/  STL [R1+0x6b0], R26 ;  /* 0x0006b01a01007387 */ /* 0x000fe80000100800 */
[----:B------:R-:W-:Y:S04]  /*61f0*/  STL [R1+0x668], R27 ;  /* 0x0006681b01007387 */ /* 0x000fe80000100800 */
[----:B------:R-:W-:Y:S01]  /*6200*/  STL [R1+0x6b4], R27 ;  /* 0x0006b41b01007387 */ /* 0x000fe20000100800 */
[----:B------:R-:W-:-:S02]  /*6210*/  IMAD R33, R72, UR4, RZ ;  /* 0x0000000448217c24 */ /* 0x000fc4000f8e02ff */
[----:B------:R-:W-:Y:S02]  /*6220*/  IMAD R37, R74, UR4, RZ ;  /* 0x000000044a257c24 */ /* 0x000fe4000f8e02ff */
[----:B----4-:R-:W-:Y:S02]  /*6230*/  IMAD R57, R58, UR4, RZ ;  /* 0x000000043a397c24 */ /* 0x010fe4000f8e02ff */
[----:B------:R-:W4:Y:S04]  /*6240*/  LDL.LU R58, [R1+0x460] ;  /* 0x00046000013a7983 */ /* 0x000f280000300800 */
[----:B------:R0:W-:Y:S04]  /*6250*/  STL.64 [R1+0x6c0], R28 ;  /* 0x0006c01c01007387 */ /* 0x0001e80000100a00 */
[----:B------:R-:W-:Y:S04]  /*6260*/  STL [R1+0x674], R30 ;  /* 0x0006741e01007387 */ /* 0x000fe80000100800 */
[----:B------:R-:W-:Y:S04]  /*6270*/  STL [R1+0x670], R31 ;  /* 0x0006701f01007387 */ /* 0x000fe80000100800 */
[----:B------:R-:W-:Y:S01]  /*6280*/  STL.64 [R1+0x6c8], R30 ;  /* 0x0006c81e01007387 */ /* 0x000fe20000100a00 */
[----:B---3--:R-:W-:-:S03]  /*6290*/  IMAD R61, R60, UR4, RZ ;  /* 0x000000043c3d7c24 */ /* 0x008fc6000f8e02ff */
[----:B------:R-:W3:Y:S01]  /*62a0*/  LDL.LU R60, [R1+0x464] ;  /* 0x00046400013c7983 */ /* 0x000ee20000300800 */
[----:B--2---:R-:W-:-:S03]  /*62b0*/  IMAD R63, R62, UR4, RZ ;  /* 0x000000043e3f7c24 */ /* 0x004fc6000f8e02ff */
        /* <DEDUP_REMOVED lines=8> */
[----:B------:R-:W2:Y:S01]  /*6340*/  LDL.LU R88, [R1+0x3ec] ;  /* 0x0003ec0001587983 */ /* 0x000ea20000300800 */
[----:B------:R-:W-:-:S05]  /*6350*/  IMAD R35, R73, UR4, RZ ;  /* 0x0000000449237c24 */ /* 0x000fca000f8e02ff */
[-C--:B------:R-:W-:Y:S02]  /*6360*/  LEA R34, P0, R35, R82.reuse, 0x1 ;  /* 0x0000005223227211 */ /* 0x080fe400078008ff */
[-C--:B------:R-:W-:Y:S02]  /*6370*/  LEA R32, P6, R33, R82.reuse, 0x1 ;  /* 0x0000005221207211 */ /* 0x080fe400078c08ff */
[-C--:B------:R-:W-:Y:S02]  /*6380*/  LEA.HI.X.SX32 R35, R35, R83.reuse, 0x1, P0 ;  /* 0x0000005323237211 */ /* 0x080fe400000f0eff */
[----:B------:R-:W-:Y:S02]  /*6390*/  LEA R36, P0, R37, R82, 0x1 ;  /* 0x0000005225247211 */ /* 0x000fe400078008ff */
[-C--:B------:R-:W-:Y:S02]  /*63a0*/  LEA.HI.X.SX32 R33, R33, R83.reuse, 0x1, P6 ;  /* 0x0000005321217211 */ /* 0x080fe400030f0eff */
[----:B------:R-:W-:-:S02]  /*63b0*/  LEA.HI.X.SX32 R37, R37, R83, 0x1, P0 ;  /* 0x0000005325257211 */ /* 0x000fc400000f0eff */
[-C--:B------:R-:W-:Y:S02]  /*63c0*/  LEA R40, P0, R41, R82.reuse, 0x1 ;  /* 0x0000005229287211 */ /* 0x080fe400078008ff */
[-C--:B------:R-:W-:Y:S02]  /*63d0*/  LEA R38, P6, R39, R82.reuse, 0x1 ;  /* 0x0000005227267211 */ /* 0x080fe400078c08ff */
[-C--:B------:R-:W-:Y:S02]  /*63e0*/  LEA.HI.X.SX32 R41, R41, R83.reuse, 0x1, P0 ;  /* 0x0000005329297211 */ /* 0x080fe400000f0eff */
[----:B------:R-:W-:Y:S02]  /*63f0*/  LEA.HI.X.SX32 R39, R39, R83, 0x1, P6 ;  /* 0x0000005327277211 */ /* 0x000fe400030f0eff */
[-C--:B------:R-:W-:Y:S02]  /*6400*/  LEA R44, P0, R45, R82.reuse, 0x1 ;  /* 0x000000522d2c7211 */ /* 0x080fe400078008ff */
[----:B------:R-:W-:-:S02]  /*6410*/  LEA R42, P6, R43, R82, 0x1 ;  /* 0x000000522b2a7211 */ /* 0x000fc400078c08ff */
[-C--:B------:R-:W-:Y:S02]  /*6420*/  LEA.HI.X.SX32 R45, R45, R83.reuse, 0x1, P0 ;  /* 0x000000532d2d7211 */ /* 0x080fe400000f0eff */
[-C--:B------:R-:W-:Y:S02]  /*6430*/  LEA.HI.X.SX32 R43, R43, R83.reuse, 0x1, P6 ;  /* 0x000000532b2b7211 */ /* 0x080fe400030f0eff */
[-C--:B------:R-:W-:Y:S02]  /*6440*/  LEA R48, P0, R49, R82.reuse, 0x1 ;  /* 0x0000005231307211 */ /* 0x080fe400078008ff */
[----:B------:R-:W-:Y:S01]  /*6450*/  LEA R46, P6, R47, R82, 0x1 ;  /* 0x000000522f2e7211 */ /* 0x000fe200078c08ff */
[----:B------:R-:W-:Y:S01]  /*6460*/  IMAD R65, R52, UR4, RZ ;  /* 0x0000000434417c24 */ /* 0x000fe2000f8e02ff */
[-C--:B------:R-:W-:Y:S02]  /*6470*/  LEA.HI.X.SX32 R49, R49, R83.reuse, 0x1, P0 ;  /* 0x0000005331317211 */ /* 0x080fe400000f0eff */
[----:B------:R-:W-:-:S02]  /*6480*/  LEA.HI.X.SX32 R47, R47, R83, 0x1, P6 ;  /* 0x000000532f2f7211 */ /* 0x000fc400030f0eff */
[-C--:B------:R-:W-:Y:S02]  /*6490*/  LEA R52, P0, R53, R82.reuse, 0x1 ;  /* 0x0000005235347211 */ /* 0x080fe400078008ff */
[-C--:B------:R-:W-:Y:S01]  /*64a0*/  LEA R50, P6, R51, R82.reuse, 0x1 ;  /* 0x0000005233327211 */ /* 0x080fe200078c08ff */
[----:B------:R-:W-:Y:S01]  /*64b0*/  IMAD R71, R56, UR4, RZ ;  /* 0x0000000438477c24 */ /* 0x000fe2000f8e02ff */
[-C--:B------:R-:W-:Y:S01]  /*64c0*/  LEA.HI.X.SX32 R53, R53, R83.reuse, 0x1, P0 ;  /* 0x0000005335357211 */ /* 0x080fe200000f0eff */
[----:B------:R-:W-:Y:S01]  /*64d0*/  IMAD R69, R54, UR4, RZ ;  /* 0x0000000436457c24 */ /* 0x000fe2000f8e02ff */
[----:B------:R-:W-:Y:S01]  /*64e0*/  LEA.HI.X.SX32 R51, R51, R83, 0x1, P6 ;  /* 0x0000005333337211 */ /* 0x000fe200030f0eff */
[----:B------:R-:W-:Y:S01]  /*64f0*/  IMAD R59, R59, UR4, RZ ;  /* 0x000000043b3b7c24 */ /* 0x000fe2000f8e02ff */
[-C--:B------:R-:W-:Y:S02]  /*6500*/  LEA R56, P0, R57, R82.reuse, 0x1 ;  /* 0x0000005239387211 */ /* 0x080fe400078008ff */
[----:B------:R-:W-:-:S02]  /*6510*/  LEA R54, P6, R55, R82, 0x1 ;  /* 0x0000005237367211 */ /* 0x000fc400078c08ff */
[-C--:B------:R-:W-:Y:S02]  /*6520*/  LEA.HI.X.SX32 R57, R57, R83.reuse, 0x1, P0 ;  /* 0x0000005339397211 */ /* 0x080fe400000f0eff */
[----:B------:R-:W-:Y:S02]  /*6530*/  LEA.HI.X.SX32 R55, R55, R83, 0x1, P6 ;  /* 0x0000005337377211 */ /* 0x000fe400030f0eff */
[----:B------:R-:W-:-:S06]  /*6540*/  PRMT R0, RZ, 0x7610, R0 ;  /* 0x00007610ff007816 */ /* 0x000fcc0000000000 */
[----:B------:R0:W2:Y:S02]  /*6550*/  @!P4 LDG.E.U16 R0, desc[UR22][R12.64] ;  /* 0x000000160c00c981 */ /* 0x0000a4000c1e1500 */
[----:B0-----:R-:W-:Y:S02]  /*6560*/  VIADD R13, R84, 0x1f ;  /* 0x0000001f540d7836 */ /* 0x001fe40000000000 */
[----:B------:R-:W2:Y:S04]  /*6570*/  LDL.LU R12, [R1+0x3e8] ;  /* 0x0003e800010c7983 */ /* 0x000ea80000300800 */
[----:B------:R-:W-:Y:S04]  /*6580*/  STL [R1+0x5f4], R13 ;  /* 0x0005f40d01007387 */ /* 0x000fe80000100800 */
[----:B------:R-:W-:Y:S01]  /*6590*/  STL [R1+0x620], R13 ;  /* 0x0006200d01007387 */ /* 0x000fe20000100800 */
[----:B----4-:R-:W-:Y:S01]  /*65a0*/  IMAD R73, R58, UR4, RZ ;  /* 0x000000043a497c24 */ /* 0x010fe2000f8e02ff */
[----:B------:R-:W-:-:S04]  /*65b0*/  LEA R58, P6, R59, R82, 0x1 ;  /* 0x000000523b3a7211 */ /* 0x000fc800078c08ff */
[----:B------:R-:W-:Y:S01]  /*65c0*/  LEA.HI.X.SX32 R59, R59, R83, 0x1, P6 ;  /* 0x000000533b3b7211 */ /* 0x000fe200030f0eff */
[----:B---3--:R-:W-:Y:S01]  /*65d0*/  IMAD R75, R60, UR4, RZ ;  /* 0x000000043c4b7c24 */ /* 0x008fe2000f8e02ff */
[----:B------:R-:W-:Y:S01]  /*65e0*/  LEA R60, P0, R61, R82, 0x1 ;  /* 0x000000523d3c7211 */ /* 0x000fe200078008ff */
[----:B--2---:R-:W-:-:S03]  /*65f0*/  IMAD R67, R62, UR4, RZ ;  /* 0x000000043e437c24 */ /* 0x004fc6000f8e02ff */
[-C--:B------:R-:W-:Y:S02]  /*6600*/  LEA.HI.X.SX32 R61, R61, R83.reuse, 0x1, P0 ;  /* 0x000000533d3d7211 */ /* 0x080fe400000f0eff */
[-C--:B------:R-:W-:Y:S02]  /*6610*/  LEA R64, P0, R65, R82.reuse, 0x1 ;  /* 0x0000005241407211 */ /* 0x080fe400078008ff */
[-C--:B------:R-:W-:Y:S02]  /*6620*/  LEA R62, P6, R63, R82.reuse, 0x1 ;  /* 0x000000523f3e7211 */ /* 0x080fe400078c08ff */
[-C--:B------:R-:W-:Y:S02]  /*6630*/  LEA.HI.X.SX32 R65, R65, R83.reuse, 0x1, P0 ;  /* 0x0000005341417211 */ /* 0x080fe400000f0eff */
[----:B------:R-:W-:Y:S02]  /*6640*/  LEA.HI.X.SX32 R63, R63, R83, 0x1, P6 ;  /* 0x000000533f3f7211 */ /* 0x000fe400030f0eff */
[----:B------:R-:W-:-:S02]  /*6650*/  LEA R68, P0, R69, R82, 0x1 ;  /* 0x0000005245447211 */ /* 0x000fc400078008ff */
[-C--:B------:R-:W-:Y:S01]  /*6660*/  LEA R66, P6, R67, R82.reuse, 0x1 ;  /* 0x0000005243427211 */ /* 0x080fe200078c08ff */
[----:B------:R-:W-:Y:S01]  /*6670*/  IMAD R79, R72, UR4, RZ ;  /* 0x00000004484f7c24 */ /* 0x000fe2000f8e02ff */
[-C--:B------:R-:W-:Y:S01]  /*6680*/  LEA.HI.X.SX32 R69, R69, R83.reuse, 0x1, P0 ;  /* 0x0000005345457211 */ /* 0x080fe200000f0eff */
[----:B------:R-:W-:Y:S01]  /*6690*/  IMAD R77, R70, UR4, RZ ;  /* 0x00000004464d7c24 */ /* 0x000fe2000f8e02ff */
[-C--:B------:R-:W-:Y:S02]  /*66a0*/  LEA.HI.X.SX32 R67, R67, R83.reuse, 0x1, P6 ;  /* 0x0000005343437211 */ /* 0x080fe400030f0eff */
[-C--:B------:R-:W-:Y:S02]  /*66b0*/  LEA R72, P0, R73, R82.reuse, 0x1 ;  /* 0x0000005249487211 */ /* 0x080fe400078008ff */
[----:B------:R-:W-:Y:S01]  /*66c0*/  LEA R70, P6, R71, R82, 0x1 ;  /* 0x0000005247467211 */ /* 0x000fe200078c08ff */
[----:B------:R-:W-:Y:S01]  /*66d0*/  IMAD R81, R74, UR4, RZ ;  /* 0x000000044a517c24 */ /* 0x000fe2000f8e02ff */
[----:B------:R-:W-:-:S02]  /*66e0*/  LEA.HI.X.SX32 R73, R73, R83, 0x1, P0 ;  /* 0x0000005349497211 */ /* 0x000fc400000f0eff */
[-C--:B------:R-:W-:Y:S02]  /*66f0*/  LEA.HI.X.SX32 R71, R71, R83.reuse, 0x1, P6 ;  /* 0x0000005347477211 */ /* 0x080fe400030f0eff */
[-C--:B------:R-:W-:Y:S02]  /*6700*/  LEA R76, P0, R77, R82.reuse, 0x1 ;  /* 0x000000524d4c7211 */ /* 0x080fe400078008ff */
[-C--:B------:R-:W-:Y:S01]  /*6710*/  LEA R74, P6, R75, R82.reuse, 0x1 ;  /* 0x000000524b4a7211 */ /* 0x080fe200078c08ff */
[----:B------:R-:W-:Y:S01]  /*6720*/  IMAD R5, R80, UR4, RZ ;  /* 0x0000000450057c24 */ /* 0x000fe2000f8e02ff */
[-C--:B------:R-:W-:Y:S02]  /*6730*/  LEA.HI.X.SX32 R77, R77, R83.reuse, 0x1, P0 ;  /* 0x000000534d4d7211 */ /* 0x080fe400000f0eff */
[----:B------:R-:W-:Y:S02]  /*6740*/  LEA.HI.X.SX32 R75, R75, R83, 0x1, P6 ;  /* 0x000000534b4b7211 */ /* 0x000fe400030f0eff */
[----:B------:R-:W-:-:S02]  /*6750*/  LEA R80, P0, R81, R82, 0x1 ;  /* 0x0000005251507211 */ /* 0x000fc400078008ff */
[-C--:B------:R-:W-:Y:S02]  /*6760*/  LEA R78, P6, R79, R82.reuse, 0x1 ;  /* 0x000000524f4e7211 */ /* 0x080fe400078c08ff */
[-C--:B------:R-:W-:Y:S02]  /*6770*/  LEA.HI.X.SX32 R81, R81, R83.reuse, 0x1, P0 ;  /* 0x0000005351517211 */ /* 0x080fe400000f0eff */
[----:B------:R-:W-:Y:S02]  /*6780*/  LEA.HI.X.SX32 R79, R79, R83, 0x1, P6 ;  /* 0x000000534f4f7211 */ /* 0x000fe400030f0eff */
[----:B------:R-:W-:Y:S02]  /*6790*/  ISETP.GT.AND P0, PT, R13, 0x1f, PT ;  /* 0x0000001f0d00780c */ /* 0x000fe40003f04270 */
[----:B------:R-:W-:Y:S02]  /*67a0*/  LEA R82, P6, R5, R82, 0x1 ;  /* 0x0000005205527211 */ /* 0x000fe400078c08ff */
[----:B------:R-:W-:-:S02]  /*67b0*/  ISETP.LT.AND P0, PT, R4, R84, P0 ;  /* 0x000000540400720c */ /* 0x000fc40000701270 */
[----:B------:R-:W-:Y:S01]  /*67c0*/  LEA.HI.X.SX32 R83, R5, R83, 0x1, P6 ;  /* 0x0000005305537211 */ /* 0x000fe200030f0eff */
[----:B------:R-:W2:Y:S04]  /*67d0*/  LDL.LU R4, [R1+0x3e4] ;  /* 0x0003e40001047983 */ /* 0x000ea80000300800 */
[----:B------:R-:W3:Y:S04]  /*67e0*/  LDL.LU R5, [R1+0x3d0] ;  /* 0x0003d00001057983 */ /* 0x000ee80000300800 */
[----:B------:R-:W4:Y:S04]  /*67f0*/  LDL.LU R92, [R1+0x3cc] ;  /* 0x0003cc00015c7983 */ /* 0x000f280000300800 */
        /* <DEDUP_REMOVED lines=12> */
[----:B------:R0:W-:Y:S04]  /*68c0*/  STS.U16 [R18+UR9+0x4600], R87 ;  /* 0x0046005712007988 */ /* 0x0001e80008000409 */
[----:B------:R-:W4:Y:S04]  /*68d0*/  LDL.LU R86, [R1+0x2c4] ;  /* 0x0002c40001567983 */ /* 0x000f280000300800 */
[----:B------:R1:W-:Y:S04]  /*68e0*/  STS.U16 [R18+UR9+0x6600], R89 ;  /* 0x0066005912007988 */ /* 0x0003e80008000409 */
[----:B0-----:R-:W4:Y:S04]  /*68f0*/  LDL.LU R87, [R1+0x2c0] ;  /* 0x0002c00001577983 */ /* 0x001f280000300800 */
[----:B------:R-:W4:Y:S04]  /*6900*/  LDL.LU R20, [R1+0x1d0] ;  /* 0x0001d00001147983 */ /* 0x000f280000300800 */
[----:B------:R0:W-:Y:S04]  /*6910*/  STS.U16 [R18+UR9+0xa00], R90 ;  /* 0x000a005a12007988 */ /* 0x0001e80008000409 */
[----:B-1----:R-:W4:Y:S04]  /*6920*/  LDL.LU R89, [R1+0x1dc] ;  /* 0x0001dc0001597983 */ /* 0x002f280000300800 */
[----:B------:R1:W-:Y:S04]  /*6930*/  STS.U16 [R18+UR9+0x2a00], R88 ;  /* 0x002a005812007988 */ /* 0x0003e80008000409 */
[----:B0-----:R-:W4:Y:S04]  /*6940*/  LDL.LU R90, [R1+0x1d8] ;  /* 0x0001d800015a7983 */ /* 0x001f280000300800 */
[----:B-1----:R-:W4:Y:S04]  /*6950*/  LDL.LU R88, [R1+0x1d4] ;  /* 0x0001d40001587983 */ /* 0x002f280000300800 */
[----:B------:R0:W-:Y:S04]  /*6960*/  STS.U16 [R18+UR9+0x4a00], R12 ;  /* 0x004a000c12007988 */ /* 0x0001e80008000409 */
[----:B------:R-:W4:Y:S04]  /*6970*/  LDL.LU R84, [R1+0x1cc] ;  /* 0x0001cc0001547983 */ /* 0x000f280000300800 */
[----:B------:R-:W4:Y:S04]  /*6980*/  LDL.LU R30, [R1+0x1c8] ;  /* 0x0001c800011e7983 */ /* 0x000f280000300800 */
[----:B------:R-:W4:Y:S04]  /*6990*/  LDL.LU R31, [R1+0x1c4] ;  /* 0x0001c400011f7983 */ /* 0x000f280000300800 */
[----:B------:R-:W4:Y:S04]  /*69a0*/  LDL.LU R28, [R1+0xdc] ;  /* 0x0000dc00011c7983 */ /* 0x000f280000300800 */
[----:B0-----:R-:W4:Y:S04]  /*69b0*/  LDL.LU R12, [R1+0xc0] ;  /* 0x0000c000010c7983 */ /* 0x001f280000300800 */
[----:B--2---:R0:W-:Y:S04]  /*69c0*/  STS.U16 [R18+UR9+0x6a00], R4 ;  /* 0x006a000412007988 */ /* 0x0041e80008000409 */
[----:B---3--:R1:W-:Y:S04]  /*69d0*/  STS.U16 [R18+UR9+0xe00], R5 ;  /* 0x000e000512007988 */ /* 0x0083e80008000409 */
[----:B----4-:R-:W-:Y:S04]  /*69e0*/  STS.U16 [R18+UR9+0x2e00], R92 ;  /* 0x002e005c12007988 */ /* 0x010fe80008000409 */
[----:B------:R-:W-:Y:S04]  /*69f0*/  STS.U16 [R18+UR9+0x4e00], R19 ;  /* 0x004e001312007988 */ /* 0x000fe80008000409 */
[----:B------:R2:W-:Y:S04]  /*6a00*/  STS.U16 [R18+UR9+0x6e00], R91 ;  /* 0x006e005b12007988 */ /* 0x0005e80008000409 */
[----:B0-----:R-:W3:Y:S04]  /*6a10*/  LDL.LU R4, [R1+0x72c] ;  /* 0x00072c0001047983 */ /* 0x001ee80000300800 */
[----:B-1----:R-:W3:Y:S01]  /*6a20*/  LDL.LU R5, [R1+0x728] ;  /* 0x0007280001057983 */ /* 0x002ee20000300800 */
[----:B--2---:R-:W-:-:S03]  /*6a30*/  LOP3.LUT R91, R3, 0x50, RZ, 0x3c, !PT ;  /* 0x00000050035b7812 */ /* 0x004fc600078e3cff */
[----:B------:R-:W2:Y:S04]  /*6a40*/  LDL.LU R92, [R1+0x724] ;  /* 0x00072400015c7983 */ /* 0x000ea80000300800 */
[----:B------:R-:W4:Y:S04]  /*6a50*/  LDL.LU R19, [R1+0x720] ;  /* 0x0007200001137983 */ /* 0x000f280000300800 */
[----:B------:R0:W-:Y:S04]  /*6a60*/  STS.U16 [R91+UR9+0x280], R8 ;  /* 0x000280085b007988 */ /* 0x0001e80008000409 */
[----:B------:R-:W2:Y:S04]  /*6a70*/  LDL.LU R18, [R1+0x71c] ;  /* 0x00071c0001127983 */ /* 0x000ea80000300800 */
[----:B------:R1:W-:Y:S04]  /*6a80*/  STS.U16 [R91+UR9+0x2280], R29 ;  /* 0x0022801d5b007988 */ /* 0x0003e80008000409 */
[----:B0-----:R-:W2:Y:S04]  /*6a90*/  LDL.LU R8, [R1+0x718] ;  /* 0x0007180001087983 */ /* 0x001ea80000300800 */
[----:B------:R0:W-:Y:S04]  /*6aa0*/  STS.U16 [R91+UR9+0x4280], R21 ;  /* 0x004280155b007988 */ /* 0x0001e80008000409 */
[----:B-1----:R-:W2:Y:S04]  /*6ab0*/  LDL.LU R29, [R1+0xd0] ;  /* 0x0000d000011d7983 */ /* 0x002ea80000300800 */
        /* <DEDUP_REMOVED lines=18> */
[----:B------:R-:W-:Y:S04]  /*6be0*/  STS.U16 [R91+UR9+0xe80], R20 ;  /* 0x000e80145b007988 */ /* 0x000fe80008000409 */
[----:B-1----:R-:W2:Y:S04]  /*6bf0*/  LDL.LU R87, [R1+0x6f4] ;  /* 0x0006f40001577983 */ /* 0x002ea80000300800 */
[----:B------:R0:W-:Y:S04]  /*6c00*/  STS.U16 [R91+UR9+0x2e80], R89 ;  /* 0x002e80595b007988 */ /* 0x0001e80008000409 */
[----:B------:R1:W-:Y:S04]  /*6c10*/  STS.U16 [R91+UR9+0x4e80], R90 ;  /* 0x004e805a5b007988 */ /* 0x0003e80008000409 */
[----:B------:R1:W-:Y:S04]  /*6c20*/  STS.U16 [R91+UR9+0x6e80], R88 ;  /* 0x006e80585b007988 */ /* 0x0003e80008000409 */
[----:B0-----:R-:W2:Y:S04]  /*6c30*/  LDL.LU R89, [R1+0x6f0] ;  /* 0x0006f00001597983 */ /* 0x001ea80000300800 */
[----:B-1----:R-:W2:Y:S04]  /*6c40*/  LDL.LU R90, [R1+0x6ec] ;  /* 0x0006ec00015a7983 */ /* 0x002ea80000300800 */
[----:B------:R-:W2:Y:S04]  /*6c50*/  LDL.LU R91, [R1+0x6e8] ;  /* 0x0006e800015b7983 */ /* 0x000ea80000300800 */
[----:B------:R-:W3:Y:S01]  /*6c60*/  LDL.LU R88, [R1+0x6e4] ;  /* 0x0006e40001587983 */ /* 0x000ee20000300800 */
[----:B------:R-:W-:-:S05]  /*6c70*/  LOP3.LUT R20, R3, 0x60, RZ, 0x3c, !PT ;  /* 0x0000006003147812 */ /* 0x000fca00078e3cff */
[----:B------:R-:W-:Y:S04]  /*6c80*/  STS.U16 [R20+UR9+0x300], R84 ;  /* 0x0003005414007988 */ /* 0x000fe80008000409 */
[----:B------:R-:W-:Y:S04]  /*6c90*/  STS.U16 [R20+UR9+0x2300], R30 ;  /* 0x0023001e14007988 */ /* 0x000fe80008000409 */
[----:B------:R-:W-:Y:S04]  /*6ca0*/  STS.U16 [R20+UR9+0x4300], R31 ;  /* 0x0043001f14007988 */ /* 0x000fe80008000409 */
[----:B------:R-:W-:Y:S04]  /*6cb0*/  STS.U16 [R20+UR9+0x6300], R28 ;  /* 0x0063001c14007988 */ /* 0x000fe80008000409 */
[----:B------:R0:W-:Y:S04]  /*6cc0*/  STS.U16 [R20+UR9+0x700], R12 ;  /* 0x0007000c14007988 */ /* 0x0001e80008000409 */
[----:B------:R-:W-:Y:S01]  /*6cd0*/  STL [R1+0x5dc], R20 ;  /* 0x0005dc1401007387 */ /* 0x000fe20000100800 */
[----:B0-----:R-:W-:-:S03]  /*6ce0*/  LOP3.LUT R12, R3, 0x70, RZ, 0x3c, !PT ;  /* 0x00000070030c7812 */ /* 0x001fc600078e3cff */
[----:B------:R-:W-:Y:S04]  /*6cf0*/  STL [R1+0x624], R3 ;  /* 0x0006240301007387 */ /* 0x000fe80000100800 */
[----:B------:R-:W-:Y:S04]  /*6d00*/  STL [R1+0x5d8], R12 ;  /* 0x0005d80c01007387 */ /* 0x000fe80000100800 */
[----:B--2---:R-:W-:Y:S04]  /*6d10*/  STS.U16 [R20+UR9+0x2700], R91 ;  /* 0x0027005b14007988 */ /* 0x004fe80008000409 */
[----:B------:R-:W-:Y:S04]  /*6d20*/  STS.U16 [R20+UR9+0x4700], R90 ;  /* 0x0047005a14007988 */ /* 0x000fe80008000409 */
[----:B------:R-:W-:Y:S04]  /*6d30*/  STS.U16 [R20+UR9+0x6700], R89 ;  /* 0x0067005914007988 */ /* 0x000fe80008000409 */
[----:B---3--:R-:W-:Y:S04]  /*6d40*/  STS.U16 [R20+UR9+0xb00], R88 ;  /* 0x000b005814007988 */ /* 0x008fe80008000409 */
[----:B------:R-:W-:Y:S04]  /*6d50*/  STS.U16 [R20+UR9+0x2b00], R87 ;  /* 0x002b005714007988 */ /* 0x000fe80008000409 */
[----:B------:R-:W-:Y:S04]  /*6d60*/  STS.U16 [R20+UR9+0x4b00], R86 ;  /* 0x004b005614007988 */ /* 0x000fe80008000409 */
[----:B------:R-:W-:Y:S04]  /*6d70*/  STS.U16 [R20+UR9+0x6b00], R85 ;  /* 0x006b005514007988 */ /* 0x000fe80008000409 */
[----:B------:R-:W-:Y:S04]  /*6d80*/  STS.U16 [R20+UR9+0xf00], R29 ;  /* 0x000f001d14007988 */ /* 0x000fe80008000409 */
[----:B------:R-:W-:Y:S04]  /*6d90*/  STS.U16 [R20+UR9+0x2f00], R21 ;  /* 0x002f001514007988 */ /* 0x000fe80008000409 */
[----:B------:R0:W-:Y:S04]  /*6da0*/  STS.U16 [R20+UR9+0x4f00], R11 ;  /* 0x004f000b14007988 */ /* 0x0001e80008000409 */
[----:B------:R1:W-:Y:S04]  /*6db0*/  STS.U16 [R20+UR9+0x6f00], R8 ;  /* 0x006f000814007988 */ /* 0x0003e80008000409 */
[----:B------:R2:W-:Y:S04]  /*6dc0*/  STS.U16 [R12+UR9+0x380], R9 ;  /* 0x000380090c007988 */ /* 0x0005e80008000409 */
[----:B0-----:R-:W3:Y:S04]  /*6dd0*/  LDL.LU R11, [R1+0x6e0] ;  /* 0x0006e000010b7983 */ /* 0x001ee80000300800 */
[----:B-1----:R-:W4:Y:S04]  /*6de0*/  LDL.LU R8, [R1+0x6dc] ;  /* 0x0006dc0001087983 */ /* 0x002f280000300800 */
[----:B--2---:R-:W4:Y:S01]  /*6df0*/  LDL.LU R9, [R1+0x6d8] ;  /* 0x0006d80001097983 */ /* 0x004f220000300800 */
[----:B------:R-:W-:-:S02]  /*6e00*/  IMAD R86, R92, 0xf, RZ ;  /* 0x0000000f5c567824 */ /* 0x000fc400078e02ff */
[----:B------:R-:W-:Y:S01]  /*6e10*/  IMAD R87, R92, 0x17, RZ ;  /* 0x000000175c577824 */ /* 0x000fe200078e02ff */
[----:B------:R0:W-:Y:S01]  /*6e20*/  STS.U16 [R12+UR9+0x2380], R0 ;  /* 0x002380000c007988 */ /* 0x0001e20008000409 */
[----:B------:R-:W-:-:S04]  /*6e30*/  IMAD.WIDE R88, R86, 0x2, R4 ;  /* 0x0000000256587825 */ /* 0x000fc800078e0204 */
[----:B------:R-:W-:Y:S01]  /*6e40*/  IMAD.WIDE R30, R87, 0x2, R4 ;  /* 0x00000002571e7825 */ /* 0x000fe200078e0204 */
[----:B0-----:R-:W2:Y:S04]  /*6e50*/  LDL.LU R0, [R1+0x6d4] ;  /* 0x0006d40001007983 */ /* 0x001ea80000300800 */
[----:B------:R-:W-:Y:S04]  /*6e60*/  STL [R1+0x628], R92 ;  /* 0x0006285c01007387 */ /* 0x000fe80000100800 */
[----:B------:R-:W-:Y:S04]  /*6e70*/  STL [R1+0x630], R4 ;  /* 0x0006300401007387 */ /* 0x000fe80000100800 */
[----:B------:R-:W-:Y:S04]  /*6e80*/  STL.64 [R1+0x1d8], R88 ;  /* 0x0001d85801007387 */ /* 0x000fe80000100a00 */
[----:B------:R-:W-:Y:S04]  /*6e90*/  STL [R1+0x62c], R5 ;  /* 0x00062c0501007387 */ /* 0x000fe80000100800 */
[----:B------:R-:W-:Y:S01]  /*6ea0*/  STL.64 [R1+0xd8], R30 ;  /* 0x0000d81e01007387 */ /* 0x000fe20000100a00 */
[----:B---3--:R-:W-:-:S04]  /*6eb0*/  IMAD.WIDE R20, R2, 0x2, R10 ;  /* 0x0000000202147825 */ /* 0x008fc800078e020a */
[----:B----4-:R-:W-:Y:S02]  /*6ec0*/  IMAD.WIDE R28, R2, 0x2, R8 ;  /* 0x00000002021c7825 */ /* 0x010fe400078e0208 */
[----:B------:R-:W3:Y:S01]  /*6ed0*/  LDL.LU R2, [R1+0x6d0] ;  /* 0x0006d00001027983 */ /* 0x000ee20000300800 */
[----:B------:R-:W-:Y:S01]  /*6ee0*/  PRMT R27, RZ, 0x7610, R27 ;  /* 0x00007610ff1b7816 */ /* 0x000fe2000000001b */
[----:B------:R-:W-:Y:S01]  /*6ef0*/  IMAD R90, R92, 0x1f, RZ ;  /* 0x0000001f5c5a7824 */ /* 0x000fe200078e02ff */
[----:B------:R-:W-:Y:S02]  /*6f00*/  PRMT R26, RZ, 0x7610, R26 ;  /* 0x00007610ff1a7816 */ /* 0x000fe4000000001a */
[----:B------:R-:W-:Y:S01]  /*6f10*/  PRMT R93, RZ, 0x7610, R93 ;  /* 0x00007610ff5d7816 */ /* 0x000fe2000000005d */
[----:B------:R-:W-:Y:S01]  /*6f20*/  IMAD.WIDE R84, R90, 0x2, R4 ;  /* 0x000000025a547825 */ /* 0x000fe200078e0204 */
[----:B------:R-:W-:Y:S01]  /*6f30*/  PRMT R25, RZ, 0x7610, R25 ;  /* 0x00007610ff197816 */ /* 0x000fe20000000019 */
[----:B------:R0:W-:Y:S01]  /*6f40*/  STL.64 [R1+0x2c8], R28 ;  /* 0x0002c81c01007387 */ /* 0x0001e20000100a00 */
[----:B------:R-:W-:-:S03]  /*6f50*/  PRMT R23, RZ, 0x7610, R23 ;  /* 0x00007610ff177816 */ /* 0x000fc60000000017 */
[----:B------:R0:W4:Y:S01]  /*6f60*/  @!P4 LDG.E.U16 R27, desc[UR22][R28.64] ;  /* 0x000000161c1bc981 */ /* 0x000122000c1e1500 */
[----:B------:R-:W-:-:S03]  /*6f70*/  PRMT R24, RZ, 0x7610, R24 ;  /* 0x00007610ff187816 */ /* 0x000fc60000000018 */
[----:B------:R1:W-:Y:S01]  /*6f80*/  STL.64 [R1+0x2c0], R20 ;  /* 0x0002c01401007387 */ /* 0x0003e20000100a00 */
[----:B------:R-:W-:-:S03]  /*6f90*/  PRMT R22, RZ, 0x7610, R22 ;  /* 0x00007610ff167816 */ /* 0x000fc60000000016 */
[----:B------:R1:W2:Y:S01]  /*6fa0*/  @!P4 LDG.E.U16 R26, desc[UR22][R20.64] ;  /* 0x00000016141ac981 */ /* 0x0002a2000c1e1500 */
[----:B0-----:R-:W-:-:S03]  /*6fb0*/  IMAD.WIDE R28, R86, 0x2, R6 ;  /* 0x00000002561c7825 */ /* 0x001fc600078e0206 */
[----:B------:R0:W2:Y:S01]  /*6fc0*/  @P3 LDG.E.U16 R93, desc[UR22][R30.64] ;  /* 0x000000161e5d3981 */ /* 0x0000a2000c1e1500 */
[----:B------:R-:W-:-:S03]  /*6fd0*/  PRMT R19, RZ, 0x7610, R19 ;  /* 0x00007610ff137816 */ /* 0x000fc60000000013 */
[----:B------:R-:W-:Y:S01]  /*6fe0*/  STL [R1+0x638], R84 ;  /* 0x0006385401007387 */ /* 0x000fe20000100800 */
[----:B-1----:R-:W-:-:S03]  /*6ff0*/  IMAD.WIDE R20, R86, 0x2, R8 ;  /* 0x0000000256147825 */ /* 0x002fc600078e0208 */
[----:B------:R-:W-:Y:S01]  /*7000*/  STL [R1+0x634], R85 ;  /* 0x0006345501007387 */ /* 0x000fe20000100800 */
[----:B0-----:R-:W-:-:S03]  /*7010*/  IMAD.WIDE R30, R86, 0x2, R10 ;  /* 0x00000002561e7825 */ /* 0x001fc600078e020a */
[----:B------:R0:W-:Y:S01]  /*7020*/  STL.64 [R1+0x1d0], R28 ;  /* 0x0001d01c01007387 */ /* 0x0001e20000100a00 */
[----:B------:R-:W-:-:S03]  /*7030*/  PRMT R18, RZ, 0x7610, R18 ;  /* 0x00007610ff127816 */ /* 0x000fc60000000012 */
[----:B------:R0:W2:Y:S01]  /*7040*/  @!P5 LDG.E.U16 R25, desc[UR22][R28.64] ;  /* 0x000000161c19d981 */ /* 0x0000a2000c1e1500 */
[----:B------:R-:W-:-:S03]  /*7050*/  PRMT R17, RZ, 0x7610, R17 ;  /* 0x00007610ff117816 */ /* 0x000fc60000000011 */
[----:B------:R1:W-:Y:S04]  /*7060*/  STL.64 [R1+0x1c8], R20 ;  /* 0x0001c81401007387 */ /* 0x0003e80000100a00 */
[----:B------:R1:W2:Y:S01]  /*7070*/  @!P5 LDG.E.U16 R23, desc[UR22][R20.64] ;  /* 0x000000161417d981 */ /* 0x0002a2000c1e1500 */
[----:B0-----:R-:W-:-:S03]  /*7080*/  IMAD.WIDE R28, R87, 0x2, R6 ;  /* 0x00000002571c7825 */ /* 0x001fc600078e0206 */
[----:B------:R0:W2:Y:S04]  /*7090*/  @!P5 LDG.E.U16 R24, desc[UR22][R88.64] ;  /* 0x000000165818d981 */ /* 0x0000a8000c1e1500 */
[----:B------:R0:W-:Y:S01]  /*70a0*/  STL.64 [R1+0x1c0], R30 ;  /* 0x0001c01e01007387 */ /* 0x0001e20000100a00 */
[----:B-1----:R-:W-:-:S03]  /*70b0*/  IMAD.WIDE R20, R87, 0x2, R8 ;  /* 0x0000000257147825 */ /* 0x002fc600078e0208 */
[----:B------:R-:W2:Y:S01]  /*70c0*/  @!P5 LDG.E.U16 R22, desc[UR22][R30.64] ;  /* 0x000000161e16d981 */ /* 0x000ea2000c1e1500 */
[----:B0-----:R-:W-:-:S03]  /*70d0*/  IMAD.WIDE R88, R87, 0x2, R10 ;  /* 0x0000000257587825 */ /* 0x001fc600078e020a */
[----:B------:R-:W2:Y:S01]  /*70e0*/  @P3 LDG.E.U16 R19, desc[UR22][R28.64] ;  /* 0x000000161c133981 */ /* 0x000ea2000c1e1500 */
[----:B------:R-:W-:Y:S02]  /*70f0*/  PRMT R16, RZ, 0x7610, R16 ;  /* 0x00007610ff107816 */ /* 0x000fe40000000010 */
[----:B------:R-:W-:Y:S01]  /*7100*/  PRMT R15, RZ, 0x7610, R15 ;  /* 0x00007610ff0f7816 */ /* 0x000fe2000000000f */
[----:B------:R-:W2:Y:S04]  /*7110*/  @P3 LDG.E.U16 R18, desc[UR22][R20.64] ;  /* 0x0000001614123981 */ /* 0x000ea8000c1e1500 */
[----:B------:R-:W2:Y:S04]  /*7120*/  LDL.LU.64 R30, [R1+0x6c8] ;  /* 0x0006c800011e7983 */ /* 0x000ea80000300a00 */
[----:B------:R0:W-:Y:S01]  /*7130*/  STL.64 [R1+0xd0], R28 ;  /* 0x0000d01c01007387 */ /* 0x0001e20000100a00 */
[----:B------:R-:W-:Y:S01]  /*7140*/  PRMT R14, RZ, 0x7610, R14 ;  /* 0x00007610ff0e7816 */ /* 0x000fe2000000000e */
[----:B------:R-:W-:-:S02]  /*7150*/  IMAD.WIDE R86, R90, 0x2, R6 ;  /* 0x000000025a567825 */ /* 0x000fc400078e0206 */
[----:B------:R1:W2:Y:S04]  /*7160*/  @P3 LDG.E.U16 R17, desc[UR22][R88.64] ;  /* 0x0000001658113981 */ /* 0x0002a8000c1e1500 */
[----:B------:R-:W2:Y:S04]  /*7170*/  @!P2 LDG.E.U16 R16, desc[UR22][R84.64] ;  /* 0x000000165410a981 */ /* 0x000ea8000c1e1500 */
[----:B0-----:R-:W2:Y:S04]  /*7180*/  LDL.LU.64 R28, [R1+0x6c0] ;  /* 0x0006c000011c7983 */ /* 0x001ea80000300a00 */
[----:B------:R0:W-:Y:S04]  /*7190*/  STL.64 [R1+0xc8], R20 ;  /* 0x0000c81401007387 */ /* 0x0001e80000100a00 */
[----:B------:R-:W2:Y:S04]  /*71a0*/  @!P2 LDG.E.U16 R15, desc[UR22][R86.64] ;  /* 0x00000016560fa981 */ /* 0x000ea8000c1e1500 */
[----:B0-----:R-:W2:Y:S04]  /*71b0*/  LDL.LU.64 R20, [R1+0x6b8] ;  /* 0x0006b80001147983 */ /* 0x001ea80000300a00 */
[----:B------:R1:W-:Y:S02]  /*71c0*/  STL.64 [R1+0xc0], R88 ;  /* 0x0000c05801007387 */ /* 0x0003e40000100a00 */
[----:B-1----:R-:W-:-:S04]  /*71d0*/  IMAD.WIDE R88, R90, 0x2, R8 ;  /* 0x000000025a587825 */ /* 0x002fc800078e0208 */
[----:B------:R-:W-:Y:S01]  /*71e0*/  IMAD.WIDE R90, R90, 0x2, R10 ;  /* 0x000000025a5a7825 */ /* 0x000fe200078e020a */
[----:B------:R-:W2:Y:S01]  /*71f0*/  @!P2 LDG.E.U16 R14, desc[UR22][R88.64] ;  /* 0x00000016580ea981 */ /* 0x000ea2000c1e1500 */
[----:B---3--:R-:W-:-:S06]  /*7200*/  PRMT R2, RZ, 0x7610, R2 ;  /* 0x00007610ff027816 */ /* 0x008fcc0000000002 */
[----:B------:R-:W3:Y:S04]  /*7210*/  @!P2 LDG.E.U16 R2, desc[UR22][R90.64] ;  /* 0x000000165a02a981 */ /* 0x000ee8000c1e1500 */
[----:B------:R-:W-:Y:S04]  /*7220*/  STL [R1+0x63c], R7 ;  /* 0x00063c0701007387 */ /* 0x000fe80000100800 */
[----:B----4-:R0:W-:Y:S04]  /*7230*/  STS.U16 [R12+UR9+0x4380], R27 ;  /* 0x0043801b0c007988 */ /* 0x0101e80008000409 */
[----:B--2---:R1:W-:Y:S04]  /*7240*/  STS.U16 [R12+UR9+0x6380], R26 ;  /* 0x0063801a0c007988 */ /* 0x0043e80008000409 */
[----:B0-----:R-:W2:Y:S04]  /*7250*/  LDL.LU R27, [R1+0x6b4] ;  /* 0x0006b400011b7983 */ /* 0x001ea80000300800 */
[----:B-1----:R-:W4:Y:S01]  /*7260*/  LDL.LU R26, [R1+0x6b0] ;  /* 0x0006b000011a7983 */ /* 0x002f220000300800 */
[----:B------:R-:W-:-:S03]  /*7270*/  PRMT R0, RZ, 0x7610, R0 ;  /* 0x00007610ff007816 */ /* 0x000fc60000000000 */
[----:B------:R0:W-:Y:S04]  /*7280*/  STS.U16 [R12+UR9+0x780], R24 ;  /* 0x000780180c007988 */ /* 0x0001e80008000409 */
[----:B------:R1:W-:Y:S04]  /*7290*/  STS.U16 [R12+UR9+0x2780], R25 ;  /* 0x002780190c007988 */ /* 0x0003e80008000409 */
[----:B------:R1:W-:Y:S04]  /*72a0*/  STS.U16 [R12+UR9+0x4780], R23 ;  /* 0x004780170c007988 */ /* 0x0003e80008000409 */
[----:B0-----:R-:W4:Y:S04]  /*72b0*/  LDL.LU R24, [R1+0x6ac] ;  /* 0x0006ac0001187983 */ /* 0x001f280000300800 */
[----:B-1----:R-:W4:Y:S04]  /*72c0*/  LDL.LU R25, [R1+0x6a8] ;  /* 0x0006a80001197983 */ /* 0x002f280000300800 */
[----:B------:R-:W4:Y:S04]  /*72d0*/  LDL.LU R23, [R1+0x6a4] ;  /* 0x0006a40001177983 */ /* 0x000f280000300800 */
        /* <DEDUP_REMOVED lines=14> */
[----:B------:R-:W4:Y:S04]  /*73c0*/  @P0 LDG.E.U16 R0, desc[UR22][R20.64] ;  /* 0x0000001614000981 */ /* 0x000f28000c1e1500 */
[----:B0-----:R-:W4:Y:S04]  /*73d0*/  LDL.LU R15, [R1+0x688] ;  /* 0x00068800010f7983 */ /* 0x001f280000300800 */
[----:B-1----:R-:W4:Y:S04]  /*73e0*/  LDL.LU R14, [R1+0x684] ;  /* 0x00068400010e7983 */ /* 0x002f280000300800 */
[----:B---3--:R0:W-:Y:S04]  /*73f0*/  STS.U16 [R12+UR9+0x6f80], R2 ;  /* 0x006f80020c007988 */ /* 0x0081e80008000409 */
[----:B0-----:R-:W3:Y:S04]  /*7400*/  LDL.LU R12, [R1+0x680] ;  /* 0x00068000010c7983 */ /* 0x001ee80000300800 */
[----:B------:R-:W3:Y:S01]  /*7410*/  LDL.LU R2, [R1+0x67c] ;  /* 0x00067c0001027983 */ /* 0x000ee20000300800 */
[----:B------:R-:W-:-:S02]  /*7420*/  PRMT R30, RZ, 0x7610, R30 ;  /* 0x00007610ff1e7816 */ /* 0x000fc4000000001e */
[----:B------:R-:W-:Y:S02]  /*7430*/  PRMT R31, RZ, 0x7610, R31 ;  /* 0x00007610ff1f7816 */ /* 0x000fe4000000001f */
[----:B--2---:R-:W-:-:S04]  /*7440*/  PRMT R27, RZ, 0x7610, R27 ;  /* 0x00007610ff1b7816 */ /* 0x004fc8000000001b */
[----:B------:R-:W2:Y:S01]  /*7450*/  @P0 LDG.E.U16 R31, desc[UR22][R28.64] ;  /* 0x000000161c1f0981 */ /* 0x000ea2000c1e1500 */
[----:B----4-:R-:W-:-:S03]  /*7460*/  PRMT R26, RZ, 0x7610, R26 ;  /* 0x00007610ff1a7816 */ /* 0x010fc6000000001a */
[----:B------:R-:W4:Y:S04]  /*7470*/  @P0 LDG.E.U16 R27, desc[UR22][R36.64] ;  /* 0x00000016241b0981 */ /* 0x000f28000c1e1500 */
[----:B------:R-:W2:Y:S04]  /*7480*/  @P0 LDG.E.U16 R26, desc[UR22][R32.64] ;  /* 0x00000016201a0981 */ /* 0x000ea8000c1e1500 */
[----:B------:R-:W4:Y:S01]  /*7490*/  @P0 LDG.E.U16 R30, desc[UR22][R24.64] ;  /* 0x00000016181e0981 */ /* 0x000f22000c1e1500 */
[----:B------:R-:W-:-:S06]  /*74a0*/  PRMT R23, RZ, 0x7610, R23 ;  /* 0x00007610ff177816 */ /* 0x000fcc0000000017 */
[----:B------:R-:W4:Y:S01]  /*74b0*/  @P0 LDG.E.U16 R23, desc[UR22][R44.64] ;  /* 0x000000162c170981 */ /* 0x000f22000c1e1500 */
[----:B------:R-:W-:-:S06]  /*74c0*/  PRMT R22, RZ, 0x7610, R22 ;  /* 0x00007610ff167816 */ /* 0x000fcc0000000016 */
[----:B------:R-:W4:Y:S04]  /*74d0*/  @P0 LDG.E.U16 R22, desc[UR22][R40.64] ;  /* 0x0000001628160981 */ /* 0x000f28000c1e1500 */
[----:B---3--:R0:W-:Y:S04]  /*74e0*/  STS.U16 [R2+UR9+0x10000], R0 ;  /* 0x0100000002007988 */ /* 0x0081e80008000409 */
[----:B0-----:R-:W3:Y:S01]  /*74f0*/  LDL.LU R0, [R1+0x678] ;  /* 0x0006780001007983 */ /* 0x001ee20000300800 */
[----:B------:R-:W-:Y:S02]  /*7500*/  PRMT R93, RZ, 0x7610, R93 ;  /* 0x00007610ff5d7816 */ /* 0x000fe4000000005d */
[----:B------:R-:W-:-:S02]  /*7510*/  PRMT R19, RZ, 0x7610, R19 ;  /* 0x00007610ff137816 */ /* 0x000fc40000000013 */
[----:B------:R-:W-:Y:S02]  /*7520*/  PRMT R18, RZ, 0x7610, R18 ;  /* 0x00007610ff127816 */ /* 0x000fe40000000012 */
[----:B------:R-:W-:Y:S01]  /*7530*/  PRMT R17, RZ, 0x7610, R17 ;  /* 0x00007610ff117816 */ /* 0x000fe20000000011 */
[----:B------:R-:W3:Y:S01]  /*7540*/  @P0 LDG.E.U16 R93, desc[UR22][R48.64] ;  /* 0x00000016305d0981 */ /* 0x000ee2000c1e1500 */
[----:B------:R-:W-:Y:S02]  /*7550*/  PRMT R16, RZ, 0x7610, R16 ;  /* 0x00007610ff107816 */ /* 0x000fe40000000010 */
[----:B------:R-:W-:Y:S01]  /*7560*/  PRMT R15, RZ, 0x7610, R15 ;  /* 0x00007610ff0f7816 */ /* 0x000fe2000000000f */
[----:B------:R-:W3:Y:S01]  /*7570*/  @P0 LDG.E.U16 R19, desc[UR22][R52.64] ;  /* 0x0000001634130981 */ /* 0x000ee2000c1e1500 */
[----:B------:R-:W-:-:S03]  /*7580*/  PRMT R14, RZ, 0x7610, R14 ;  /* 0x00007610ff0e7816 */ /* 0x000fc6000000000e */
[----:B------:R-:W3:Y:S04]  /*7590*/  @P0 LDG.E.U16 R18, desc[UR22][R56.64] ;  /* 0x0000001638120981 */ /* 0x000ee8000c1e1500 */
[----:B------:R-:W3:Y:S04]  /*75a0*/  @P0 LDG.E.U16 R17, desc[UR22][R60.64] ;  /* 0x000000163c110981 */ /* 0x000ee8000c1e1500 */
[----:B--2---:R-:W-:Y:S04]  /*75b0*/  STS.U16 [R2+UR9+0x10400], R31 ;  /* 0x0104001f02007988 */ /* 0x004fe80008000409 */
[----:B------:R-:W2:Y:S04]  /*75c0*/  @P0 LDG.E.U16 R16, desc[UR22][R64.64] ;  /* 0x0000001640100981 */ /* 0x000ea8000c1e1500 */
[----:B------:R-:W-:Y:S04]  /*75d0*/  STS.U16 [R2+UR9+0x10600], R26 ;  /* 0x0106001a02007988 */ /* 0x000fe80008000409 */
[----:B------:R-:W2:Y:S04]  /*75e0*/  @P0 LDG.E.U16 R15, desc[UR22][R68.64] ;  /* 0x00000016440f0981 */ /* 0x000ea8000c1e1500 */
[----:B----4-:R0:W-:Y:S04]  /*75f0*/  STS.U16 [R2+UR9+0x10200], R30 ;  /* 0x0102001e02007988 */ /* 0x0101e80008000409 */
[----:B------:R1:W-:Y:S04]  /*7600*/  STS.U16 [R2+UR9+0x10800], R27 ;  /* 0x0108001b02007988 */ /* 0x0003e80008000409 */
[----:B------:R-:W4:Y:S04]  /*7610*/  @P0 LDG.E.U16 R14, desc[UR22][R72.64] ;  /* 0x00000016480e0981 */ /* 0x000f28000c1e1500 */
[----:B0-----:R-:W4:Y:S04]  /*7620*/  LDL.LU R30, [R1+0x674] ;  /* 0x00067400011e7983 */ /* 0x001f280000300800 */
[----:B------:R-:W4:Y:S04]  /*7630*/  LDL.LU R31, [R1+0x670] ;  /* 0x00067000011f7983 */ /* 0x000f280000300800 */
[----:B------:R-:W4:Y:S04]  /*7640*/  LDL.LU R26, [R1+0x66c] ;  /* 0x00066c00011a7983 */ /* 0x000f280000300800 */
[----:B-1----:R-:W4:Y:S04]  /*7650*/  LDL.LU R27, [R1+0x668] ;  /* 0x00066800011b7983 */ /* 0x002f280000300800 */
[----:B------:R0:W-:Y:S04]  /*7660*/  STS.U16 [R2+UR9+0x10a00], R22 ;  /* 0x010a001602007988 */ /* 0x0001e80008000409 */
[----:B------:R1:W-:Y:S04]  /*7670*/  STS.U16 [R2+UR9+0x10c00], R23 ;  /* 0x010c001702007988 */ /* 0x0003e80008000409 */
[----:B0-----:R-:W4:Y:S04]  /*7680*/  LDL.LU R22, [R1+0x664] ;  /* 0x0006640001167983 */ /* 0x001f280000300800 */
[----:B-1----:R-:W4:Y:S01]  /*7690*/  LDL.LU R23, [R1+0x660] ;  /* 0x0006600001177983 */ /* 0x002f220000300800 */
[----:B---3--:R-:W-:-:S06]  /*76a0*/  PRMT R0, RZ, 0x7610, R0 ;  /* 0x00007610ff007816 */ /* 0x008fcc0000000000 */
[----:B------:R-:W3:Y:S01]  /*76b0*/  @P0 LDG.E.U16 R0, desc[UR22][R76.64] ;  /* 0x000000164c000981 */ /* 0x000ee2000c1e1500 */
[----:B------:R-:W-:-:S03]  /*76c0*/  PRMT R12, RZ, 0x7610, R12 ;  /* 0x00007610ff0c7816 */ /* 0x000fc6000000000c */
[----:B------:R0:W-:Y:S01]  /*76d0*/  STS.U16 [R2+UR9+0x10e00], R93 ;  /* 0x010e005d02007988 */ /* 0x0001e20008000409 */
[----:B------:R-:W-:-:S03]  /*76e0*/  PRMT R7, RZ, 0x7610, R7 ;  /* 0x00007610ff077816 */ /* 0x000fc60000000007 */
[----:B------:R1:W-:Y:S01]  /*76f0*/  STS.U16 [R2+UR9+0x11000], R19 ;  /* 0x0110001302007988 */ /* 0x0003e20008000409 */
[----:B------:R-:W-:-:S03]  /*7700*/  PRMT R84, RZ, 0x7610, R84 ;  /* 0x00007610ff547816 */ /* 0x000fc60000000054 */
[----:B------:R-:W3:Y:S01]  /*7710*/  @P0 LDG.E.U16 R12, desc[UR22][R80.64] ;  /* 0x00000016500c0981 */ /* 0x000ee2000c1e1500 */
[----:B------:R-:W-:-:S03]  /*7720*/  PRMT R85, RZ, 0x7610, R85 ;  /* 0x00007610ff557816 */ /* 0x000fc60000000055 */
[----:B0-----:R-:W3:Y:S01]  /*7730*/  LDL.LU R93, [R1+0x65c] ;  /* 0x00065c00015d7983 */ /* 0x001ee20000300800 */
[----:B------:R-:W-:-:S03]  /*7740*/  PRMT R4, RZ, 0x7610, R4 ;  /* 0x00007610ff047816 */ /* 0x000fc60000000004 */
[----:B-1----:R-:W3:Y:S04]  /*7750*/  LDL.LU R19, [R1+0x658] ;  /* 0x0006580001137983 */ /* 0x002ee80000300800 */
[----:B------:R0:W-:Y:S01]  /*7760*/  STS.U16 [R2+UR9+0x11200], R18 ;  /* 0x0112001202007988 */ /* 0x0001e20008000409 */
[----:B------:R-:W-:-:S03]  /*7770*/  PRMT R5, RZ, 0x7610, R5 ;  /* 0x00007610ff057816 */ /* 0x000fc60000000005 */
[----:B------:R1:W-:Y:S01]  /*7780*/  STS.U16 [R2+UR9+0x11400], R17 ;  /* 0x0114001102007988 */ /* 0x0003e20008000409 */
[----:B------:R-:W-:-:S03]  /*7790*/  PRMT R92, RZ, 0x7610, R92 ;  /* 0x00007610ff5c7816 */ /* 0x000fc6000000005c */
[----:B--2---:R2:W-:Y:S04]  /*77a0*/  STS.U16 [R2+UR9+0x11600], R16 ;  /* 0x0116001002007988 */ /* 0x0045e80008000409 */
[----:B0-----:R-:W3:Y:S04]  /*77b0*/  LDL.LU R18, [R1+0x654] ;  /* 0x0006540001127983 */ /* 0x001ee80000300800 */
[----:B-1----:R-:W3:Y:S01]  /*77c0*/  LDL.LU R17, [R1+0x650] ;  /* 0x0006500001117983 */ /* 0x002ee20000300800 */
[----:B------:R-:W-:-:S03]  /*77d0*/  PRMT R3, RZ, 0x7610, R3 ;  /* 0x00007610ff037816 */ /* 0x000fc60000000003 */
[----:B--2---:R-:W2:Y:S04]  /*77e0*/  LDL.LU R16, [R1+0x64c] ;  /* 0x00064c0001107983 */ /* 0x004ea80000300800 */
[----:B------:R0:W-:Y:S01]  /*77f0*/  STS.U16 [R2+UR9+0x11800], R15 ;  /* 0x0118000f02007988 */ /* 0x0001e20008000409 */
[----:B------:R-:W-:-:S03]  /*7800*/  PRMT R13, RZ, 0x7610, R13 ;  /* 0x00007610ff0d7816 */ /* 0x000fc6000000000d */
[----:B----4-:R1:W-:Y:S04]  /*7810*/  STS.U16 [R2+UR9+0x11a00], R14 ;  /* 0x011a000e02007988 */ /* 0x0103e80008000409 */
[----:B------:R-:W4:Y:S04]  /*7820*/  @P0 LDG.E.U16 R85, desc[UR22][R30.64] ;  /* 0x000000161e550981 */ /* 0x000f28000c1e1500 */
[----:B0-----:R-:W4:Y:S04]  /*7830*/  LDL.LU R15, [R1+0x648] ;  /* 0x00064800010f7983 */ /* 0x001f280000300800 */
[----:B-1----:R-:W4:Y:S04]  /*7840*/  LDL.LU R14, [R1+0x644] ;  /* 0x00064400010e7983 */ /* 0x002f280000300800 */
[----:B------:R-:W4:Y:S04]  /*7850*/  @P0 LDG.E.U16 R84, desc[UR22][R26.64] ;  /* 0x000000161a540981 */ /* 0x000f28000c1e1500 */
[----:B------:R-:W4:Y:S04]  /*7860*/  @P0 LDG.E.U16 R4, desc[UR22][R34.64] ;  /* 0x0000001622040981 */ /* 0x000f28000c1e1500 */
[----:B------:R-:W4:Y:S04]  /*7870*/  @P0 LDG.E.U16 R7, desc[UR22][R22.64] ;  /* 0x0000001616070981 */ /* 0x000f28000c1e1500 */
[----:B------:R-:W4:Y:S04]  /*7880*/  @P0 LDG.E.U16 R5, desc[UR22][R38.64] ;  /* 0x0000001626050981 */ /* 0x000f28000c1e1500 */
[----:B------:R-:W4:Y:S04]  /*7890*/  @P0 LDG.E.U16 R92, desc[UR22][R42.64] ;  /* 0x000000162a5c0981 */ /* 0x000f28000c1e1500 */
[----:B------:R-:W4:Y:S04]  /*78a0*/  @P0 LDG.E.U16 R3, desc[UR22][R46.64] ;  /* 0x000000162e030981 */ /* 0x000f28000c1e1500 */
[----:B------:R-:W4:Y:S04]  /*78b0*/  @P0 LDG.E.U16 R13, desc[UR22][R50.64] ;  /* 0x00000016320d0981 */ /* 0x000f28000c1e1500 */
[----:B---3--:R0:W-:Y:S04]  /*78c0*/  STS.U16 [R2+UR9+0x11c00], R0 ;  /* 0x011c000002007988 */ /* 0x0081e80008000409 */
[----:B0-----:R-:W3:Y:S04]  /*78d0*/  LDL.LU R0, [R1+0x640] ;  /* 0x0006400001007983 */ /* 0x001ee80000300800 */
[----:B------:R0:W-:Y:S01]  /*78e0*/  STS.U16 [R2+UR9+0x11e00], R12 ;  /* 0x011e000c02007988 */ /* 0x0001e20008000409 */
[----:B------:R-:W-:-:S02]  /*78f0*/  PRMT R93, RZ, 0x7610, R93 ;  /* 0x00007610ff5d7816 */ /* 0x000fc4000000005d */
[----:B------:R-:W-:-:S04]  /*7900*/  PRMT R19, RZ, 0x7610, R19 ;  /* 0x00007610ff137816 */ /* 0x000fc80000000013 */
[----:B------:R-:W3:Y:S01]  /*7910*/  @P0 LDG.E.U16 R93, desc[UR22][R54.64] ;  /* 0x00000016365d0981 */ /* 0x000ee2000c1e1500 */
[----:B0-----:R-:W-:-:S03]  /*7920*/  LOP3.LUT R12, R2, 0x20, RZ, 0x3c, !PT ;  /* 0x00000020020c7812 */ /* 0x001fc600078e3cff */
[----:B------:R-:W3:Y:S01]  /*7930*/  @P0 LDG.E.U16 R19, desc[UR22][R62.64] ;  /* 0x000000163e130981 */ /* 0x000ee2000c1e1500 */
[----:B------:R-:W-:Y:S02]  /*7940*/  PRMT R18, RZ, 0x7610, R18 ;  /* 0x00007610ff127816 */ /* 0x000fe40000000012 */
[----:B------:R-:W-:-:S04]  /*7950*/  PRMT R17, RZ, 0x7610, R17 ;  /* 0x00007610ff117816 */ /* 0x000fc80000000011 */
[----:B------:R-:W3:Y:S01]  /*7960*/  @P0 LDG.E.U16 R18, desc[UR22][R58.64] ;  /* 0x000000163a120981 */ /* 0x000ee2000c1e1500 */
[----:B--2---:R-:W-:-:S03]  /*7970*/  PRMT R16, RZ, 0x7610, R16 ;  /* 0x00007610ff107816 */ /* 0x004fc60000000010 */
[----:B------:R-:W2:Y:S04]  /*7980*/  @P0 LDG.E.U16 R17, desc[UR22][R70.64] ;  /* 0x0000001646110981 */ /* 0x000ea8000c1e1500 */
[----:B------:R-:W2:Y:S01]  /*7990*/  @P0 LDG.E.U16 R16, desc[UR22][R66.64] ;  /* 0x0000001642100981 */ /* 0x000ea2000c1e1500 */
[----:B----4-:R-:W-:Y:S02]  /*79a0*/  PRMT R15, RZ, 0x7610, R15 ;  /* 0x00007610ff0f7816 */ /* 0x010fe4000000000f */
[----:B------:R-:W-:-:S04]  /*79b0*/  PRMT R14, RZ, 0x7610, R14 ;  /* 0x00007610ff0e7816 */ /* 0x000fc8000000000e */
[----:B------:R-:W4:Y:S04]  /*79c0*/  @P0 LDG.E.U16 R15, desc[UR22][R78.64] ;  /* 0x000000164e0f0981 */ /* 0x000f28000c1e1500 */
[----:B------:R-:W4:Y:S04]  /*79d0*/  @P0 LDG.E.U16 R14, desc[UR22][R74.64] ;  /* 0x000000164a0e0981 */ /* 0x000f28000c1e1500 */
[----:B------:R0:W-:Y:S04]  /*79e0*/  STS.U16 [R12+UR9+0x10100], R7 ;  /* 0x010100070c007988 */ /* 0x0001e80008000409 */
[----:B------:R1:W-:Y:S04]  /*79f0*/  STS.U16 [R12+UR9+0x10300], R84 ;  /* 0x010300540c007988 */ /* 0x0003e80008000409 */
[----:B------:R1:W-:Y:S04]  /*7a00*/  STS.U16 [R12+UR9+0x10500], R85 ;  /* 0x010500550c007988 */ /* 0x0003e80008000409 */
[----:B0-----:R0:W5:Y:S04]  /*7a10*/  LDL.LU R7, [R1+0x63c] ;  /* 0x00063c0001077983 */ /* 0x0011680000300800 */
[----:B-1----:R0:W5:Y:S04]  /*7a20*/  LDL.LU R84, [R1+0x638] ;  /* 0x0006380001547983 */ /* 0x0021680000300800 */
[----:B------:R0:W5:Y:S04]  /*7a30*/  LDL.LU R85, [R1+0x634] ;  /* 0x0006340001557983 */ /* 0x0001680000300800 */
[----:B------:R1:W-:Y:S04]  /*7a40*/  STS.U16 [R12+UR9+0x10700], R4 ;  /* 0x010700040c007988 */ /* 0x0003e80008000409 */
[----:B------:R0:W-:Y:S04]  /*7a50*/  STS.U16 [R12+UR9+0x10900], R5 ;  /* 0x010900050c007988 */ /* 0x0001e80008000409 */
[----:B------:R0:W-:Y:S04]  /*7a60*/  STS.U16 [R12+UR9+0x10b00], R92 ;  /* 0x010b005c0c007988 */ /* 0x0001e80008000409 */
[----:B-1----:R1:W5:Y:S04]  /*7a70*/  LDL.LU R4, [R1+0x630] ;  /* 0x0006300001047983 */ /* 0x0023680000300800 */
[----:B0-----:R1:W5:Y:S04]  /*7a80*/  LDL.LU R5, [R1+0x62c] ;  /* 0x00062c0001057983 */ /* 0x0013680000300800 */
[----:B------:R1:W5:Y:S04]  /*7a90*/  LDL.LU R92, [R1+0x628] ;  /* 0x00062800015c7983 */ /* 0x0003680000300800 */
[----:B------:R0:W-:Y:S04]  /*7aa0*/  STS.U16 [R12+UR9+0x10d00], R3 ;  /* 0x010d00030c007988 */ /* 0x0001e80008000409 */
[----:B------:R1:W-:Y:S04]  /*7ab0*/  STS.U16 [R12+UR9+0x10f00], R13 ;  /* 0x010f000d0c007988 */ /* 0x0003e80008000409 */
[----:B0-----:R0:W5:Y:S04]  /*7ac0*/  LDL.LU R3, [R1+0x624] ;  /* 0x0006240001037983 */ /* 0x0011680000300800 */
[----:B-1----:R-:W4:Y:S01]  /*7ad0*/  LDL.LU R13, [R1+0x620] ;  /* 0x00062000010d7983 */ /* 0x002f220000300800 */
[----:B---3--:R-:W-:-:S06]  /*7ae0*/  PRMT R0, RZ, 0x7610, R0 ;  /* 0x00007610ff007816 */ /* 0x008fcc0000000000 */
[----:B------:R-:W3:Y:S04]  /*7af0*/  @P0 LDG.E.U16 R0, desc[UR22][R82.64] ;  /* 0x0000001652000981 */ /* 0x000ee8000c1e1500 */
[----:B------:R1:W-:Y:S01]  /*7b00*/  STS.U16 [R12+UR9+0x11100], R93 ;  /* 0x0111005d0c007988 */ /* 0x0003e20008000409 */
[----:B------:R-:W-:-:S03]  /*7b10*/  ISETP.NE.U32.AND P0, PT, RZ, UR6, PT ;  /* 0x00000006ff007c0c */ /* 0x000fc6000bf05070 */
[----:B-1----:R0:W5:Y:S04]  /*7b20*/  LDL.LU R93, [R1+0x61c] ;  /* 0x00061c00015d7983 */ /* 0x0021680000300800 */
[----:B------:R1:W-:Y:S04]  /*7b30*/  STS.U16 [R12+UR9+0x11300], R18 ;  /* 0x011300120c007988 */ /* 0x0003e80008000409 */
[----:B------:R0:W-:Y:S04]  /*7b40*/  STS.U16 [R12+UR9+0x11500], R19 ;  /* 0x011500130c007988 */ /* 0x0001e80008000409 */
[----:B--2---:R2:W-:Y:S04]  /*7b50*/  STS.U16 [R12+UR9+0x11700], R16 ;  /* 0x011700100c007988 */ /* 0x0045e80008000409 */
[----:B------:R2:W-:Y:S04]  /*7b60*/  STS.U16 [R12+UR9+0x11900], R17 ;  /* 0x011900110c007988 */ /* 0x0005e80008000409 */
[----:B-1----:R1:W5:Y:S04]  /*7b70*/  LDL.LU R18, [R1+0x618] ;  /* 0x0006180001127983 */ /* 0x0023680000300800 */
[----:B0-----:R1:W5:Y:S04]  /*7b80*/  LDL.LU R19, [R1+0x614] ;  /* 0x0006140001137983 */ /* 0x0013680000300800 */
[----:B--2---:R1:W5:Y:S04]  /*7b90*/  LDL.LU R16, [R1+0x610] ;  /* 0x0006100001107983 */ /* 0x0043680000300800 */
[----:B----4-:R0:W-:Y:S04]  /*7ba0*/  STS.U16 [R12+UR9+0x11b00], R14 ;  /* 0x011b000e0c007988 */ /* 0x0101e80008000409 */
[----:B------:R2:W-:Y:S04]  /*7bb0*/  STS.U16 [R12+UR9+0x11d00], R15 ;  /* 0x011d000f0c007988 */ /* 0x0005e80008000409 */
[----:B------:R1:W5:Y:S04]  /*7bc0*/  LDL.LU R17, [R1+0x60c] ;  /* 0x00060c0001117983 */ /* 0x0003680000300800 */
[----:B0-----:R1:W5:Y:S04]  /*7bd0*/  LDL.LU R14, [R1+0x608] ;  /* 0x00060800010e7983 */ /* 0x0013680000300800 */
[----:B--2---:R1:W5:Y:S01]  /*7be0*/  LDL.LU R15, [R1+0x604] ;  /* 0x00060400010f7983 */ /* 0x0043620000300800 */
[----:B------:R-:W-:-:S03]  /*7bf0*/  ISETP.LT.OR P2, PT, R13, 0x20, P0 ;  /* 0x000000200d00780c */ /* 0x000fc60000741670 */
[----:B---3--:R0:W-:Y:S01]  /*7c00*/  STS.U16 [R12+UR9+0x11f00], R0 ;  /* 0x011f00000c007988 */ /* 0x0081e20008000409 */
[----:B------:R2:W-:Y:S06]  /*7c10*/  MEMBAR.ALL.CTA ;  /* 0x0000000000007992 */ /* 0x0005ec0000008000 */
[----:B--2---:R-:W2:Y:S01]  /*7c20*/  FENCE.VIEW.ASYNC.S ;  /* 0x00000000000073c6 */ /* 0x004ea20000000000 */
[----:B0-----:R-:W-:-:S03]  /*7c30*/  SHF.R.S32.HI R0, RZ, 0x1f, R13 ;  /* 0x0000001fff007819 */ /* 0x001fc6000001140d */
[----:B------:R1:W5:Y:S01]  /*7c40*/  LDL.LU R12, [R1+0x600] ;  /* 0x00060000010c7983 */ /* 0x0003620000300800 */
[----:B------:R-:W-:-:S03]  /*7c50*/  LEA.HI R0, R0, R13, RZ, 0x5 ;  /* 0x0000000d00007211 */ /* 0x000fc600078f28ff */
[----:B------:R1:W5:Y:S01]  /*7c60*/  LDL.LU R13, [R1+0x5fc] ;  /* 0x0005fc00010d7983 */ /* 0x0003620000300800 */
[----:B------:R-:W-:-:S04]  /*7c70*/  SHF.R.S32.HI R0, RZ, 0x5, R0 ;  /* 0x00000005ff007819 */ /* 0x000fc80000011400 */
[----:B------:R-:W-:-:S05]  /*7c80*/  VIMNMX R0, PT, PT, R0, 0x1, !PT ;  /* 0x0000000100007848 */ /* 0x000fca0007fe0100 */
[----:B------:R-:W-:-:S05]  /*7c90*/  VIADD R0, R0, 0xffffffff ;  /* 0xffffffff00007836 */ /* 0x000fca0000000000 */
[----:B------:R0:W-:Y:S01]  /*7ca0*/  STL [R1+0x3b4], R0 ;  /* 0x0003b40001007387 */ /* 0x0001e20000100800 */
[----:B--2---:R-:W-:Y:S01]  /*7cb0*/  BAR.SYNC.DEFER_BLOCKING 0x0 ;  /* 0x0000000000007b1d */ /* 0x004fe20000010000 */
[----:B------:R-:W-:-:S05]  /*7cc0*/  ISETP.NE.U32.AND P3, PT, R0, RZ, PT ;  /* 0x000000ff0000720c */ /* 0x000fca0003f65070 */
[----:B0-----:R1:W5:Y:S01]  /*7cd0*/  LDL.LU R0, [R1+0x5f8] ;  /* 0x0005f80001007983 */ /* 0x0013620000300800 */
[----:B------:R-:W-:-:S04]  /*7ce0*/  UIADD3 UR4, UPT, UPT, UR9, 0x8000, URZ ;  /* 0x0000800009047890 */ /* 0x000fc8000fffe0ff */
[----:B------:R-:W-:-:S04]  /*7cf0*/  USHF.R.U32.HI UR4, URZ, 0x4, UR4 ;  /* 0x00000004ff047899 */ /* 0x000fc80008011604 */
[----:B------:R-:W-:-:S04]  /*7d00*/  USGXT.U32 UR16, UR4, 0xe ;  /* 0x0000000e0410789a */ /* 0x000fc80008000000 */
[----:B------:R-:W-:Y:S01]  /*7d10*/  UIADD3 UR18, UP1, UPT, UR16, 0x1000080, URZ ;  /* 0x0100008010127890 */ /* 0x000fe2000ff3e0ff */
[----:B------:R-:W-:-:S03]  /*7d20*/  UMOV UR4, URZ ;  /* 0x000000ff00047c82 */ /* 0x000fc60008000000 */
[----:B------:R-:W-:Y:S01]  /*7d30*/  UIADD3.X UR19, UPT, UPT, UR4, 0x40004040, URZ, UP1, !UPT ;  /* 0x4000404004137890 */ /* 0x000fe20008ffe4ff */
[----:B-1----:R-:W-:Y:S11]  /*7d40*/  @P2 BRA `(.L_x_6) ;  /* 0x0000000000e02947 */ /* 0x002ff60003800000 */
[----:B------:R-:W-:Y:S02]  /*7d50*/  USHF.R.U32.HI UR12, URZ, 0x4, UR9 ;  /* 0x00000004ff0c7899 */ /* 0x000fe40008011609 */
[----:B------:R-:W-:Y:S02]  /*7d60*/  UIADD3 UR5, UPT, UPT, UR9, 0x10000, URZ ;  /* 0x0001000009057890 */ /* 0x000fe4000fffe0ff */
[----:B------:R-:W-:Y:S02]  /*7d70*/  USGXT.U32 UR12, UR12, 0xe ;  /* 0x0000000e0c0c789a */ /* 0x000fe40008000000 */
[----:B------:R-:W-:Y:S02]  /*7d80*/  USHF.R.U32.HI UR5, URZ, 0x4, UR5 ;  /* 0x00000004ff057899 */ /* 0x000fe40008011605 */
[----:B------:R-:W-:Y:S01]  /*7d90*/  UIADD3 UR38, UP1, UPT, UR12, 0x1000080, URZ ;  /* 0x010000800c267890 */ /* 0x000fe2000ff3e0ff */
[----:B------:R-:W-:Y:S01]  /*7da0*/  UMOV UR4, URZ ;  /* 0x000000ff00047c82 */ /* 0x000fe20008000000 */
[----:B------:R-:W-:-:S02]  /*7db0*/  USGXT.U32 UR6, UR5, 0xe ;  /* 0x0000000e0506789a */ /* 0x000fc40008000000 */
[----:B------:R-:W-:Y:S01]  /*7dc0*/  UIADD3.X UR39, UPT, UPT, UR4, 0x40004040, URZ, UP1, !UPT ;  /* 0x4000404004277890 */ /* 0x000fe20008ffe4ff */
[----:B------:R-:W-:Y:S02]  /*7dd0*/  UMOV UR5, URZ ;  /* 0x000000ff00057c82 */ /* 0x000fe40008000000 */
[----:B------:R-:W-:Y:S01]  /*7de0*/  UMOV UR4, UR11 ;  /* 0x0000000b00047c82 */ /* 0x000fe20008000000 */
[----:B------:R-:W-:Y:S01]  /*7df0*/  UMOV UR14, 0xfffffffe ;  /* 0xfffffffe000e7882 */ /* 0x000fe20000000000 */
[----:B------:R-:W-:Y:S01]  /*7e00*/  UMOV UR15, 0x7fffbfdf ;  /* 0x7fffbfdf000f7882 */ /* 0x000fe20000000000 */
[----:B------:R-:W-:Y:S01]  /*7e10*/  UMOV UR7, URZ ;  /* 0x000000ff00077c82 */ /* 0x000fe20008000000 */
[----:B------:R-:W-:Y:S01]  /*7e20*/  UMOV UR17, UR4 ;  /* 0x0000000400117c82 */ /* 0x000fe20008000000 */
[----:B------:R-:W-:Y:S02]  /*7e30*/  ULOP3.LUT UR12, UR12, 0x1000000, URZ, 0xfc, !UPT ;  /* 0x010000000c0c7892 */ /* 0x000fe4000f8efcff */
[----:B------:R-:W-:-:S02]  /*7e40*/  UIADD3.64 UR4, UPT, UPT, UR6, -UR14, URZ ;  /* 0x8000000e06047297 */ /* 0x000fc4000fffe0ff */
[----:B------:R-:W-:Y:S02]  /*7e50*/  UIADD3 UR40, UPT, UPT, UR8, 0x80, URZ ;  /* 0x0000008008287890 */ /* 0x000fe4000fffe0ff */
[----:B------:R-:W-:Y:S02]  /*7e60*/  UIADD3.64 UR14, UPT, UPT, UR38, 0x180, URZ ;  /* 0x00000180260e7897 */ /* 0x000fe4000fffe0ff */
[----:B------:R-:W-:Y:S02]  /*7e70*/  UIADD3 UR51, UPT, UPT, UR8, 0x80, URZ ;  /* 0x0000008008337890 */ /* 0x000fe4000fffe0ff */
[----:B------:R-:W-:Y:S02]  /*7e80*/  UIADD3.64 UR42, UPT, UPT, UR38, 0x200, URZ ;  /* 0x00000200262a7897 */ /* 0x000fe4000fffe0ff */
[----:B------:R-:W-:Y:S02]  /*7e90*/  UIADD3 UR41, UPT, UPT, UR8, 0x100, URZ ;  /* 0x0000010008297890 */ /* 0x000fe4000fffe0ff */
[----:B------:R-:W-:-:S02]  /*7ea0*/  UIADD3.64 UR44, UPT, UPT, UR38, 0x380, URZ ;  /* 0x00000380262c7897 */ /* 0x000fc4000fffe0ff */
[----:B------:R-:W-:Y:S02]  /*7eb0*/  UIADD3 UR54, UPT, UPT, UR8, 0x100, URZ ;  /* 0x0000010008367890 */ /* 0x000fe4000fffe0ff */
[----:B------:R-:W-:Y:S02]  /*7ec0*/  UIADD3.64 UR46, UPT, UPT, UR38, 0x400, URZ ;  /* 0x00000400262e7897 */ /* 0x000fe4000fffe0ff */
[----:B------:R-:W-:Y:S02]  /*7ed0*/  UIADD3 UR50, UPT, UPT, UR8, 0x180, URZ ;  /* 0x0000018008327890 */ /* 0x000fe4000fffe0ff */
[----:B------:R-:W-:Y:S01]  /*7ee0*/  UIADD3.64 UR48, UPT, UPT, UR38, 0x580, URZ ;  /* 0x0000058026307897 */ /* 0x000fe2000fffe0ff */
[----:B------:R-:W-:Y:S01]  /*7ef0*/  UMOV UR24, 0x0 ;  /* 0x0000000000187882 */ /* 0x000fe20000000000 */
[----:B------:R-:W-:Y:S01]  /*7f00*/  UMOV UR25, 0x8208490 ;  /* 0x0820849000197882 */ /* 0x000fe20000000000 */
[----:B------:R-:W-:Y:S01]  /*7f10*/  UIADD3 UR55, UPT, UPT, UR8, 0x180, URZ ;  /* 0x0000018008377890 */ /* 0x000fe2000fffe0ff */
[----:B------:R-:W-:Y:S01]  /*7f20*/  UMOV UR7, 0x80004020 ;  /* 0x8000402000077882 */ /* 0x000fe20000000000 */
[----:B------:R-:W-:Y:S01]  /*7f30*/  UIADD3.64 UR52, UPT, UPT, UR38, 0x600, URZ ;  /* 0x0000060026347897 */ /* 0x000fe2000fffe0ff */
[----:B------:R-:W-:Y:S01]  /*7f40*/  UMOV UR13, 0x40004040 ;  /* 0x40004040000d7882 */ /* 0x000fe20000000000 */
[----:B------:R-:W-:Y:S01]  /*7f50*/  UMOV UR26, 0x0 ;  /* 0x00000000001a7882 */ /* 0x000fe20000000000 */
[----:B------:R-:W-:Y:S01]  /*7f60*/  UMOV UR27, 0x8208490 ;  /* 0x08208490001b7882 */ /* 0x000fe20000000000 */
[----:B------:R-:W-:Y:S01]  /*7f70*/  UMOV UR32, 0x0 ;  /* 0x0000000000207882 */ /* 0x000fe20000000000 */
[----:B------:R-:W-:Y:S01]  /*7f80*/  UMOV UR33, 0x8208490 ;  /* 0x0820849000217882 */ /* 0x000fe20000000000 */
[----:B------:R0:W-:Y:S01]  /*7f90*/  UTCHMMA gdesc[UR12], gdesc[UR6], tmem[UR8], tmem[UR24], idesc[UR25], !UPT ;  /* 0x00ff18060c0075ea */ /* 0x0001e2000f800008 */
[----:B------:R-:W-:Y:S01]  /*7fa0*/  UMOV UR20, 0x0 ;  /* 0x0000000000147882 */ /* 0x000fe20000000000 */
[----:B------:R-:W-:Y:S01]  /*7fb0*/  UMOV UR21, 0x8208490 ;  /* 0x0820849000157882 */ /* 0x000fe20000000000 */
[----:B------:R0:W-:Y:S01]  /*7fc0*/  UTCHMMA gdesc[UR38], gdesc[UR4], tmem[UR8], tmem[UR26], idesc[UR27], UPT ;  /* 0x00ff1a04260075ea */ /* 0x0001e2000b800008 */
        /* <DEDUP_REMOVED lines=12> */
[----:B------:R0:W-:Y:S01]  /*8090*/  UTCHMMA gdesc[UR48], gdesc[UR6], tmem[UR50], tmem[UR34], idesc[UR35], !UPT ;  /* 0x00ff2206300075ea */ /* 0x0001e2000f800032 */
[----:B------:R0:W-:Y:S01]  /*80a0*/  UTCHMMA gdesc[UR52], gdesc[UR4], tmem[UR55], tmem[UR36], idesc[UR37], UPT ;  /* 0x00ff2404340075ea */ /* 0x0001e2000b800037 */
[----:B------:R0:W-:Y:S01]  /*80b0*/  UTCBAR [UR17], URZ ;  /* 0x000000ff110073e9 */ /* 0x0001e200080000ff */
[----:B------:R-:W-:Y:S01]  /*80c0*/  NOP ;  /* 0x0000000000007918 */ /* 0x000fe20000000000 */
.L_x_6:
[----:B0-----:R-:W-:Y:S01]  /*80d0*/  UMOV UR4, URZ ;  /* 0x000000ff00047c82 */ /* 0x001fe20008000000 */
[----:B------:R-:W-:Y:S01]  /*80e0*/  UMOV UR12, UR18 ;  /* 0x00000012000c7c82 */ /* 0x000fe20008000000 */
[----:B------:R-:W-:Y:S01]  /*80f0*/  UMOV UR13, UR19 ;  /* 0x00000013000d7c82 */ /* 0x000fe20008000000 */
[----:B-----5:R-:W-:Y:S02]  /*8100*/  IMAD.SHL.U32 R92, R92, 0x20, RZ ;  /* 0x000000205c5c7824 */ /* 0x020fe400078e00ff */
[----:B------:R-:W-:Y:S01]  /*8110*/  IMAD.SHL.U32 R93, R93, 0x20, RZ ;  /* 0x000000205d5d7824 */ /* 0x000fe200078e00ff */
[----:B------:R-:W-:Y:S06]  /*8120*/  @!P3 BRA `(.L_x_7) ;  /* 0x000000700078b947 */ /* 0x000fec0003800000 */
[----:B------:R0:W-:Y:S01]  /*8130*/  STL [R1+0x5f8], R0 ;  /* 0x0005f80001007387 */ /* 0x0001e20000100800 */
[----:B------:R-:W-:Y:S01]  /*8140*/  UIADD3 UR5, UPT, UPT, UR9, 0x12000, URZ ;  /* 0x0001200009057890 */ /* 0x000fe2000fffe0ff */
[----:B------:R-:W-:Y:S01]  /*8150*/  UMOV UR14, 0xfffffffe ;  /* 0xfffffffe000e7882 */ /* 0x000fe20000000000 */
[----:B------:R-:W-:Y:S02]  /*8160*/  UMOV UR15, 0x7fffbfdf ;  /* 0x7fffbfdf000f7882 */ /* 0x000fe40000000000 */
[----:B------:R-:W-:Y:S01]  /*8170*/  USHF.R.U32.HI UR5, URZ, 0x4, UR5 ;  /* 0x00000004ff057899 */ /* 0x000fe20008011605 */
[----:B------:R-:W-:Y:S01]  /*8180*/  UMOV UR7, URZ ;  /* 0x000000ff00077c82 */ /* 0x000fe20008000000 */
[----:B------:R-:W-:Y:S01]  /*8190*/  ULOP3.LUT UR18, UR16, 0x1000000, URZ, 0xfc, !UPT ;  /* 0x0100000010127892 */ /* 0x000fe2000f8efcff */
[----:B0-----:R-:W2:Y:S01]  /*81a0*/  LDL.LU R0, [R1+0x3b4] ;  /* 0x0003b40001007983 */ /* 0x001ea20000300800 */
[----:B------:R-:W-:Y:S02]  /*81b0*/  USGXT.U32 UR6, UR5, 0xe ;  /* 0x0000000e0506789a */ /* 0x000fe40008000000 */
[----:B------:R-:W-:-:S02]  /*81c0*/  UIADD3.64 UR26, UPT, UPT, UR12, 0x180, URZ ;  /* 0x000001800c1a7897 */ /* 0x000fc4000fffe0ff */
[----:B------:R-:W-:Y:S02]  /*81d0*/  UIADD3.64 UR28, UPT, UPT, UR12, 0x200, URZ ;  /* 0x000002000c1c7897 */ /* 0x000fe4000fffe0ff */
[----:B------:R-:W-:Y:S02]  /*81e0*/  UIADD3.64 UR30, UPT, UPT, UR12, 0x380, URZ ;  /* 0x000003800c1e7897 */ /* 0x000fe4000fffe0ff */
[----:B------:R-:W-:Y:S02]  /*81f0*/  UIADD3.64 UR32, UPT, UPT, UR12, 0x400, URZ ;  /* 0x000004000c207897 */ /* 0x000fe4000fffe0ff */
[----:B------:R-:W-:Y:S02]  /*8200*/  UIADD3.64 UR34, UPT, UPT, UR12, 0x580, URZ ;  /* 0x000005800c227897 */ /* 0x000fe4000fffe0ff */
[----:B------:R-:W-:Y:S02]  /*8210*/  UIADD3.64 UR36, UPT, UPT, UR12, 0x600, URZ ;  /* 0x000006000c247897 */ /* 0x000fe4000fffe0ff */
[----:B------:R-:W-:Y:S01]  /*8220*/  UIADD3.64 UR14, UPT, UPT, UR6, -UR14, URZ ;  /* 0x8000000e060e7297 */ /* 0x000fe2000fffe0ff */
[----:B--2---:R0:W-:Y:S04]  /*8230*/  STL [R1+0x434], R0 ;  /* 0x0004340001007387 */ /* 0x0041e80000100800 */
[----:B0-----:R0:W5:Y:S01]  /*8240*/  LDL.LU R0, [R1+0x5f8] ;  /* 0x0005f80001007983 */ /* 0x0011620000300800 */
[----:B------:R-:W-:Y:S01]  /*8250*/  UMOV UR24, 0x1 ;  /* 0x0000000100187882 */ /* 0x000fe20000000000 */
[----:B------:R-:W-:Y:S01]  /*8260*/  UMOV UR5, URZ ;  /* 0x000000ff00057c82 */ /* 0x000fe20008000000 */
[----:B------:R-:W-:Y:S01]  /*8270*/  UMOV UR16, UR6 ;  /* 0x0000000600107c82 */ /* 0x000fe20008000000 */
[----:B------:R-:W-:-:S05]  /*8280*/  UMOV UR17, 0x80004020 ;  /* 0x8000402000117882 */ /* 0x000fca0000000000 */
.L_x_10:
[----:B------:R-:W-:Y:S01]  /*8290*/  USHF.L.U32 UR4, UR4, 0x1f, URZ ;  /* 0x0000001f04047899 */ /* 0x000fe200080006ff */
[----:B-1---5:R1:W-:Y:S05]  /*82a0*/  STL [R1+0x5f8], R0 ;  /* 0x0005f80001007387 */ /* 0x0223ea0000100800 */
[----:B-1----:R-:W-:-:S04]  /*82b0*/  IMAD.U32 R0, RZ, RZ, UR4 ;  /* 0x00000004ff007e24 */ /* 0x002fc8000f8e00ff */
[----:B------:R1:W2:Y:S01]  /*82c0*/  SYNCS.PHASECHK.TRANS64.TRYWAIT P2, [UR11], R0 ;  /* 0x00000000ff0075a7 */ /* 0x0002a2000804110b */
[----:B------:R1:W-:Y:S04]  /*82d0*/  STL [R1+0x3b4], R0 ;  /* 0x0003b40001007387 */ /* 0x0003e80000100800 */
[----:B-1----:R1:W5:Y:S01]  /*82e0*/  LDL.LU R0, [R1+0x5f8] ;  /* 0x0005f80001007983 */ /* 0x0023620000300800 */
[----:B------:R-:W-:-:S04]  /*82f0*/  IMAD.WIDE R90, R92, 0x2, R90 ;  /* 0x000000025c5a7825 */ /* 0x000fc800078e025a */
[----:B------:R-:W-:Y:S01]  /*8300*/  IMAD.WIDE R88, R92, 0x2, R88 ;  /* 0x000000025c587825 */ /* 0x000fe200078e0258 */
[----:B-12---:R-:W-:Y:S06]  /*8310*/  @!P2 BRA `(.L_x_8) ;  /* 0x000001980048a947 */ /* 0x006fec0003800000 */
.L_x_16:
[----:B------:R1:W-:Y:S04]  /*8320*/  STL.64 [R1+0xd88], R10 ;  /* 0x000d880a01007387 */ /* 0x0003e80000100a00 */
[----:B-1----:R-:W2:Y:S04]  /*8330*/  LDL.LU.64 R10, [R1+0xa0] ;  /* 0x0000a000010a7983 */ /* 0x002ea80000300a00 */
[----:B------:R1:W-:Y:S04]  /*8340*/  STL.64 [R1+0xd80], R8 ;  /* 0x000d800801007387 */ /* 0x0003e80000100a00 */
[----:B-1----:R-:W3:Y:S04]  /*8350*/  LDL.LU.64 R8, [R1+0xa8] ;  /* 0x0000a80001087983 */ /* 0x002ee80000300a00 */
[----:B------:R1:W-:Y:S04]  /*8360*/  STL.64 [R1+0xd78], R6 ;  /* 0x000d780601007387 */ /* 0x0003e80000100a00 */
[----:B-1----:R-:W4:Y:S04]  /*8370*/  LDL.LU.64 R6, [R1+0xb0] ;  /* 0x0000b00001067983 */ /* 0x002f280000300a00 */
[----:B------:R1:W-:Y:S04]  /*8380*/  STL.64 [R1+0xd70], R4 ;  /* 0x000d700401007387 */ /* 0x0003e80000100a00 */
[----:B-1----:R-:W2:Y:S04]  /*8390*/  LDL.LU.64 R4, [R1+0xb8] ;  /* 0x0000b80001047983 */ /* 0x002ea80000300a00 */
        /* <DEDUP_REMOVED lines=24> */
[----:B------:R1:W-:Y:S04]  /*8520*/  STL.64 [R1+0x838], R90 ;  /* 0x0008385a01007387 */ /* 0x0003e80000100a00 */
[----:B-1----:R-:W2:Y:S04]  /*8530*/  LDL.LU.64 R90, [R1+0x58] ;  /* 0x00005800015a7983 */ /* 0x002ea80000300a00 */
        /* <DEDUP_REMOVED lines=21> */
[----:B------:R1:W-:Y:S04]  /*8690*/  STL.64 [R1+0x808], R76 ;  /* 0x0008084c01007387 */ /* 0x0003e80000100a00 */
[----:B-1----:R-:W2:Y:S04]  /*86a0*/  LDL.LU.64 R76, [R1+0x40] ;  /* 0x00004000014c7983 */ /* 0x002ea80000300a00 */
[----:B------:R-:W-:Y:S04]  /*86b0*/  STL [R1+0x800], R75 ;  /* 0x0008004b01007387 */ /* 0x000fe80000100800 */
[----:B------:R1:W-:Y:S04]  /*86c0*/  STL.64 [R1+0x848], R74 ;  /* 0x0008484a01007387 */ /* 0x0003e80000100a00 */
[----:B-1----:R-:W2:Y:S04]  /*86d0*/  LDL.LU.64 R74, [R1+0x60] ;  /* 0x00006000014a7983 */ /* 0x002ea80000300a00 */
        /* <DEDUP_REMOVED lines=28> */
[----:B-1----:R-:W3:Y:S04]  /*88a0*/  LDL.LU.64 R52, [R1] ;  /* 0x0000000001347983 */ /* 0x002ee80000300a00 */
[----:B------:R-:W-:Y:S04]  /*88b0*/  STL [R1+0x780], R51 ;  /* 0x0007803301007387 */ /* 0x000fe80000100800 */
[----:B------:R1:W-:Y:S04]  /*88c0*/  STL.64 [R1+0x888], R50 ;  /* 0x0008883201007387 */ /* 0x0003e80000100a00 */
[----:B-1----:R-:W4:Y:S04]  /*88d0*/  LDL.LU.64 R50, [R1+0x80] ;  /* 0x0000800001327983 */ /* 0x002f280000300a00 */
[----:B------:R-:W-:Y:S04]  /*88e0*/  STL [R1+0x77c], R48 ;  /* 0x00077c3001007387 */ /* 0x000fe80000100800 */
        /* <DEDUP_REMOVED lines=40> */
[----:B------:R-:W-:-:S03]  /*8b70*/  IMAD.WIDE R86, R92, 0x2, R86 ;  /* 0x000000025c567825 */ /* 0x000fc600078e0256 */
        /* <DEDUP_REMOVED lines=9> */
[----:B------:R1:W-:Y:S01]  /*8c10*/  STL.64 [R1+0x8c8], R2 ;  /* 0x0008c80201007387 */ /* 0x0003e20000100a00 */
[----:B------:R-:W-:-:S03]  /*8c20*/  IMAD.WIDE R14, R92, 0x2, R14 ;  /* 0x000000025c0e7825 */ /* 0x000fc600078e020e */
[----:B-1----:R-:W4:Y:S04]  /*8c30*/  LDL.LU.64 R2, [R1+0xc0] ;  /* 0x0000c00001027983 */ /* 0x002f280000300a00 */
[----:B------:R1:W-:Y:S01]  /*8c40*/  STL.64 [R1+0x8d8], R86 ;  /* 0x0008d85601007387 */ /* 0x0003e20000100a00 */
[----:B------:R-:W-:-:S03]  /*8c50*/  IMAD.WIDE R12, R92, 0x2, R12 ;  /* 0x000000025c0c7825 */ /* 0x000fc600078e020c */
[----:B-1----:R-:W4:Y:S04]  /*8c60*/  LDL.LU.64 R86, [R1+0xc8] ;  /* 0x0000c80001567983 */ /* 0x002f280000300a00 */
[----:B------:R1:W-:Y:S04]  /*8c70*/  STL.64 [R1+0x8e8], R84 ;  /* 0x0008e85401007387 */ /* 0x0003e80000100a00 */
[----:B-1----:R-:W4:Y:S04]  /*8c80*/  LDL.LU.64 R84, [R1+0xd0] ;  /* 0x0000d00001547983 */ /* 0x002f280000300a00 */
[----:B------:R1:W-:Y:S01]  /*8c90*/  STL.64 [R1+0x8f8], R18 ;  /* 0x0008f81201007387 */ /* 0x0003e20000100a00 */
[----:B--2---:R-:W-:-:S03]  /*8ca0*/  IMAD.WIDE R54, R92, 0x2, R54 ;  /* 0x000000025c367825 */ /* 0x004fc600078e0236 */
[----:B-1----:R-:W2:Y:S04]  /*8cb0*/  LDL.LU.64 R18, [R1+0xd8] ;  /* 0x0000d80001127983 */ /* 0x002ea80000300a00 */
[----:B------:R-:W-:Y:S01]  /*8cc0*/  STL [R1+0x910], R16 ;  /* 0x0009101001007387 */ /* 0x000fe20000100800 */
[----:B---3--:R-:W-:-:S03]  /*8cd0*/  IMAD.WIDE R52, R92, 0x2, R52 ;  /* 0x000000025c347825 */ /* 0x008fc600078e0234 */
[----:B------:R-:W-:Y:S04]  /*8ce0*/  STL [R1+0x900], R17 ;  /* 0x0009001101007387 */ /* 0x000fe80000100800 */
[----:B------:R1:W-:Y:S01]  /*8cf0*/  STL.64 [R1+0x948], R16 ;  /* 0x0009481001007387 */ /* 0x0003e20000100a00 */
[----:B------:R-:W-:-:S03]  /*8d00*/  IMAD.WIDE R58, R92, 0x2, R58 ;  /* 0x000000025c3a7825 */ /* 0x000fc600078e023a */
[----:B-1----:R-:W3:Y:S04]  /*8d10*/  LDL.LU.64 R16, [R1+0x100] ;  /* 0x0001000001107983 */ /* 0x002ee80000300a00 */
[----:B------:R1:W-:Y:S01]  /*8d20*/  STL.64 [R1+0x908], R14 ;  /* 0x0009080e01007387 */ /* 0x0003e20000100a00 */
[----:B------:R-:W-:-:S03]  /*8d30*/  IMAD.WIDE R60, R92, 0x2, R60 ;  /* 0x000000025c3c7825 */ /* 0x000fc600078e023c */
[----:B-1----:R-:W2:Y:S04]  /*8d40*/  LDL.LU.64 R14, [R1+0xe0] ;  /* 0x0000e000010e7983 */ /* 0x002ea80000300a00 */
[----:B------:R1:W-:Y:S01]  /*8d50*/  STL.64 [R1+0x918], R12 ;  /* 0x0009180c01007387 */ /* 0x0003e20000100a00 */
[----:B------:R-:W-:-:S03]  /*8d60*/  IMAD.WIDE R64, R92, 0x2, R64 ;  /* 0x000000025c407825 */ /* 0x000fc600078e0240 */
[----:B-1----:R-:W2:Y:S04]  /*8d70*/  LDL.LU.64 R12, [R1+0xe8] ;  /* 0x0000e800010c7983 */ /* 0x002ea80000300a00 */
[----:B------:R-:W-:Y:S04]  /*8d80*/  STL.64 [R1], R52 ;  /* 0x0000003401007387 */ /* 0x000fe80000100a00 */
[----:B------:R-:W-:Y:S04]  /*8d90*/  STL [R1+0x930], R52 ;  /* 0x0009303401007387 */ /* 0x000fe80000100800 */
[----:B------:R-:W-:Y:S04]  /*8da0*/  STL [R1+0x920], R53 ;  /* 0x0009203501007387 */ /* 0x000fe80000100800 */
[----:B------:R1:W-:Y:S01]  /*8db0*/  STL.64 [R1+0x958], R52 ;  /* 0x0009583401007387 */ /* 0x0003e20000100a00 */
[----:B------:R-:W-:-:S03]  /*8dc0*/  IMAD.WIDE R66, R92, 0x2, R66 ;  /* 0x000000025c427825 */ /* 0x000fc600078e0242 */
[----:B-1----:R-:W2:Y:S04]  /*8dd0*/  LDL.LU.64 R52, [R1+0x108] ;  /* 0x0001080001347983 */ /* 0x002ea80000300a00 */
[----:B------:R-:W-:Y:S04]  /*8de0*/  STL.64 [R1+0x8], R54 ;  /* 0x0000083601007387 */ /* 0x000fe80000100a00 */
        /* <DEDUP_REMOVED lines=12> */
[----:B------:R1:W-:Y:S04]  /*8eb0*/  STL.64 [R1+0x978], R64 ;  /* 0x0009784001007387 */ /* 0x0003e80000100a00 */
[----:B-1----:R-:W2:Y:S04]  /*8ec0*/  LDL.LU.64 R64, [R1+0x118] ;  /* 0x0001180001407983 */ /* 0x002ea80000300a00 */
[----:B------:R-:W-:Y:S04]  /*8ed0*/  STL.64 [R1+0x28], R66 ;  /* 0x0000284201007387 */ /* 0x000fe80000100a00 */
        /* <DEDUP_REMOVED lines=8> */
[----:B-1----:R-:W3:Y:S04]  /*8f60*/  LDL.LU.64 R70, [R1+0x120] ;  /* 0x0001200001467983 */ /* 0x002ee80000300a00 */
[----:B------:R-:W-:Y:S04]  /*8f70*/  STL.64 [R1+0x38], R72 ;  /* 0x0000384801007387 */ /* 0x000fe80000100a00 */
[----:B------:R1:W-:Y:S04]  /*8f80*/  STL.64 [R1+0x998], R72 ;  /* 0x0009984801007387 */ /* 0x0003e80000100a00 */
[----:B-1----:R-:W3:Y:S01]  /*8f90*/  LDL.LU.64 R72, [R1+0x128] ;  /* 0x0001280001487983 */ /* 0x002ee20000300a00 */
[----:B------:R-:W-:-:S03]  /*8fa0*/  IMAD.WIDE R90, R92, 0x2, R90 ;  /* 0x000000025c5a7825 */ /* 0x000fc600078e025a */
[----:B------:R-:W-:Y:S04]  /*8fb0*/  STL.64 [R1+0x40], R76 ;  /* 0x0000404c01007387 */ /* 0x000fe80000100a00 */
[----:B------:R-:W-:Y:S04]  /*8fc0*/  STL [R1+0x9b0], R76 ;  /* 0x0009b04c01007387 */ /* 0x000fe80000100800 */
[----:B------:R-:W-:Y:S04]  /*8fd0*/  STL [R1+0x9a0], R77 ;  /* 0x0009a04d01007387 */ /* 0x000fe80000100800 */
[----:B------:R1:W-:Y:S04]  /*8fe0*/  STL.64 [R1+0x9d8], R76 ;  /* 0x0009d84c01007387 */ /* 0x0003e80000100a00 */
[----:B-1----:R-:W3:Y:S04]  /*8ff0*/  LDL.LU.64 R76, [R1+0x148] ;  /* 0x00014800014c7983 */ /* 0x002ee80000300a00 */
[----:B------:R-:W-:Y:S04]  /*9000*/  STL.64 [R1+0x48], R78 ;  /* 0x0000484e01007387 */ /* 0x000fe80000100a00 */
[----:B------:R1:W-:Y:S04]  /*9010*/  STL.64 [R1+0x9a8], R78 ;  /* 0x0009a84e01007387 */ /* 0x0003e80000100a00 */
[----:B-1----:R-:W3:Y:S04]  /*9020*/  LDL.LU.64 R78, [R1+0x130] ;  /* 0x00013000014e7983 */ /* 0x002ee80000300a00 */
[----:B------:R-:W-:Y:S04]  /*9030*/  STL.64 [R1+0x50], R80 ;  /* 0x0000505001007387 */ /* 0x000fe80000100a00 */
[----:B------:R1:W-:Y:S04]  /*9040*/  STL.64 [R1+0x9b8], R80 ;  /* 0x0009b85001007387 */ /* 0x0003e80000100a00 */
[----:B-1----:R-:W3:Y:S01]  /*9050*/  LDL.LU.64 R80, [R1+0x138] ;  /* 0x0001380001507983 */ /* 0x002ee20000300a00 */
[----:B------:R-:W-:-:S03]  /*9060*/  IMAD.WIDE R74, R92, 0x2, R74 ;  /* 0x000000025c4a7825 */ /* 0x000fc600078e024a */
[----:B------:R-:W-:Y:S01]  /*9070*/  STL.64 [R1+0x58], R90 ;  /* 0x0000585a01007387 */ /* 0x000fe20000100a00 */
[----:B------:R-:W-:-:S03]  /*9080*/  IMAD.WIDE R68, R92, 0x2, R68 ;  /* 0x000000025c447825 */ /* 0x000fc600078e0244 */
[----:B------:R1:W-:Y:S01]  /*9090*/  STL.64 [R1+0x9e8], R90 ;  /* 0x0009e85a01007387 */ /* 0x0003e20000100a00 */
[----:B------:R-:W-:-:S04]  /*90a0*/  IMAD.WIDE R62, R92, 0x2, R62 ;  /* 0x000000025c3e7825 */ /* 0x000fc800078e023e */
[C---:B------:R-:W-:Y:S01]  /*90b0*/  IMAD.WIDE R56, R92.reuse, 0x2, R56 ;  /* 0x000000025c387825 */ /* 0x040fe200078e0238 */
[----:B-1----:R-:W3:Y:S04]  /*90c0*/  LDL.LU.64 R90, [R1+0x150] ;  /* 0x00015000015a7983 */ /* 0x002ee80000300a00 */
[----:B------:R-:W-:Y:S04]  /*90d0*/  STL.64 [R1+0x60], R74 ;  /* 0x0000604a01007387 */ /* 0x000fe80000100a00 */
[----:B------:R1:W-:Y:S01]  /*90e0*/  STL.64 [R1+0x9f8], R74 ;  /* 0x0009f84a01007387 */ /* 0x0003e20000100a00 */
[----:B----4-:R-:W-:-:S03]  /*90f0*/  IMAD.WIDE R50, R92, 0x2, R50 ;  /* 0x000000025c327825 */ /* 0x010fc600078e0232 */
[----:B-1----:R-:W4:Y:S04]  /*9100*/  LDL.LU.64 R74, [R1+0x158] ;  /* 0x00015800014a7983 */ /* 0x002f280000300a00 */
[----:B------:R-:W-:Y:S04]  /*9110*/  STL.64 [R1+0x68], R68 ;  /* 0x0000684401007387 */ /* 0x000fe80000100a00 */
[----:B------:R-:W-:Y:S04]  /*9120*/  STL [R1+0xa10], R68 ;  /* 0x000a104401007387 */ /* 0x000fe80000100800 */
[----:B------:R-:W-:Y:S04]  /*9130*/  STL [R1+0xa00], R69 ;  /* 0x000a004501007387 */ /* 0x000fe80000100800 */
[----:B------:R1:W-:Y:S01]  /*9140*/  STL.64 [R1+0xa48], R68 ;  /* 0x000a484401007387 */ /* 0x0003e20000100a00 */
[----:B------:R-:W-:-:S03]  /*9150*/  IMAD.WIDE R48, R92, 0x2, R48 ;  /* 0x000000025c307825 */ /* 0x000fc600078e0230 */
[----:B-1----:R-:W4:Y:S04]  /*9160*/  LDL.LU.64 R68, [R1+0x180] ;  /* 0x0001800001447983 */ /* 0x002f280000300a00 */
[----:B------:R-:W-:Y:S04]  /*9170*/  STL.64 [R1+0x70], R62 ;  /* 0x0000703e01007387 */ /* 0x000fe80000100a00 */
        /* <DEDUP_REMOVED lines=8> */
[----:B------:R-:W-:Y:S04]  /*9200*/  STL [R1+0xa30], R50 ;  /* 0x000a303201007387 */ /* 0x000fe80000100800 */
[----:B------:R-:W-:Y:S04]  /*9210*/  STL [R1+0xa20], R51 ;  /* 0x000a203301007387 */ /* 0x000fe80000100800 */
[----:B------:R1:W-:Y:S01]  /*9220*/  STL.64 [R1+0xa58], R50 ;  /* 0x000a583201007387 */ /* 0x0003e20000100a00 */
[----:B------:R-:W-:-:S04]  /*9230*/  IMAD.WIDE R10, R92, 0x2, R10 ;  /* 0x000000025c0a7825 */ /* 0x000fc800078e020a */
[C---:B------:R-:W-:Y:S01]  /*9240*/  IMAD.WIDE R8, R92.reuse, 0x2, R8 ;  /* 0x000000025c087825 */ /* 0x040fe200078e0208 */
[----:B-1----:R-:W4:Y:S04]  /*9250*/  LDL.LU.64 R50, [R1+0x188] ;  /* 0x0001880001327983 */ /* 0x002f280000300a00 */
[----:B------:R-:W-:Y:S04]  /*9260*/  STL.64 [R1+0x88], R48 ;  /* 0x0000883001007387 */ /* 0x000fe80000100a00 */
        /* <DEDUP_REMOVED lines=11> */
[----:B------:R-:W-:-:S03]  /*9320*/  IMAD.WIDE R84, R92, 0x2, R84 ;  /* 0x000000025c547825 */ /* 0x000fc600078e0254 */
[----:B-1----:R-:W4:Y:S04]  /*9330*/  LDL.LU.64 R44, [R1+0x190] ;  /* 0x00019000012c7983 */ /* 0x002f280000300a00 */
[----:B------:R1:W-:Y:S01]  /*9340*/  STL.64 [R1+0xa0], R10 ;  /* 0x0000a00a01007387 */ /* 0x0003e20000100a00 */
[----:B--2---:R-:W-:-:S03]  /*9350*/  IMAD.WIDE R18, R92, 0x2, R18 ;  /* 0x000000025c127825 */ /* 0x004fc600078e0212 */
[----:B-1----:R-:W2:Y:S04]  /*9360*/  LDL.LU.64 R10, [R1+0xd88] ;  /* 0x000d8800010a7983 */ /* 0x002ea80000300a00 */
[----:B------:R-:W-:Y:S04]  /*9370*/  STL.64 [R1+0xa8], R8 ;  /* 0x0000a80801007387 */ /* 0x000fe80000100a00 */
[----:B------:R-:W-:Y:S04]  /*9380*/  STL.64 [R1+0xb8], R4 ;  /* 0x0000b80401007387 */ /* 0x000fe80000100a00 */
[----:B------:R-:W-:Y:S04]  /*9390*/  STL.64 [R1+0xb0], R6 ;  /* 0x0000b00601007387 */ /* 0x000fe80000100a00 */
[----:B------:R-:W-:Y:S04]  /*93a0*/  STL.64 [R1+0xc0], R2 ;  /* 0x0000c00201007387 */ /* 0x000fe80000100a00 */
[----:B------:R1:W-:Y:S01]  /*93b0*/  STL.64 [R1+0xa78], R2 ;  /* 0x000a780201007387 */ /* 0x0003e20000100a00 */
[----:B------:R-:W-:-:S03]  /*93c0*/  IMAD.WIDE R14, R92, 0x2, R14 ;  /* 0x000000025c0e7825 */ /* 0x000fc600078e020e */
        /* <DEDUP_REMOVED lines=16> */
[----:B------:R-:W-:Y:S04]  /*94d0*/  STL [R1+0xaa0], R15 ;  /* 0x000aa00f01007387 */ /* 0x000fe80000100800 */
[----:B------:R1:W-:Y:S01]  /*94e0*/  STL.64 [R1+0xac8], R14 ;  /* 0x000ac80e01007387 */ /* 0x0003e20000100a00 */
[----:B---3--:R-:W-:-:S03]  /*94f0*/  IMAD.WIDE R16, R92, 0x2, R16 ;  /* 0x000000025c107825 */ /* 0x008fc600078e0210 */
[----:B-1----:R-:W3:Y:S04]  /*9500*/  LDL.LU.64 R14, [R1+0x1e8] ;  /* 0x0001e800010e7983 */ /* 0x002ee80000300a00 */
        /* <DEDUP_REMOVED lines=23> */
[----:B------:R1:W-:Y:S01]  /*9680*/  STL.64 [R1+0xb08], R60 ;  /* 0x000b083c01007387 */ /* 0x0003e20000100a00 */
[----:B------:R-:W-:-:S03]  /*9690*/  IMAD.WIDE R78, R92, 0x2, R78 ;  /* 0x000000025c4e7825 */ /* 0x000fc600078e024e */
[----:B-1----:R-:W3:Y:S04]  /*96a0*/  LDL.LU.64 R60, [R1+0x208] ;  /* 0x00020800013c7983 */ /* 0x002ee80000300a00 */
[----:B------:R-:W-:Y:S04]  /*96b0*/  STL.64 [R1+0x118], R64 ;  /* 0x0001184001007387 */ /* 0x000fe80000100a00 */
[----:B------:R-:W-:Y:S04]  /*96c0*/  STL [R1+0xb20], R64 ;  /* 0x000b204001007387 */ /* 0x000fe80000100800 */
[----:B------:R-:W-:Y:S04]  /*96d0*/  STL [R1+0xb10], R65 ;  /* 0x000b104101007387 */ /* 0x000fe80000100800 */
        /* <DEDUP_REMOVED lines=8> */
[----:B------:R1:W-:Y:S04]  /*9760*/  STL.64 [R1+0xb28], R72 ;  /* 0x000b284801007387 */ /* 0x0003e80000100a00 */
[----:B-1----:R-:W3:Y:S04]  /*9770*/  LDL.LU.64 R72, [R1+0x1b0] ;  /* 0x0001b00001487983 */ /* 0x002ee80000300a00 */
[----:B------:R-:W-:Y:S04]  /*9780*/  STL.64 [R1+0x130], R78 ;  /* 0x0001304e01007387 */ /* 0x000fe80000100a00 */
[----:B------:R1:W-:Y:S02]  /*9790*/  STL.64 [R1+0xb58], R78 ;  /* 0x000b584e01007387 */ /* 0x0003e40000100a00 */
[----:B-1----:R-:W-:-:S02]  /*97a0*/  IMAD.MOV.U32 R78, RZ, RZ, R4 ;  /* 0x000000ffff4e7224 */ /* 0x002fc400078e0004 */
[----:B------:R-:W-:Y:S02]  /*97b0*/  IMAD.MOV.U32 R79, RZ, RZ, R5 ;  /* 0x000000ffff4f7224 */ /* 0x000fe400078e0005 */
[----:B------:R-:W3:Y:S04]  /*97c0*/  LDL.LU.64 R4, [R1+0x1b8] ;  /* 0x0001b80001047983 */ /* 0x000ee80000300a00 */
[----:B------:R-:W-:Y:S04]  /*97d0*/  STL.64 [R1+0x138], R80 ;  /* 0x0001385001007387 */ /* 0x000fe80000100a00 */
[----:B------:R1:W-:Y:S04]  /*97e0*/  STL.64 [R1+0xb68], R80 ;  /* 0x000b685001007387 */ /* 0x0003e80000100a00 */
[----:B-1----:R-:W3:Y:S01]  /*97f0*/  LDL.LU.64 R80, [R1+0x390] ;  /* 0x0003900001507983 */ /* 0x002ee20000300a00 */
[----:B------:R-:W-:-:S03]  /*9800*/  IMAD.WIDE R76, R92, 0x2, R76 ;  /* 0x000000025c4c7825 */ /* 0x000fc600078e024c */
[----:B------:R-:W-:Y:S01]  /*9810*/  STL.64 [R1+0x140], R66 ;  /* 0x0001404201007387 */ /* 0x000fe20000100a00 */
[----:B------:R-:W-:-:S03]  /*9820*/  IMAD.WIDE R90, R92, 0x2, R90 ;  /* 0x000000025c5a7825 */ /* 0x000fc600078e025a */
[----:B------:R-:W-:Y:S01]  /*9830*/  STL [R1+0xb80], R66 ;  /* 0x000b804201007387 */ /* 0x000fe20000100800 */
[----:B----4-:R-:W-:-:S03]  /*9840*/  IMAD.WIDE R74, R92, 0x2, R74 ;  /* 0x000000025c4a7825 */ /* 0x010fc600078e024a */
[----:B------:R-:W-:Y:S04]  /*9850*/  STL [R1+0xb70], R67 ;  /* 0x000b704301007387 */ /* 0x000fe80000100800 */
[----:B------:R1:W-:Y:S04]  /*9860*/  STL.64 [R1+0xbb8], R66 ;  /* 0x000bb84201007387 */ /* 0x0003e80000100a00 */
        /* <DEDUP_REMOVED lines=30> */
[----:B--2---:R-:W-:-:S03]  /*9a50*/  IMAD.WIDE R16, R92, 0x2, R16 ;  /* 0x000000025c107825 */ /* 0x004fc600078e0210 */
[----:B-1----:R-:W2:Y:S04]  /*9a60*/  LDL.LU.64 R46, [R1+0x398] ;  /* 0x00039800012e7983 */ /* 0x002ea80000300a00 */
[----:B------:R-:W-:Y:S04]  /*9a70*/  STL.64 [R1+0x180], R68 ;  /* 0x0001804401007387 */ /* 0x000fe80000100a00 */
[----:B------:R-:W-:Y:S04]  /*9a80*/  STL [R1+0xc00], R68 ;  /* 0x000c004401007387 */ /* 0x000fe80000100800 */
[----:B------:R-:W-:Y:S01]  /*9a90*/  STL [R1+0xbf0], R69 ;  /* 0x000bf04501007387 */ /* 0x000fe20000100800 */
[----:B------:R-:W-:-:S04]  /*9aa0*/  IMAD.WIDE R2, R92, 0x2, R2 ;  /* 0x000000025c027825 */ /* 0x000fc800078e0202 */
[----:B------:R-:W-:-:S04]  /*9ab0*/  IMAD.WIDE R84, R92, 0x2, R84 ;  /* 0x000000025c547825 */ /* 0x000fc800078e0254 */
[----:B------:R-:W-:-:S04]  /*9ac0*/  IMAD.WIDE R18, R92, 0x2, R18 ;  /* 0x000000025c127825 */ /* 0x000fc800078e0212 */
[----:B---3--:R-:W-:-:S04]  /*9ad0*/  IMAD.WIDE R64, R92, 0x2, R64 ;  /* 0x000000025c407825 */ /* 0x008fc800078e0240 */
[----:B------:R-:W-:-:S04]  /*9ae0*/  IMAD.WIDE R12, R92, 0x2, R12 ;  /* 0x000000025c0c7825 */ /* 0x000fc800078e020c */
[----:B------:R-:W-:-:S04]  /*9af0*/  IMAD.WIDE R86, R92, 0x2, R86 ;  /* 0x000000025c567825 */ /* 0x000fc800078e0256 */
[----:B------:R-:W-:-:S04]  /*9b00*/  IMAD.WIDE R72, R92, 0x2, R72 ;  /* 0x000000025c487825 */ /* 0x000fc800078e0248 */
[----:B------:R-:W-:-:S04]  /*9b10*/  IMAD.WIDE R4, R92, 0x2, R4 ;  /* 0x000000025c047825 */ /* 0x000fc800078e0204 */
[----:B----4-:R-:W-:-:S05]  /*9b20*/  IMAD.WIDE R66, R92, 0x2, R66 ;  /* 0x000000025c427825 */ /* 0x010fca00078e0242 */
[----:B------:R-:W-:Y:S04]  /*9b30*/  STL.64 [R1+0x198], R66 ;  /* 0x0001984201007387 */ /* 0x000fe80000100a00 */
[----:B------:R1:W-:Y:S04]  /*9b40*/  STL.64 [R1+0xc38], R68 ;  /* 0x000c384401007387 */ /* 0x0003e80000100a00 */
[----:B-1----:R-:W3:Y:S04]  /*9b50*/  LDL.64 R68, [R1+0xa0] ;  /* 0x0000a00001447983 */ /* 0x002ee80000100a00 */
[----:B------:R-:W-:Y:S04]  /*9b60*/  STL.64 [R1+0x188], R50 ;  /* 0x0001883201007387 */ /* 0x000fe80000100a00 */
[----:B------:R1:W-:Y:S02]  /*9b70*/  STL.64 [R1+0xbf8], R50 ;  /* 0x000bf83201007387 */ /* 0x0003e40000100a00 */
[----:B-1----:R-:W-:-:S02]  /*9b80*/  IMAD.MOV.U32 R50, RZ, RZ, R8 ;  /* 0x000000ffff327224 */ /* 0x002fc400078e0008 */
[----:B------:R-:W-:Y:S02]  /*9b90*/  IMAD.MOV.U32 R51, RZ, RZ, R9 ;  /* 0x000000ffff337224 */ /* 0x000fe400078e0009 */
[----:B------:R-:W4:Y:S04]  /*9ba0*/  LDL.LU.64 R8, [R1+0xd80] ;  /* 0x000d800001087983 */ /* 0x000f280000300a00 */
[----:B------:R-:W-:Y:S04]  /*9bb0*/  STL.64 [R1+0x190], R44 ;  /* 0x0001902c01007387 */ /* 0x000fe80000100a00 */
[----:B------:R1:W-:Y:S02]  /*9bc0*/  STL.64 [R1+0xc08], R44 ;  /* 0x000c082c01007387 */ /* 0x0003e40000100a00 */
[----:B-1----:R-:W-:-:S02]  /*9bd0*/  IMAD.MOV.U32 R44, RZ, RZ, R6 ;  /* 0x000000ffff2c7224 */ /* 0x002fc400078e0006 */
[----:B------:R-:W-:Y:S02]  /*9be0*/  IMAD.MOV.U32 R45, RZ, RZ, R7 ;  /* 0x000000ffff2d7224 */ /* 0x000fe400078e0007 */
[----:B------:R-:W2:Y:S04]  /*9bf0*/  LDL.LU.64 R6, [R1+0xd78] ;  /* 0x000d780001067983 */ /* 0x000ea80000300a00 */
[----:B------:R-:W-:Y:S04]  /*9c00*/  STL.64 [R1+0x1a0], R64 ;  /* 0x0001a04001007387 */ /* 0x000fe80000100a00 */
[----:B------:R-:W-:Y:S04]  /*9c10*/  STL.64 [R1+0x1a8], R16 ;  /* 0x0001a81001007387 */ /* 0x000fe80000100a00 */
[----:B------:R-:W-:Y:S04]  /*9c20*/  STL.64 [R1+0x1b0], R72 ;  /* 0x0001b04801007387 */ /* 0x000fe80000100a00 */
[----:B------:R-:W-:Y:S04]  /*9c30*/  STL.64 [R1+0x1b8], R4 ;  /* 0x0001b80401007387 */ /* 0x000fe80000100a00 */
[----:B------:R-:W-:Y:S04]  /*9c40*/  STL.64 [R1+0x1c0], R2 ;  /* 0x0001c00201007387 */ /* 0x000fe80000100a00 */
[----:B------:R-:W-:Y:S04]  /*9c50*/  STL [R1+0xc20], R2 ;  /* 0x000c200201007387 */ /* 0x000fe80000100800 */
[----:B------:R-:W-:Y:S04]  /*9c60*/  STL [R1+0xc10], R3 ;  /* 0x000c100301007387 */ /* 0x000fe80000100800 */
[----:B------:R1:W-:Y:S02]  /*9c70*/  STL.64 [R1+0xc48], R2 ;  /* 0x000c480201007387 */ /* 0x0003e40000100a00 */
[----:B-1----:R-:W-:-:S02]  /*9c80*/  IMAD.MOV.U32 R2, RZ, RZ, R4 ;  /* 0x000000ffff027224 */ /* 0x002fc400078e0004 */
[----:B------:R-:W-:Y:S02]  /*9c90*/  IMAD.MOV.U32 R3, RZ, RZ, R5 ;  /* 0x000000ffff037224 */ /* 0x000fe400078e0005 */
[----:B------:R-:W3:Y:S04]  /*9ca0*/  LDL.LU.64 R4, [R1+0xd70] ;  /* 0x000d700001047983 */ /* 0x000ee80000300a00 */
[----:B------:R-:W-:Y:S04]  /*9cb0*/  STL.64 [R1+0x1c8], R84 ;  /* 0x0001c85401007387 */ /* 0x000fe80000100a00 */
        /* <DEDUP_REMOVED lines=8> */
[----:B-----5:R-:W-:-:S02]  /*9d40*/  ISETP.GT.AND P2, PT, R0, RZ, PT ;  /* 0x000000ff0000720c */ /* 0x020fc40003f44270 */
[----:B------:R-:W-:Y:S01]  /*9d50*/  PRMT R43, RZ, 0x7610, R43 ;  /* 0x00007610ff2b7816 */ /* 0x000fe2000000002b */
[----:B------:R-:W-:Y:S01]  /*9d60*/  STL.64 [R1+0x1e0], R86 ;  /* 0x0001e05601007387 */ /* 0x000fe20000100a00 */
[----:B------:R-:W-:Y:S02]  /*9d70*/  ISETP.GT.AND P4, PT, R0, 0x8, PT ;  /* 0x000000080000780c */ /* 0x000fe40003f84270 */
[----:B------:R-:W-:Y:S01]  /*9d80*/  PRMT R40, RZ, 0x7610, R40 ;  /* 0x00007610ff287816 */ /* 0x000fe20000000028 */
[----:B------:R1:W-:Y:S01]  /*9d90*/  STL.64 [R1+0xc68], R86 ;  /* 0x000c685601007387 */ /* 0x0003e20000100a00 */
[----:B------:R-:W-:Y:S02]  /*9da0*/  PRMT R41, RZ, 0x7610, R41 ;  /* 0x00007610ff297816 */ /* 0x000fe40000000029 */
[----:B------:R-:W-:Y:S02]  /*9db0*/  PRMT R39, RZ, 0x7610, R39 ;  /* 0x00007610ff277816 */ /* 0x000fe40000000027 */
[----:B------:R-:W-:-:S02]  /*9dc0*/  PRMT R36, RZ, 0x7610, R36 ;  /* 0x00007610ff247816 */ /* 0x000fc40000000024 */
[----:B------:R-:W-:Y:S02]  /*9dd0*/  PRMT R37, RZ, 0x7610, R37 ;  /* 0x00007610ff257816 */ /* 0x000fe40000000025 */
[----:B------:R-:W-:Y:S02]  /*9de0*/  PRMT R34, RZ, 0x7610, R34 ;  /* 0x00007610ff227816 */ /* 0x000fe40000000022 */
[----:B------:R-:W-:Y:S01]  /*9df0*/  ISETP.GT.AND P6, PT, R0, 0x10, PT ;  /* 0x000000100000780c */ /* 0x000fe20003fc4270 */
[----:B-1----:R-:W3:Y:S01]  /*9e00*/  LDL.LU.64 R86, [R1+0x2b8] ;  /* 0x0002b80001567983 */ /* 0x002ee20000300a00 */
[----:B------:R-:W-:Y:S01]  /*9e10*/  PRMT R38, RZ, 0x7610, R38 ;  /* 0x00007610ff267816 */ /* 0x000fe20000000026 */
[C---:B------:R-:W-:Y:S01]  /*9e20*/  IMAD.WIDE R10, R92.reuse, 0x2, R10 ;  /* 0x000000025c0a7825 */ /* 0x040fe200078e020a */
[----:B------:R-:W-:Y:S02]  /*9e30*/  PRMT R35, RZ, 0x7610, R35 ;  /* 0x00007610ff237816 */ /* 0x000fe40000000023 */
[----:B------:R-:W-:Y:S01]  /*9e40*/  PRMT R32, RZ, 0x7610, R32 ;  /* 0x00007610ff207816 */ /* 0x000fe20000000020 */
[----:B------:R-:W-:Y:S01]  /*9e50*/  IMAD.WIDE R14, R92, 0x2, R14 ;  /* 0x000000025c0e7825 */ /* 0x000fe200078e020e */
[----:B------:R-:W3:Y:S01]  /*9e60*/  @P2 LDG.E.U16 R38, desc[UR22][R10.64] ;  /* 0x000000160a262981 */ /* 0x000ee2000c1e1500 */
[----:B------:R-:W-:-:S02]  /*9e70*/  PRMT R30, RZ, 0x7610, R30 ;  /* 0x00007610ff1e7816 */ /* 0x000fc4000000001e */
[----:B------:R-:W-:Y:S01]  /*9e80*/  PRMT R31, RZ, 0x7610, R31 ;  /* 0x00007610ff1f7816 */ /* 0x000fe2000000001f */
[C---:B------:R-:W-:Y:S01]  /*9e90*/  IMAD.WIDE R54, R92.reuse, 0x2, R54 ;  /* 0x000000025c367825 */ /* 0x040fe200078e0236 */
[----:B------:R-:W3:Y:S03]  /*9ea0*/  @P6 LDG.E.U16 R35, desc[UR22][R2.64] ;  /* 0x0000001602236981 */ /* 0x000ee6000c1e1500 */
[C---:B------:R-:W-:Y:S01]  /*9eb0*/  IMAD.WIDE R58, R92.reuse, 0x2, R58 ;  /* 0x000000025c3a7825 */ /* 0x040fe200078e023a */
[----:B------:R-:W3:Y:S04]  /*9ec0*/  @P6 LDG.E.U16 R32, desc[UR22][R72.64] ;  /* 0x0000001648206981 */ /* 0x000ee8000c1e1500 */
[----:B------:R-:W3:Y:S01]  /*9ed0*/  @P6 LDG.E.U16 R30, desc[UR22][R64.64] ;  /* 0x00000016401e6981 */ /* 0x000ee2000c1e1500 */
[----:B----4-:R-:W-:-:S05]  /*9ee0*/  IMAD.WIDE R8, R92, 0x2, R8 ;  /* 0x000000025c087825 */ /* 0x010fca00078e0208 */
[----:B------:R-:W4:Y:S01]  /*9ef0*/  @P2 LDG.E.U16 R41, desc[UR22][R8.64] ;  /* 0x0000001608292981 */ /* 0x000f22000c1e1500 */
[----:B--2---:R-:W-:-:S05]  /*9f00*/  IMAD.WIDE R6, R92, 0x2, R6 ;  /* 0x000000025c067825 */ /* 0x004fca00078e0206 */
[----:B------:R-:W4:Y:S01]  /*9f10*/  @P2 LDG.E.U16 R40, desc[UR22][R6.64] ;  /* 0x0000001606282981 */ /* 0x000f22000c1e1500 */
[----:B---3--:R-:W-:-:S05]  /*9f20*/  IMAD.WIDE R4, R92, 0x2, R4 ;  /* 0x000000025c047825 */ /* 0x008fca00078e0204 */
[----:B------:R-:W2:Y:S01]  /*9f30*/  @P2 LDG.E.U16 R43, desc[UR22][R4.64] ;  /* 0x00000016042b2981 */ /* 0x000ea2000c1e1500 */
[----:B------:R-:W-:-:S05]  /*9f40*/  IMAD.WIDE R84, R92, 0x2, R84 ;  /* 0x000000025c547825 */ /* 0x000fca00078e0254 */
[----:B------:R-:W3:Y:S01]  /*9f50*/  @P4 LDG.E.U16 R34, desc[UR22][R84.64] ;  /* 0x0000001654224981 */ /* 0x000ee2000c1e1500 */
[----:B------:R-:W-:-:S05]  /*9f60*/  IMAD.WIDE R18, R92, 0x2, R18 ;  /* 0x000000025c127825 */ /* 0x000fca00078e0212 */
[----:B------:R-:W3:Y:S01]  /*9f70*/  @P4 LDG.E.U16 R37, desc[UR22][R18.64] ;  /* 0x0000001612254981 */ /* 0x000ee2000c1e1500 */
[----:B------:R-:W-:-:S05]  /*9f80*/  IMAD.WIDE R12, R92, 0x2, R12 ;  /* 0x000000025c0c7825 */ /* 0x000fca00078e020c */
[----:B------:R-:W3:Y:S01]  /*9f90*/  @P4 LDG.E.U16 R36, desc[UR22][R12.64] ;  /* 0x000000160c244981 */ /* 0x000ee2000c1e1500 */
[----:B------:R-:W-:-:S05]  /*9fa0*/  IMAD.WIDE R86, R92, 0x2, R86 ;  /* 0x000000025c567825 */ /* 0x000fca00078e0256 */
[----:B------:R-:W3:Y:S01]  /*9fb0*/  @P4 LDG.E.U16 R39, desc[UR22][R86.64] ;  /* 0x0000001656274981 */ /* 0x000ee2000c1e1500 */
[----:B------:R-:W-:-:S13]  /*9fc0*/  ISETP.GT.AND P4, PT, R0, 0x18, PT ;  /* 0x000000180000780c */ /* 0x000fda0003f84270 */
[----:B------:R-:W3:Y:S01]  /*9fd0*/  @P4 LDG.E.U16 R31, desc[UR22][R78.64] ;  /* 0x000000164e1f4981 */ /* 0x000ee2000c1e1500 */
[----:B------:R-:W-:-:S03]  /*9fe0*/  IMAD.WIDE R52, R92, 0x2, R52 ;  /* 0x000000025c347825 */ /* 0x000fc600078e0234 */
[----:B------:R-:W-:Y:S04]  /*9ff0*/  STL.64 [R1+0x1e8], R14 ;  /* 0x0001e80e01007387 */ /* 0x000fe80000100a00 */
[----:B------:R-:W-:Y:S04]  /*a000*/  STL [R1+0xc80], R14 ;  /* 0x000c800e01007387 */ /* 0x000fe80000100800 */
[----:B------:R-:W-:Y:S01]  /*a010*/  STL [R1+0xc70], R15 ;  /* 0x000c700f01007387 */ /* 0x000fe20000100800 */
[----:B------:R-:W-:-:S03]  /*a020*/  IMAD.WIDE R74, R92, 0x2, R74 ;  /* 0x000000025c4a7825 */ /* 0x000fc600078e024a */
[----:B------:R-:W-:Y:S04]  /*a030*/  STL.64 [R1+0xcb8], R14 ;  /* 0x000cb80e01007387 */ /* 0x000fe80000100a00 */
[----:B------:R-:W-:Y:S01]  /*a040*/  STL.64 [R1+0x1f0], R54 ;  /* 0x0001f03601007387 */ /* 0x000fe20000100a00 */
[----:B------:R-:W-:-:S03]  /*a050*/  IMAD.WIDE R60, R92, 0x2, R60 ;  /* 0x000000025c3c7825 */ /* 0x000fc600078e023c */
[----:B------:R-:W-:Y:S04]  /*a060*/  STL.64 [R1+0xc78], R54 ;  /* 0x000c783601007387 */ /* 0x000fe80000100a00 */
[----:B------:R-:W-:Y:S01]  /*a070*/  STL.64 [R1+0x1f8], R58 ;  /* 0x0001f83a01007387 */ /* 0x000fe20000100a00 */
[----:B------:R-:W-:-:S03]  /*a080*/  IMAD.WIDE R70, R92, 0x2, R70 ;  /* 0x000000025c467825 */ /* 0x000fc600078e0246 */
[----:B------:R-:W-:Y:S04]  /*a090*/  STL.64 [R1+0xc88], R58 ;  /* 0x000c883a01007387 */ /* 0x000fe80000100a00 */
[----:B------:R-:W-:Y:S01]  /*a0a0*/  STL.64 [R1+0x200], R52 ;  /* 0x0002003401007387 */ /* 0x000fe20000100a00 */
[----:B------:R-:W-:-:S03]  /*a0b0*/  IMAD.WIDE R56, R92, 0x2, R56 ;  /* 0x000000025c387825 */ /* 0x000fc600078e0238 */
[----:B------:R-:W-:Y:S01]  /*a0c0*/  STL [R1+0xca0], R52 ;  /* 0x000ca03401007387 */ /* 0x000fe20000100800 */
[----:B------:R-:W-:-:S03]  /*a0d0*/  IMAD.WIDE R48, R92, 0x2, R48 ;  /* 0x000000025c307825 */ /* 0x000fc600078e0230 */
[----:B------:R-:W-:Y:S01]  /*a0e0*/  STL [R1+0xc90], R53 ;  /* 0x000c903501007387 */ /* 0x000fe20000100800 */
[----:B------:R-:W-:-:S03]  /*a0f0*/  IMAD.WIDE R62, R92, 0x2, R62 ;  /* 0x000000025c3e7825 */ /* 0x000fc600078e023e */
[----:B------:R-:W-:Y:S04]  /*a100*/  STL.64 [R1+0x280], R74 ;  /* 0x0002804a01007387 */ /* 0x000fe80000100a00 */
[----:B------:R-:W-:Y:S04]  /*a110*/  STL.64 [R1+0xcc8], R52 ;  /* 0x000cc83401007387 */ /* 0x000fe80000100a00 */
[----:B------:R-:W-:Y:S04]  /*a120*/  STL.64 [R1+0x208], R60 ;  /* 0x0002083c01007387 */ /* 0x000fe80000100a00 */
[----:B------:R-:W-:Y:S04]  /*a130*/  STL.64 [R1+0xc98], R60 ;  /* 0x000c983c01007387 */ /* 0x000fe80000100a00 */
[----:B------:R-:W-:Y:S01]  /*a140*/  STL.64 [R1+0x210], R70 ;  /* 0x0002104601007387 */ /* 0x000fe20000100a00 */
[----:B------:R-:W-:-:S03]  /*a150*/  IMAD.WIDE R90, R92, 0x2, R90 ;  /* 0x000000025c5a7825 */ /* 0x000fc600078e025a */
[----:B------:R-:W-:Y:S01]  /*a160*/  STL.64 [R1+0xca8], R70 ;  /* 0x000ca84601007387 */ /* 0x000fe20000100a00 */
[----:B------:R-:W-:-:S03]  /*a170*/  IMAD.WIDE R76, R92, 0x2, R76 ;  /* 0x000000025c4c7825 */ /* 0x000fc600078e024c */
[----:B------:R-:W-:Y:S01]  /*a180*/  STL.64 [R1+0x288], R56 ;  /* 0x0002883801007387 */ /* 0x000fe20000100a00 */
[----:B------:R-:W-:-:S03]  /*a190*/  IMAD.WIDE R80, R92, 0x2, R80 ;  /* 0x000000025c507825 */ /* 0x000fc600078e0250 */
[----:B------:R-:W-:Y:S01]  /*a1a0*/  STL.64 [R1+0x290], R48 ;  /* 0x0002903001007387 */ /* 0x000fe20000100a00 */
[----:B------:R-:W-:-:S03]  /*a1b0*/  IMAD.WIDE R46, R92, 0x2, R46 ;  /* 0x000000025c2e7825 */ /* 0x000fc600078e022e */
[----:B------:R-:W-:Y:S04]  /*a1c0*/  STL.64 [R1+0x298], R62 ;  /* 0x0002983e01007387 */ /* 0x000fe80000100a00 */
[----:B------:R-:W-:Y:S04]  /*a1d0*/  STL.64 [R1+0x2a0], R84 ;  /* 0x0002a05401007387 */ /* 0x000fe80000100a00 */
[----:B------:R-:W-:Y:S04]  /*a1e0*/  STL.64 [R1+0x2a8], R18 ;  /* 0x0002a81201007387 */ /* 0x000fe80000100a00 */
[----:B------:R-:W-:Y:S04]  /*a1f0*/  STL.64 [R1+0x2b0], R12 ;  /* 0x0002b00c01007387 */ /* 0x000fe80000100a00 */
[----:B------:R-:W-:Y:S04]  /*a200*/  STL.64 [R1+0x2b8], R86 ;  /* 0x0002b85601007387 */ /* 0x000fe80000100a00 */
[----:B------:R-:W-:Y:S04]  /*a210*/  STL.64 [R1+0x380], R90 ;  /* 0x0003805a01007387 */ /* 0x000fe80000100a00 */
[----:B------:R-:W-:Y:S04]  /*a220*/  STL.64 [R1+0x388], R76 ;  /* 0x0003884c01007387 */ /* 0x000fe80000100a00 */
[----:B------:R1:W-:Y:S04]  /*a230*/  STL.64 [R1+0x390], R80 ;  /* 0x0003905001007387 */ /* 0x0003e80000100a00 */
[----:B------:R-:W-:Y:S01]  /*a240*/  STL.64 [R1+0x398], R46 ;  /* 0x0003982e01007387 */ /* 0x000fe20000100a00 */
[----:B------:R-:W-:-:S02]  /*a250*/  ISETP.GT.AND P3, PT, R0, 0x1, PT ;  /* 0x000000010000780c */ /* 0x000fc40003f64270 */
[----:B------:R-:W-:Y:S02]  /*a260*/  ISETP.GT.AND P5, PT, R0, 0x9, PT ;  /* 0x000000090000780c */ /* 0x000fe40003fa4270 */
[----:B------:R-:W-:Y:S02]  /*a270*/  PRMT R33, RZ, 0x7610, R33 ;  /* 0x00007610ff217816 */ /* 0x000fe40000000021 */
[----:B------:R-:W-:Y:S02]  /*a280*/  PRMT R27, RZ, 0x7610, R27 ;  /* 0x00007610ff1b7816 */ /* 0x000fe4000000001b */
[----:B------:R-:W-:Y:S02]  /*a290*/  PRMT R24, RZ, 0x7610, R24 ;  /* 0x00007610ff187816 */ /* 0x000fe40000000018 */
[----:B------:R-:W-:Y:S01]  /*a2a0*/  PRMT R25, RZ, 0x7610, R25 ;  /* 0x00007610ff197816 */ /* 0x000fe20000000019 */
[----:B------:R0:W3:Y:S01]  /*a2b0*/  @P6 LDG.E.U16 R33, desc[UR22][R16.64] ;  /* 0x0000001610216981 */ /* 0x0000e2000c1e1500 */
[----:B------:R-:W-:-:S03]  /*a2c0*/  PRMT R22, RZ, 0x7610, R22 ;  /* 0x00007610ff167816 */ /* 0x000fc60000000016 */
[----:B------:R0:W3:Y:S04]  /*a2d0*/  @P3 LDG.E.U16 R27, desc[UR22][R80.64] ;  /* 0x00000016501b3981 */ /* 0x0000e8000c1e1500 */
[----:B------:R0:W3:Y:S04]  /*a2e0*/  @P3 LDG.E.U16 R24, desc[UR22][R76.64] ;  /* 0x000000164c183981 */ /* 0x0000e8000c1e1500 */
[----:B------:R0:W3:Y:S04]  /*a2f0*/  @P3 LDG.E.U16 R25, desc[UR22][R90.64] ;  /* 0x000000165a193981 */ /* 0x0000e8000c1e1500 */
[----:B------:R0:W3:Y:S04]  /*a300*/  @P5 LDG.E.U16 R22, desc[UR22][R62.64] ;  /* 0x000000163e165981 */ /* 0x0000e8000c1e1500 */
[----:B--2---:R-:W-:Y:S04]  /*a310*/  STL.64 [R1+0xcd8], R42 ;  /* 0x000cd82a01007387 */ /* 0x004fe80000100a00 */
[----:B------:R-:W-:Y:S04]  /*a320*/  STL [R1+0x5fc], R4 ;  /* 0x0005fc0401007387 */ /* 0x000fe80000100800 */
[----:B------:R-:W-:Y:S04]  /*a330*/  STL [R1+0x6f4], R4 ;  /* 0x0006f40401007387 */ /* 0x000fe80000100800 */
[----:B------:R-:W-:Y:S04]  /*a340*/  STL [R1+0xce0], R4 ;  /* 0x000ce00401007387 */ /* 0x000fe80000100800 */
[----:B------:R-:W-:Y:S04]  /*a350*/  STL [R1+0x5f8], R5 ;  /* 0x0005f80501007387 */ /* 0x000fe80000100800 */
[----:B------:R-:W-:Y:S04]  /*a360*/  STL [R1+0x6f8], R5 ;  /* 0x0006f80501007387 */ /* 0x000fe80000100800 */
[----:B------:R-:W-:Y:S04]  /*a370*/  STL [R1+0x6fc], R5 ;  /* 0x0006fc0501007387 */ /* 0x000fe80000100800 */
[----:B------:R-:W-:Y:S04]  /*a380*/  STL [R1+0xcf0], R5 ;  /* 0x000cf00501007387 */ /* 0x000fe80000100800 */
[----:B------:R-:W-:Y:S04]  /*a390*/  STL.64 [R1+0xd38], R4 ;  /* 0x000d380401007387 */ /* 0x000fe80000100a00 */
[----:B------:R-:W-:Y:S04]  /*a3a0*/  STL [R1+0x604], R6 ;  /* 0x0006040601007387 */ /* 0x000fe80000100800 */
[----:B------:R-:W-:Y:S04]  /*a3b0*/  STL [R1+0x600], R7 ;  /* 0x0006000701007387 */ /* 0x000fe80000100800 */
[----:B------:R-:W-:Y:S04]  /*a3c0*/  STL.64 [R1+0xce8], R6 ;  /* 0x000ce80601007387 */ /* 0x000fe80000100a00 */
[----:B----4-:R-:W-:Y:S04]  /*a3d0*/  STL.64 [R1+0xcf8], R40 ;  /* 0x000cf82801007387 */ /* 0x010fe80000100a00 */
        /* <DEDUP_REMOVED lines=8> */
[----:B---3--:R-:W-:Y:S04]  /*a460*/  STL.64 [R1+0xd18], R38 ;  /* 0x000d182601007387 */ /* 0x008fe80000100a00 */
[----:B------:R-:W-:Y:S04]  /*a470*/  STL [R1+0xd20], R36 ;  /* 0x000d202401007387 */ /* 0x000fe80000100800 */
[----:B------:R-:W-:Y:S04]  /*a480*/  STL.64 [R1+0xd58], R36 ;  /* 0x000d582401007387 */ /* 0x000fe80000100a00 */
[----:B------:R-:W-:Y:S04]  /*a490*/  STL.64 [R1+0xd28], R34 ;  /* 0x000d282201007387 */ /* 0x000fe80000100a00 */
[----:B------:R-:W-:Y:S04]  /*a4a0*/  STL [R1+0xd60], R32 ;  /* 0x000d602001007387 */ /* 0x000fe80000100800 */
[----:B------:R-:W2:Y:S04]  /*a4b0*/  LDL.LU.64 R72, [R1+0x218] ;  /* 0x0002180001487983 */ /* 0x000ea80000300a00 */
[----:B------:R-:W0:Y:S04]  /*a4c0*/  LDL.LU.64 R16, [R1+0x220] ;  /* 0x0002200001107983 */ /* 0x000e280000300a00 */
[----:B------:R-:W3:Y:S04]  /*a4d0*/  LDL.LU.64 R64, [R1+0x228] ;  /* 0x0002280001407983 */ /* 0x000ee80000300a00 */
[----:B------:R4:W-:Y:S04]  /*a4e0*/  STL.64 [R1+0xd68], R30 ;  /* 0x000d681e01007387 */ /* 0x0009e80000100a00 */
[----:B------:R-:W2:Y:S04]  /*a4f0*/  LDL.LU.64 R78, [R1+0x230] ;  /* 0x00023000014e7983 */ /* 0x000ea80000300a00 */
[----:B-1----:R-:W2:Y:S04]  /*a500*/  LDL.LU.64 R80, [R1+0x238] ;  /* 0x0002380001507983 */ /* 0x002ea80000300a00 */
[----:B------:R-:W2:Y:S04]  /*a510*/  LDL.LU.64 R76, [R1+0x240] ;  /* 0x00024000014c7983 */ /* 0x000ea80000300a00 */
[----:B------:R-:W2:Y:S04]  /*a520*/  LDL.LU.64 R90, [R1+0x248] ;  /* 0x00024800015a7983 */ /* 0x000ea80000300a00 */
[----:B------:R-:W2:Y:S04]  /*a530*/  LDL.LU.64 R62, [R1+0x250] ;  /* 0x00025000013e7983 */ /* 0x000ea80000300a00 */
[----:B----4-:R-:W4:Y:S04]  /*a540*/  LDL.LU.64 R30, [R1+0x378] ;  /* 0x00037800011e7983 */ /* 0x010f280000300a00 */
[----:B------:R-:W2:Y:S04]  /*a550*/  LDL.LU.64 R36, [R1+0x370] ;  /* 0x0003700001247983 */ /* 0x000ea80000300a00 */
[----:B------:R-:W3:Y:S04]  /*a560*/  LDL.LU.64 R8, [R1+0x368] ;  /* 0x0003680001087983 */ /* 0x000ee80000300a00 */
[----:B------:R-:W3:Y:S04]  /*a570*/  LDL.LU.64 R4, [R1+0x360] ;  /* 0x0003600001047983 */ /* 0x000ee80000300a00 */
[----:B------:R-:W3:Y:S04]  /*a580*/  LDL.LU.64 R34, [R1+0x358] ;  /* 0x0003580001227983 */ /* 0x000ee80000300a00 */
[----:B------:R-:W3:Y:S04]  /*a590*/  LDL.LU.64 R38, [R1+0x350] ;  /* 0x0003500001267983 */ /* 0x000ee80000300a00 */
[----:B------:R-:W3:Y:S04]  /*a5a0*/  LDL.LU.64 R10, [R1+0x348] ;  /* 0x00034800010a7983 */ /* 0x000ee80000300a00 */
[----:B------:R-:W3:Y:S04]  /*a5b0*/  LDL.LU.64 R40, [R1+0x340] ;  /* 0x0003400001287983 */ /* 0x000ee80000300a00 */
[----:B------:R-:W3:Y:S01]  /*a5c0*/  LDL.LU.64 R6, [R1+0x338] ;  /* 0x0003380001067983 */ /* 0x000ee20000300a00 */
[----:B------:R-:W-:-:S03]  /*a5d0*/  PRMT R29, RZ, 0x7610, R29 ;  /* 0x00007610ff1d7816 */ /* 0x000fc6000000001d */
[----:B------:R-:W3:Y:S01]  /*a5e0*/  LDL.LU.64 R42, [R1+0x330] ;  /* 0x00033000012a7983 */ /* 0x000ee20000300a00 */
[----:B------:R-:W-:-:S03]  /*a5f0*/  ISETP.GT.AND P2, PT, R0, 0x11, PT ;  /* 0x000000110000780c */ /* 0x000fc60003f44270 */
[----:B------:R-:W3:Y:S04]  /*a600*/  LDL.LU.64 R52, [R1+0x328] ;  /* 0x0003280001347983 */ /* 0x000ee80000300a00 */
[----:B------:R-:W3:Y:S01]  /*a610*/  LDL.LU.64 R14, [R1+0x320] ;  /* 0x00032000010e7983 */ /* 0x000ee20000300a00 */
[----:B------:R-:W-:-:S03]  /*a620*/  PRMT R82, RZ, 0x7610, R82 ;  /* 0x00007610ff527816 */ /* 0x000fc60000000052 */
        /* <DEDUP_REMOVED lines=12> */
[----:B------:R1:W3:Y:S04]  /*a6f0*/  @P4 LDG.E.U16 R29, desc[UR22][R68.64] ;  /* 0x00000016441d4981 */ /* 0x0002e8000c1e1500 */
[----:B------:R-:W3:Y:S04]  /*a700*/  LDL.LU.64 R2, [R1+0x2e8] ;  /* 0x0002e80001027983 */ /* 0x000ee80000300a00 */
[----:B------:R0:W3:Y:S04]  /*a710*/  @P4 LDG.E.U16 R82, desc[UR22][R44.64] ;  /* 0x000000162c524981 */ /* 0x0000e8000c1e1500 */
[----:B------:R-:W1:Y:S04]  /*a720*/  LDL.LU.64 R68, [R1+0x2e0] ;  /* 0x0002e00001447983 */ /* 0x000e680000300a00 */
[----:B------:R-:W3:Y:S04]  /*a730*/  LDL.LU.64 R18, [R1+0x2d8] ;  /* 0x0002d80001127983 */ /* 0x000ee80000300a00 */
[----:B------:R-:W3:Y:S04]  /*a740*/  LDL.LU.64 R84, [R1+0x2d0] ;  /* 0x0002d00001547983 */ /* 0x000ee80000300a00 */
[----:B------:R0:W3:Y:S04]  /*a750*/  @P4 LDG.E.U16 R28, desc[UR22][R50.64] ;  /* 0x00000016321c4981 */ /* 0x0000e8000c1e1500 */
        /* <DEDUP_REMOVED lines=11> */
[----:B------:R-:W3:Y:S01]  /*a810*/  LDL.LU.64 R56, [R1+0x258] ;  /* 0x0002580001387983 */ /* 0x000ee20000300a00 */
[----:B------:R-:W-:-:S02]  /*a820*/  ISETP.GT.AND P3, PT, R0, 0x2, PT ;  /* 0x000000020000780c */ /* 0x000fc40003f64270 */
[----:B------:R-:W-:Y:S02]  /*a830*/  PRMT R32, RZ, 0x7610, R32 ;  /* 0x00007610ff207816 */ /* 0x000fe40000000020 */
[----:B------:R-:W-:Y:S02]  /*a840*/  PRMT R93, RZ, 0x7610, R93 ;  /* 0x00007610ff5d7816 */ /* 0x000fe4000000005d */
[----:B------:R-:W-:Y:S01]  /*a850*/  PRMT R89, RZ, 0x7610, R89 ;  /* 0x00007610ff597816 */ /* 0x000fe20000000059 */
[----:B----4-:R-:W-:-:S04]  /*a860*/  IMAD.WIDE R30, R92, 0x2, R30 ;  /* 0x000000025c1e7825 */ /* 0x010fc800078e021e */
[C---:B--2---:R-:W-:Y:S02]  /*a870*/  IMAD.WIDE R36, R92.reuse, 0x2, R36 ;  /* 0x000000025c247825 */ /* 0x044fe400078e0224 */
[----:B------:R-:W2:Y:S02]  /*a880*/  @P3 LDG.E.U16 R32, desc[UR22][R30.64] ;  /* 0x000000161e203981 */ /* 0x000ea4000c1e1500 */
[C---:B---3--:R-:W-:Y:S02]  /*a890*/  IMAD.WIDE R8, R92.reuse, 0x2, R8 ;  /* 0x000000025c087825 */ /* 0x048fe400078e0208 */
[----:B------:R-:W3:Y:S04]  /*a8a0*/  @P3 LDG.E.U16 R93, desc[UR22][R36.64] ;  /* 0x00000016245d3981 */ /* 0x000ee8000c1e1500 */
[----:B------:R-:W4:Y:S01]  /*a8b0*/  @P3 LDG.E.U16 R89, desc[UR22][R8.64] ;  /* 0x0000001608593981 */ /* 0x000f22000c1e1500 */
[----:B------:R-:W-:-:S04]  /*a8c0*/  IMAD.WIDE R72, R92, 0x2, R72 ;  /* 0x000000025c487825 */ /* 0x000fc800078e0248 */
[C---:B0-----:R-:W-:Y:S01]  /*a8d0*/  IMAD.WIDE R16, R92.reuse, 0x2, R16 ;  /* 0x000000025c107825 */ /* 0x041fe200078e0210 */
[----:B------:R-:W-:Y:S03]  /*a8e0*/  STL.64 [R1+0x218], R72 ;  /* 0x0002184801007387 */ /* 0x000fe60000100a00 */
[C---:B------:R-:W-:Y:S01]  /*a8f0*/  IMAD.WIDE R64, R92.reuse, 0x2, R64 ;  /* 0x000000025c407825 */ /* 0x040fe200078e0240 */
        /* <DEDUP_REMOVED lines=10> */
[----:B------:R-:W-:Y:S04]  /*a9a0*/  STL.64 [R1+0x248], R90 ;  /* 0x0002485a01007387 */ /* 0x000fe80000100a00 */
[----:B------:R-:W-:Y:S01]  /*a9b0*/  STL.64 [R1+0x250], R62 ;  /* 0x0002503e01007387 */ /* 0x000fe20000100a00 */
[----:B------:R-:W-:-:S04]  /*a9c0*/  IMAD.WIDE R70, R92, 0x2, R70 ;  /* 0x000000025c467825 */ /* 0x000fc800078e0246 */
[----:B------:R-:W-:-:S04]  /*a9d0*/  IMAD.WIDE R60, R92, 0x2, R60 ;  /* 0x000000025c3c7825 */ /* 0x000fc800078e023c */
[----:B------:R-:W-:-:S04]  /*a9e0*/  IMAD.WIDE R58, R92, 0x2, R58 ;  /* 0x000000025c3a7825 */ /* 0x000fc800078e023a */
[----:B------:R-:W-:-:S04]  /*a9f0*/  IMAD.WIDE R54, R92, 0x2, R54 ;  /* 0x000000025c367825 */ /* 0x000fc800078e0236 */
[----:B------:R-:W-:-:S04]  /*aa00*/  IMAD.WIDE R86, R92, 0x2, R86 ;  /* 0x000000025c567825 */ /* 0x000fc800078e0256 */
[----:B------:R-:W-:-:S04]  /*aa10*/  IMAD.WIDE R12, R92, 0x2, R12 ;  /* 0x000000025c0c7825 */ /* 0x000fc800078e020c */
[----:B------:R-:W-:-:S04]  /*aa20*/  IMAD.WIDE R2, R92, 0x2, R2 ;  /* 0x000000025c027825 */ /* 0x000fc800078e0202 */
[----:B-1----:R-:W-:-:S04]  /*aa30*/  IMAD.WIDE R68, R92, 0x2, R68 ;  /* 0x000000025c447825 */ /* 0x002fc800078e0244 */
[----:B------:R-:W-:-:S04]  /*aa40*/  IMAD.WIDE R18, R92, 0x2, R18 ;  /* 0x000000025c127825 */ /* 0x000fc800078e0212 */
[----:B------:R-:W-:-:S04]  /*aa50*/  IMAD.WIDE R84, R92, 0x2, R84 ;  /* 0x000000025c547825 */ /* 0x000fc800078e0254 */
[----:B------:R-:W-:-:S04]  /*aa60*/  IMAD.WIDE R44, R92, 0x2, R44 ;  /* 0x000000025c2c7825 */ /* 0x000fc800078e022c */
[----:B------:R-:W-:-:S04]  /*aa70*/  IMAD.WIDE R50, R92, 0x2, R50 ;  /* 0x000000025c327825 */ /* 0x000fc800078e0232 */
[----:B------:R-:W-:-:S04]  /*aa80*/  IMAD.WIDE R46, R92, 0x2, R46 ;  /* 0x000000025c2e7825 */ /* 0x000fc800078e022e */
[----:B------:R-:W-:-:S04]  /*aa90*/  IMAD.WIDE R48, R92, 0x2, R48 ;  /* 0x000000025c307825 */ /* 0x000fc800078e0230 */
[----:B------:R-:W-:-:S04]  /*aaa0*/  IMAD.WIDE R74, R92, 0x2, R74 ;  /* 0x000000025c4a7825 */ /* 0x000fc800078e024a */
[----:B------:R-:W-:-:S04]  /*aab0*/  IMAD.WIDE R66, R92, 0x2, R66 ;  /* 0x000000025c427825 */ /* 0x000fc800078e0242 */
[----:B------:R-:W-:-:S05]  /*aac0*/  IMAD.WIDE R56, R92, 0x2, R56 ;  /* 0x000000025c387825 */ /* 0x000fca00078e0238 */
[----:B------:R-:W-:Y:S04]  /*aad0*/  STL.64 [R1+0x258], R56 ;  /* 0x0002583801007387 */ /* 0x000fe80000100a00 */
[----:B------:R-:W-:Y:S04]  /*aae0*/  STL.64 [R1+0x260], R66 ;  /* 0x0002604201007387 */ /* 0x000fe80000100a00 */
[----:B------:R-:W-:Y:S04]  /*aaf0*/  STL.64 [R1+0x268], R74 ;  /* 0x0002684a01007387 */ /* 0x000fe80000100a00 */
[----:B------:R-:W-:Y:S04]  /*ab00*/  STL.64 [R1+0x270], R48 ;  /* 0x0002703001007387 */ /* 0x000fe80000100a00 */
        /* <DEDUP_REMOVED lines=32> */
[----:B------:R-:W-:Y:S04]  /*ad10*/  STL [R1+0x618], R92 ;  /* 0x0006185c01007387 */ /* 0x000fe80000100800 */
[----:B------:R-:W-:Y:S04]  /*ad20*/  STL.64 [R1+0x370], R36 ;  /* 0x0003702401007387 */ /* 0x000fe80000100a00 */
[----:B------:R0:W-:Y:S01]  /*ad30*/  STL.64 [R1+0x378], R30 ;  /* 0x0003781e01007387 */ /* 0x0001e20000100a00 */
[----:B------:R-:W-:-:S06]  /*ad40*/  PRMT R88, RZ, 0x7610, R88 ;  /* 0x00007610ff587816 */ /* 0x000fcc0000000058 */
[----:B------:R-:W4:Y:S04]  /*ad50*/  @P3 LDG.E.U16 R88, desc[UR22][R4.64] ;  /* 0x0000001604583981 */ /* 0x000f28000c1e1500 */
[----:B0-----:R-:W4:Y:S04]  /*ad60*/  LDL.LU.64 R30, [R1+0xd68] ;  /* 0x000d6800011e7983 */ /* 0x001f280000300a00 */
[----:B--2---:R0:W-:Y:S04]  /*ad70*/  STL [R1+0x5d0], R32 ;  /* 0x0005d02001007387 */ /* 0x0041e80000100800 */
[----:B0-----:R-:W2:Y:S04]  /*ad80*/  LDL.LU R32, [R1+0xd60] ;  /* 0x000d600001207983 */ /* 0x001ea80000300800 */
[----:B------:R-:W2:Y:S04]  /*ad90*/  LDL.LU.64 R36, [R1+0xd58] ;  /* 0x000d580001247983 */ /* 0x000ea80000300a00 */
[----:B---3--:R0:W-:Y:S04]  /*ada0*/  STL [R1+0x5cc], R93 ;  /* 0x0005cc5d01007387 */ /* 0x0081e80000100800 */
[----:B0-----:R-:W3:Y:S04]  /*adb0*/  LDL.LU R93, [R1+0xd50] ;  /* 0x000d5000015d7983 */ /* 0x001ee80000300800 */
[----:B------:R-:W3:Y:S04]  /*adc0*/  LDL.LU.64 R8, [R1+0xd48] ;  /* 0x000d480001087983 */ /* 0x000ee80000300a00 */
[----:B----4-:R0:W-:Y:S04]  /*add0*/  STL [R1+0x5c8], R89 ;  /* 0x0005c85901007387 */ /* 0x0101e80000100800 */
[----:B0-----:R-:W4:Y:S04]  /*ade0*/  LDL.LU R89, [R1+0xd40] ;  /* 0x000d400001597983 */ /* 0x001f280000300800 */
[----:B------:R-:W4:Y:S01]  /*adf0*/  LDL.LU.64 R4, [R1+0xd38] ;  /* 0x000d380001047983 */ /* 0x000f220000300a00 */
[----:B------:R-:W-:-:S02]  /*ae00*/  ISETP.GT.AND P6, PT, R0, 0x3, PT ;  /* 0x000000030000780c */ /* 0x000fc40003fc4270 */
[----:B------:R-:W-:Y:S01]  /*ae10*/  ISETP.GT.AND P4, PT, R0, 0x4, PT ;  /* 0x000000040000780c */ /* 0x000fe20003f84270 */
[----:B------:R0:W-:Y:S04]  /*ae20*/  STL [R1+0x5c4], R88 ;  /* 0x0005c45801007387 */ /* 0x0001e80000100800 */
[----:B0-----:R-:W4:Y:S01]  /*ae30*/  LDL.LU R88, [R1+0xd30] ;  /* 0x000d300001587983 */ /* 0x001f220000300800 */
[----:B--2---:R-:W-:-:S06]  /*ae40*/  PRMT R36, RZ, 0x7610, R36 ;  /* 0x00007610ff247816 */ /* 0x004fcc0000000024 */
[----:B------:R-:W2:Y:S01]  /*ae50*/  @P6 LDG.E.U16 R36, desc[UR22][R34.64] ;  /* 0x0000001622246981 */ /* 0x000ea2000c1e1500 */
[----:B---3--:R-:W-:-:S03]  /*ae60*/  PRMT R93, RZ, 0x7610, R93 ;  /* 0x00007610ff5d7816 */ /* 0x008fc6000000005d */
[----:B------:R-:W3:Y:S01]  /*ae70*/  LDL.LU.64 R34, [R1+0xd28] ;  /* 0x000d280001227983 */ /* 0x000ee20000300a00 */
[----:B------:R-:W-:Y:S02]  /*ae80*/  PRMT R9, RZ, 0x7610, R9 ;  /* 0x00007610ff097816 */ /* 0x000fe40000000009 */
[----:B------:R-:W-:Y:S01]  /*ae90*/  PRMT R8, RZ, 0x7610, R8 ;  /* 0x00007610ff087816 */ /* 0x000fe20000000008 */
[----:B------:R-:W3:Y:S04]  /*aea0*/  @P4 LDG.E.U16 R93, desc[UR22][R42.64] ;  /* 0x000000162a5d4981 */ /* 0x000ee8000c1e1500 */
[----:B------:R-:W3:Y:S04]  /*aeb0*/  @P6 LDG.E.U16 R9, desc[UR22][R38.64] ;  /* 0x0000001626096981 */ /* 0x000ee8000c1e1500 */
[----:B------:R-:W3:Y:S01]  /*aec0*/  @P6 LDG.E.U16 R8, desc[UR22][R10.64] ;  /* 0x000000160a086981 */ /* 0x000ee2000c1e1500 */
[----:B----4-:R-:W-:-:S02]  /*aed0*/  PRMT R5, RZ, 0x7610, R5 ;  /* 0x00007610ff057816 */ /* 0x010fc40000000005 */
[----:B------:R-:W-:-:S04]  /*aee0*/  PRMT R4, RZ, 0x7610, R4 ;  /* 0x00007610ff047816 */ /* 0x000fc80000000004 */
[----:B------:R-:W4:Y:S01]  /*aef0*/  @P6 LDG.E.U16 R5, desc[UR22][R40.64] ;  /* 0x0000001628056981 */ /* 0x000f22000c1e1500 */
[----:B------:R-:W-:-:S03]  /*af00*/  PRMT R89, RZ, 0x7610, R89 ;  /* 0x00007610ff597816 */ /* 0x000fc60000000059 */
[----:B------:R-:W4:Y:S04]  /*af10*/  @P4 LDG.E.U16 R4, desc[UR22][R6.64] ;  /* 0x0000001606044981 */ /* 0x000f28000c1e1500 */
[----:B------:R-:W4:Y:S01]  /*af20*/  @P4 LDG.E.U16 R89, desc[UR22][R52.64] ;  /* 0x0000001634594981 */ /* 0x000f22000c1e1500 */
[----:B------:R-:W-:-:S06]  /*af30*/  PRMT R88, RZ, 0x7610, R88 ;  /* 0x00007610ff587816 */ /* 0x000fcc0000000058 */
[----:B------:R-:W4:Y:S04]  /*af40*/  @P4 LDG.E.U16 R88, desc[UR22][R14.64] ;  /* 0x000000160e584981 */ /* 0x000f28000c1e1500 */
[----:B--2---:R0:W-:Y:S04]  /*af50*/  STL [R1+0x5c0], R36 ;  /* 0x0005c02401007387 */ /* 0x0041e80000100800 */
[----:B0-----:R-:W2:Y:S04]  /*af60*/  LDL.LU R36, [R1+0xd20] ;  /* 0x000d200001247983 */ /* 0x001ea80000300800 */
[----:B------:R-:W2:Y:S04]  /*af70*/  LDL.LU.64 R38, [R1+0xd18] ;  /* 0x000d180001267983 */ /* 0x000ea80000300a00 */
[----:B---3--:R0:W-:Y:S04]  /*af80*/  STL [R1+0x5bc], R9 ;  /* 0x0005bc0901007387 */ /* 0x0081e80000100800 */
[----:B0-----:R-:W3:Y:S04]  /*af90*/  LDL.LU R9, [R1+0xd10] ;  /* 0x000d100001097983 */ /* 0x001ee80000300800 */
[----:B------:R-:W2:Y:S04]  /*afa0*/  LDL.LU.64 R10, [R1+0xd08] ;  /* 0x000d0800010a7983 */ /* 0x000ea80000300a00 */
[----:B------:R0:W-:Y:S04]  /*afb0*/  STL [R1+0x5b8], R8 ;  /* 0x0005b80801007387 */ /* 0x0001e80000100800 */
[----:B0-----:R-:W2:Y:S04]  /*afc0*/  LDL.LU R8, [R1+0xd00] ;  /* 0x000d000001087983 */ /* 0x001ea80000300800 */
[----:B------:R-:W2:Y:S04]  /*afd0*/  LDL.LU.64 R40, [R1+0xcf8] ;  /* 0x000cf80001287983 */ /* 0x000ea80000300a00 */
[----:B----4-:R0:W-:Y:S04]  /*afe0*/  STL [R1+0x5b4], R5 ;  /* 0x0005b40501007387 */ /* 0x0101e80000100800 */
[----:B0-----:R-:W4:Y:S04]  /*aff0*/  LDL.LU R5, [R1+0xcf0] ;  /* 0x000cf00001057983 */ /* 0x001f280000300800 */
[----:B------:R-:W2:Y:S04]  /*b000*/  LDL.LU.64 R6, [R1+0xce8] ;  /* 0x000ce80001067983 */ /* 0x000ea80000300a00 */
[----:B------:R0:W-:Y:S04]  /*b010*/  STL [R1+0x5b0], R4 ;  /* 0x0005b00401007387 */ /* 0x0001e80000100800 */
[----:B0-----:R-:W2:Y:S04]  /*b020*/  LDL.LU R4, [R1+0xce0] ;  /* 0x000ce00001047983 */ /* 0x001ea80000300800 */
[----:B------:R-:W2:Y:S04]  /*b030*/  LDL.LU.64 R42, [R1+0xcd8] ;  /* 0x000cd800012a7983 */ /* 0x000ea80000300a00 */
[----:B------:R0:W-:Y:S04]  /*b040*/  STL [R1+0x5ac], R93 ;  /* 0x0005ac5d01007387 */ /* 0x0001e80000100800 */
[----:B0-----:R-:W3:Y:S04]  /*b050*/  LDL.LU R93, [R1+0xcd0] ;  /* 0x000cd000015d7983 */ /* 0x001ee80000300800 */
[----:B------:R-:W3:Y:S04]  /*b060*/  LDL.LU.64 R52, [R1+0xcc8] ;  /* 0x000cc80001347983 */ /* 0x000ee80000300a00 */
[----:B------:R0:W-:Y:S04]  /*b070*/  STL [R1+0x5a8], R89 ;  /* 0x0005a85901007387 */ /* 0x0001e80000100800 */
[----:B0-----:R-:W4:Y:S04]  /*b080*/  LDL.LU R89, [R1+0xcc0] ;  /* 0x000cc00001597983 */ /* 0x001f280000300800 */
[----:B------:R-:W4:Y:S01]  /*b090*/  LDL.LU.64 R14, [R1+0xcb8] ;  /* 0x000cb800010e7983 */ /* 0x000f220000300a00 */
[----:B------:R-:W-:-:S02]  /*b0a0*/  ISETP.GT.AND P5, PT, R0, 0x5, PT ;  /* 0x000000050000780c */ /* 0x000fc40003fa4270 */
[----:B------:R-:W-:Y:S01]  /*b0b0*/  ISETP.GT.AND P3, PT, R0, 0x6, PT ;  /* 0x000000060000780c */ /* 0x000fe20003f64270 */
[----:B------:R0:W-:Y:S04]  /*b0c0*/  STL [R1+0x5a4], R88 ;  /* 0x0005a45801007387 */ /* 0x0001e80000100800 */
[----:B0-----:R-:W4:Y:S01]  /*b0d0*/  LDL.LU R88, [R1+0xcb0] ;  /* 0x000cb00001587983 */ /* 0x001f220000300800 */
[----:B--2---:R-:W-:-:S07]  /*b0e0*/  PRMT R42, RZ, 0x7610, R42 ;  /* 0x00007610ff2a7816 */ /* 0x004fce000000002a */
[----:B------:R-:W2:Y:S01]  /*b0f0*/  @P3 LDG.E.U16 R42, desc[UR22][R86.64] ;  /* 0x00000016562a3981 */ /* 0x000ea2000c1e1500 */
[----:B---3--:R-:W-:Y:S02]  /*b100*/  PRMT R52, RZ, 0x7610, R52 ;  /* 0x00007610ff347816 */ /* 0x008fe40000000034 */
[----:B------:R-:W-:-:S04]  /*b110*/  PRMT R53, RZ, 0x7610, R53 ;  /* 0x00007610ff357816 */ /* 0x000fc80000000035 */
[----:B------:R-:W3:Y:S04]  /*b120*/  @P5 LDG.E.U16 R52, desc[UR22][R70.64] ;  /* 0x0000001646345981 */ /* 0x000ee8000c1e1500 */
[----:B------:R-:W2:Y:S01]  /*b130*/  @P5 LDG.E.U16 R53, desc[UR22][R60.64] ;  /* 0x000000163c355981 */ /* 0x000ea2000c1e1500 */
[----:B------:R-:W-:Y:S02]  /*b140*/  PRMT R93, RZ, 0x7610, R93 ;  /* 0x00007610ff5d7816 */ /* 0x000fe4000000005d */
[----:B----4-:R-:W-:Y:S01]  /*b150*/  PRMT R89, RZ, 0x7610, R89 ;  /* 0x00007610ff597816 */ /* 0x010fe20000000059 */
[----:B------:R-:W4:Y:S01]  /*b160*/  LDL.LU.64 R70, [R1+0xca8] ;  /* 0x000ca80001467983 */ /* 0x000f220000300a00 */
[----:B------:R-:W-:Y:S02]  /*b170*/  PRMT R14, RZ, 0x7610, R14 ;  /* 0x00007610ff0e7816 */ /* 0x000fe4000000000e */
[----:B------:R-:W-:Y:S01]  /*b180*/  PRMT R15, RZ, 0x7610, R15 ;  /* 0x00007610ff0f7816 */ /* 0x000fe2000000000f */
[----:B------:R-:W2:Y:S04]  /*b190*/  @P3 LDG.E.U16 R93, desc[UR22][R12.64] ;  /* 0x000000160c5d3981 */ /* 0x000ea8000c1e1500 */
[----:B------:R-:W4:Y:S04]  /*b1a0*/  @P5 LDG.E.U16 R14, desc[UR22][R58.64] ;  /* 0x000000163a0e5981 */ /* 0x000f28000c1e1500 */
[----:B------:R-:W4:Y:S04]  /*b1b0*/  @P5 LDG.E.U16 R15, desc[UR22][R54.64] ;  /* 0x00000016360f5981 */ /* 0x000f28000c1e1500 */
[----:B------:R-:W4:Y:S01]  /*b1c0*/  @P3 LDG.E.U16 R89, desc[UR22][R2.64] ;  /* 0x0000001602593981 */ /* 0x000f22000c1e1500 */
[----:B------:R-:W-:-:S06]  /*b1d0*/  PRMT R88, RZ, 0x7610, R88 ;  /* 0x00007610ff587816 */ /* 0x000fcc0000000058 */
[----:B------:R-:W4:Y:S04]  /*b1e0*/  @P3 LDG.E.U16 R88, desc[UR22][R68.64] ;  /* 0x0000001644583981 */ /* 0x000f28000c1e1500 */
[----:B---3--:R0:W-:Y:S04]  /*b1f0*/  STL [R1+0x5a0], R52 ;  /* 0x0005a03401007387 */ /* 0x0081e80000100800 */
[----:B0-----:R-:W3:Y:S04]  /*b200*/  LDL.LU R52, [R1+0xca0] ;  /* 0x000ca00001347983 */ /* 0x001ee80000300800 */
[----:B------:R-:W3:Y:S04]  /*b210*/  LDL.LU.64 R60, [R1+0xc98] ;  /* 0x000c9800013c7983 */ /* 0x000ee80000300a00 */
[----:B--2---:R0:W-:Y:S04]  /*b220*/  STL [R1+0x59c], R53 ;  /* 0x00059c3501007387 */ /* 0x0041e80000100800 */
[----:B0-----:R-:W2:Y:S04]  /*b230*/  LDL.LU R53, [R1+0xc90] ;  /* 0x000c900001357983 */ /* 0x001ea80000300800 */
[----:B------:R-:W2:Y:S04]  /*b240*/  LDL.LU.64 R58, [R1+0xc88] ;  /* 0x000c8800013a7983 */ /* 0x000ea80000300a00 */
[----:B----4-:R0:W-:Y:S04]  /*b250*/  STL [R1+0x598], R14 ;  /* 0x0005980e01007387 */ /* 0x0101e80000100800 */
[----:B0-----:R-:W4:Y:S04]  /*b260*/  LDL.LU R14, [R1+0xc80] ;  /* 0x000c8000010e7983 */ /* 0x001f280000300800 */
[----:B------:R-:W2:Y:S04]  /*b270*/  LDL.LU.64 R54, [R1+0xc78] ;  /* 0x000c780001367983 */ /* 0x000ea80000300a00 */
[----:B------:R0:W-:Y:S04]  /*b280*/  STL [R1+0x594], R15 ;  /* 0x0005940f01007387 */ /* 0x0001e80000100800 */
[----:B0-----:R-:W4:Y:S04]  /*b290*/  LDL.LU R15, [R1+0xc70] ;  /* 0x000c7000010f7983 */ /* 0x001f280000300800 */
[----:B------:R-:W2:Y:S04]  /*b2a0*/  LDL.LU.64 R86, [R1+0xc68] ;  /* 0x000c680001567983 */ /* 0x000ea80000300a00 */
[----:B------:R0:W-:Y:S04]  /*b2b0*/  STL [R1+0x590], R42 ;  /* 0x0005902a01007387 */ /* 0x0001e80000100800 */
[----:B0-----:R-:W2:Y:S04]  /*b2c0*/  LDL.LU R42, [R1+0xc60] ;  /* 0x000c6000012a7983 */ /* 0x001ea80000300800 */
[----:B------:R-:W3:Y:S04]  /*b2d0*/  LDL.LU.64 R12, [R1+0xc58] ;  /* 0x000c5800010c7983 */ /* 0x000ee80000300a00 */
        /* <DEDUP_REMOVED lines=31> */
[----:B0-----:R-:W3:Y:S04]  /*b4d0*/  LDL.LU R3, [R1+0xc10] ;  /* 0x000c100001037983 */ /* 0x001ee80000300800 */
        /* <DEDUP_REMOVED lines=100> */
[----:B------:R-:W-:-:S03]  /*bb20*/  ISETP.GT.AND P5, PT, R0, 0xf, PT ;  /* 0x0000000f0000780c */ /* 0x000fc60003fa4270 */
[----:B------:R0:W-:Y:S04]  /*bb30*/  STL [R1+0x524], R88 ;  /* 0x0005245801007387 */ /* 0x0001e80000100800 */
[----:B0-----:R-:W4:Y:S01]  /*bb40*/  LDL.LU R88, [R1+0xab0] ;  /* 0x000ab00001587983 */ /* 0x001f220000300800 */
[----:B--2---:R-:W-:-:S06]  /*bb50*/  PRMT R42, RZ, 0x7610, R42 ;  /* 0x00007610ff2a7816 */ /* 0x004fcc000000002a */
[----:B------:R-:W2:Y:S01]  /*bb60*/  @P5 LDG.E.U16 R42, desc[UR22][R2.64] ;  /* 0x00000016022a5981 */ /* 0x000ea2000c1e1500 */
[----:B---3--:R-:W-:-:S06]  /*bb70*/  PRMT R15, RZ, 0x7610, R15 ;  /* 0x00007610ff0f7816 */ /* 0x008fcc000000000f */
[----:B------:R-:W3:Y:S01]  /*bb80*/  @P5 LDG.E.U16 R15, desc[UR22][R12.64] ;  /* 0x000000160c0f5981 */ /* 0x000ee2000c1e1500 */
[----:B------:R-:W-:-:S06]  /*bb90*/  PRMT R93, RZ, 0x7610, R93 ;  /* 0x00007610ff5d7816 */ /* 0x000fcc000000005d */
[----:B------:R-:W2:Y:S01]  /*bba0*/  @P2 LDG.E.U16 R93, desc[UR22][R44.64] ;  /* 0x000000162c5d2981 */ /* 0x000ea2000c1e1500 */
[----:B----4-:R-:W-:-:S03]  /*bbb0*/  PRMT R89, RZ, 0x7610, R89 ;  /* 0x00007610ff597816 */ /* 0x010fc60000000059 */
[----:B------:R-:W4:Y:S01]  /*bbc0*/  LDL.LU.64 R12, [R1+0xaa8] ;  /* 0x000aa800010c7983 */ /* 0x000f220000300a00 */
[----:B------:R-:W-:Y:S02]  /*bbd0*/  PRMT R86, RZ, 0x7610, R86 ;  /* 0x00007610ff567816 */ /* 0x000fe40000000056 */
[----:B------:R-:W-:Y:S01]  /*bbe0*/  PRMT R87, RZ, 0x7610, R87 ;  /* 0x00007610ff577816 */ /* 0x000fe20000000057 */
[----:B------:R-:W2:Y:S04]  /*bbf0*/  @P2 LDG.E.U16 R89, desc[UR22][R50.64] ;  /* 0x0000001632592981 */ /* 0x000ea8000c1e1500 */
[----:B------:R-:W2:Y:S04]  /*bc00*/  @P5 LDG.E.U16 R86, desc[UR22][R18.64] ;  /* 0x0000001612565981 */ /* 0x000ea8000c1e1500 */
        /* <DEDUP_REMOVED lines=24> */
[----:B------:R-:W-:Y:S02]  /*bd90*/  ISETP.GT.AND P4, PT, R0, 0x13, PT ;  /* 0x000000130000780c */ /* 0x000fe40003f84270 */
[----:B--2---:R-:W-:-:S11]  /*bda0*/  PRMT R42, RZ, 0x7610, R42 ;  /* 0x00007610ff2a7816 */ /* 0x004fd6000000002a */
        /* <DEDUP_REMOVED lines=36> */
[----:B------:R-:W4:Y:S04]  /*bff0*/  LDL.LU.64 R66, [R1+0x9c8] ;  /* 0x0009c80001427983 */ /* 0x000f280000300a00 */
[----:B------:R0:W-:Y:S04]  /*c000*/  STL [R1+0x4e8], R88 ;  /* 0x0004e85801007387 */ /* 0x0001e80000100800 */
[----:B0-----:R-:W4:Y:S01]  /*c010*/  LDL.LU R88, [R1+0x9c0] ;  /* 0x0009c00001587983 */ /* 0x001f220000300800 */
[----:B------:R-:W-:-:S02]  /*c020*/  ISETP.GT.AND P5, PT, R0, 0x14, PT ;  /* 0x000000140000780c */ /* 0x000fc40003fa4270 */
        /* <DEDUP_REMOVED lines=82> */
[----:B0-----:R-:W4:Y:S01]  /*c550*/  LDL.LU R88, [R1+0x8c0] ;  /* 0x0008c00001587983 */ /* 0x001f220000300800 */
[----:B------:R-:W-:-:S02]  /*c560*/  ISETP.GT.AND P5, PT, R0, 0x19, PT ;  /* 0x000000190000780c */ /* 0x000fc40003fa4270 */
[----:B--2---:R-:W-:-:S11]  /*c570*/  PRMT R93, RZ, 0x7610, R93 ;  /* 0x00007610ff5d7816 */ /* 0x004fd6000000005d */
[----:B------:R-:W2:Y:S04]  /*c580*/  @P5 LDG.E.U16 R93, desc[UR22][R44.64] ;  /* 0x000000162c5d5981 */ /* 0x000ea8000c1e1500 */
[----:B------:R-:W2:Y:S01]  /*c590*/  LDL.LU.64 R44, [R1+0x8b8] ;  /* 0x0008b800012c7983 */ /* 0x000ea20000300a00 */
[----:B---3--:R-:W-:-:S06]  /*c5a0*/  PRMT R3, RZ, 0x7610, R3 ;  /* 0x00007610ff037816 */ /* 0x008fcc0000000003 */
[----:B------:R-:W3:Y:S01]  /*c5b0*/  @P5 LDG.E.U16 R3, desc[UR22][R46.64] ;  /* 0x000000162e035981 */ /* 0x000ee2000c1e1500 */
[----:B------:R-:W-:-:S06]  /*c5c0*/  PRMT R89, RZ, 0x7610, R89 ;  /* 0x00007610ff597816 */ /* 0x000fcc0000000059 */
[----:B------:R-:W3:Y:S01]  /*c5d0*/  @P5 LDG.E.U16 R89, desc[UR22][R48.64] ;  /* 0x0000001630595981 */ /* 0x000ee2000c1e1500 */
[----:B----4-:R-:W-:-:S06]  /*c5e0*/  PRMT R88, RZ, 0x7610, R88 ;  /* 0x00007610ff587816 */ /* 0x010fcc0000000058 */
[----:B------:R-:W4:Y:S04]  /*c5f0*/  @P5 LDG.E.U16 R88, desc[UR22][R50.64] ;  /* 0x0000001632585981 */ /* 0x000f28000c1e1500 */
[----:B--2---:R0:W-:Y:S04]  /*c600*/  STL [R1+0x4a4], R93 ;  /* 0x0004a45d01007387 */ /* 0x0041e80000100800 */
[----:B0-----:R-:W2:Y:S04]  /*c610*/  LDL.LU R93, [R1+0x8b0] ;  /* 0x0008b000015d7983 */ /* 0x001ea80000300800 */
[----:B------:R-:W2:Y:S04]  /*c620*/  LDL.LU.64 R46, [R1+0x8a8] ;  /* 0x0008a800012e7983 */ /* 0x000ea80000300a00 */
[----:B---3--:R0:W-:Y:S04]  /*c630*/  STL [R1+0x4a0], R3 ;  /* 0x0004a00301007387 */ /* 0x0081e80000100800 */
[----:B0-----:R-:W3:Y:S04]  /*c640*/  LDL.LU R3, [R1+0x8a0] ;  /* 0x0008a00001037983 */ /* 0x001ee80000300800 */
[----:B------:R-:W3:Y:S04]  /*c650*/  LDL.LU.64 R48, [R1+0x898] ;  /* 0x0008980001307983 */ /* 0x000ee80000300a00 */
[----:B------:R0:W-:Y:S04]  /*c660*/  STL [R1+0x49c], R89 ;  /* 0x00049c5901007387 */ /* 0x0001e80000100800 */
[----:B0-----:R-:W3:Y:S04]  /*c670*/  LDL.LU R89, [R1+0x890] ;  /* 0x0008900001597983 */ /* 0x001ee80000300800 */
[----:B------:R-:W3:Y:S04]  /*c680*/  LDL.LU.64 R50, [R1+0x888] ;  /* 0x0008880001327983 */ /* 0x000ee80000300a00 */
[----:B----4-:R0:W-:Y:S04]  /*c690*/  STL [R1+0x498], R88 ;  /* 0x0004985801007387 */ /* 0x0101e80000100800 */
[----:B0-----:R-:W4:Y:S01]  /*c6a0*/  LDL.LU R88, [R1+0x880] ;  /* 0x0008800001587983 */ /* 0x001f220000300800 */
[----:B------:R-:W-:-:S02]  /*c6b0*/  ISETP.GT.AND P2, PT, R0, 0x1a, PT ;  /* 0x0000001a0000780c */ /* 0x000fc40003f44270 */
[----:B--2---:R-:W-:-:S11]  /*c6c0*/  PRMT R93, RZ, 0x7610, R93 ;  /* 0x00007610ff5d7816 */ /* 0x004fd6000000005d */
[----:B------:R-:W2:Y:S04]  /*c6d0*/  @P2 LDG.E.U16 R93, desc[UR22][R56.64] ;  /* 0x00000016385d2981 */ /* 0x000ea8000c1e1500 */
[----:B------:R-:W2:Y:S01]  /*c6e0*/  LDL.LU.64 R56, [R1+0x878] ;  /* 0x0008780001387983 */ /* 0x000ea20000300a00 */
[----:B---3--:R-:W-:-:S06]  /*c6f0*/  PRMT R3, RZ, 0x7610, R3 ;  /* 0x00007610ff037816 */ /* 0x008fcc0000000003 */
[----:B------:R-:W3:Y:S01]  /*c700*/  @P2 LDG.E.U16 R3, desc[UR22][R62.64] ;  /* 0x000000163e032981 */ /* 0x000ee2000c1e1500 */
[----:B----4-:R-:W-:-:S06]  /*c710*/  PRMT R88, RZ, 0x7610, R88 ;  /* 0x00007610ff587816 */ /* 0x010fcc0000000058 */
        /* <DEDUP_REMOVED lines=9> */
[----:B----4-:R0:W-:Y:S04]  /*c7b0*/  STL [R1+0x48c], R88 ;  /* 0x00048c5801007387 */ /* 0x0101e80000100800 */
[----:B0-----:R-:W4:Y:S04]  /*c7c0*/  LDL.LU R88, [R1+0x850] ;  /* 0x0008500001587983 */ /* 0x001f280000300800 */
[----:B------:R-:W4:Y:S01]  /*c7d0*/  LDL.LU.64 R74, [R1+0x848] ;  /* 0x00084800014a7983 */ /* 0x000f220000300a00 */
[----:B------:R-:W-:-:S03]  /*c7e0*/  ISETP.GT.AND P3, PT, R0, 0x1b, PT ;  /* 0x0000001b0000780c */ /* 0x000fc60003f64270 */
[----:B------:R0:W-:Y:S04]  /*c7f0*/  STL [R1+0x488], R89 ;  /* 0x0004885901007387 */ /* 0x0001e80000100800 */
[----:B0-----:R-:W4:Y:S01]  /*c800*/  LDL.LU R89, [R1+0x840] ;  /* 0x0008400001597983 */ /* 0x001f220000300800 */
[----:B------:R-:W-:Y:S02]  /*c810*/  ISETP.GT.AND P6, PT, R0, 0x1c, PT ;  /* 0x0000001c0000780c */ /* 0x000fe40003fc4270 */
[----:B---3--:R-:W-:-:S06]  /*c820*/  PRMT R3, RZ, 0x7610, R3 ;  /* 0x00007610ff037816 */ /* 0x008fcc0000000003 */
[----:B------:R-:W3:Y:S04]  /*c830*/  @P3 LDG.E.U16 R3, desc[UR22][R90.64] ;  /* 0x000000165a033981 */ /* 0x000ee8000c1e1500 */
[----:B------:R-:W3:Y:S01]  /*c840*/  LDL.LU.64 R90, [R1+0x838] ;  /* 0x00083800015a7983 */ /* 0x000ee20000300a00 */
[----:B--2---:R-:W-:Y:S02]  /*c850*/  PRMT R93, RZ, 0x7610, R93 ;  /* 0x00007610ff5d7816 */ /* 0x004fe4000000005d */
[----:B------:R-:W-:-:S04]  /*c860*/  PRMT R68, RZ, 0x7610, R68 ;  /* 0x00007610ff447816 */ /* 0x000fc80000000044 */
[----:B------:R-:W2:Y:S01]  /*c870*/  @P3 LDG.E.U16 R93, desc[UR22][R80.64] ;  /* 0x00000016505d3981 */ /* 0x000ea2000c1e1500 */
[----:B------:R-:W-:Y:S02]  /*c880*/  PRMT R69, RZ, 0x7610, R69 ;  /* 0x00007610ff457816 */ /* 0x000fe40000000045 */
[----:B------:R-:W-:Y:S01]  /*c890*/  ISETP.GT.AND P4, PT, R0, 0x1d, PT ;  /* 0x0000001d0000780c */ /* 0x000fe20003f84270 */
[----:B------:R-:W2:Y:S01]  /*c8a0*/  @P6 LDG.E.U16 R68, desc[UR22][R72.64] ;  /* 0x0000001648446981 */ /* 0x000ea2000c1e1500 */
[----:B------:R-:W-:Y:S02]  /*c8b0*/  PRMT R62, RZ, 0x7610, R62 ;  /* 0x00007610ff3e7816 */ /* 0x000fe4000000003e */
[----:B------:R-:W-:Y:S01]  /*c8c0*/  PRMT R63, RZ, 0x7610, R63 ;  /* 0x00007610ff3f7816 */ /* 0x000fe2000000003f */
[----:B------:R-:W2:Y:S01]  /*c8d0*/  @P6 LDG.E.U16 R69, desc[UR22][R70.64] ;  /* 0x0000001646456981 */ /* 0x000ea2000c1e1500 */
[----:B------:R-:W-:-:S03]  /*c8e0*/  PRMT R56, RZ, 0x7610, R56 ;  /* 0x00007610ff387816 */ /* 0x000fc60000000038 */
[----:B------:R-:W2:Y:S01]  /*c8f0*/  @P6 LDG.E.U16 R62, desc[UR22][R66.64] ;  /* 0x00000016423e6981 */ /* 0x000ea2000c1e1500 */
[----:B------:R-:W-:Y:S02]  /*c900*/  PRMT R57, RZ, 0x7610, R57 ;  /* 0x00007610ff397816 */ /* 0x000fe40000000039 */
[----:B------:R-:W-:Y:S01]  /*c910*/  ISETP.GT.AND P5, PT, R0, 0x1e, PT ;  /* 0x0000001e0000780c */ /* 0x000fe20003fa4270 */
[----:B------:R-:W2:Y:S01]  /*c920*/  @P6 LDG.E.U16 R63, desc[UR22][R64.64] ;  /* 0x00000016403f6981 */ /* 0x000ea2000c1e1500 */
[----:B----4-:R-:W-:Y:S02]  /*c930*/  PRMT R74, RZ, 0x7610, R74 ;  /* 0x00007610ff4a7816 */ /* 0x010fe4000000004a */
[----:B------:R-:W-:Y:S01]  /*c940*/  PRMT R75, RZ, 0x7610, R75 ;  /* 0x00007610ff4b7816 */ /* 0x000fe2000000004b */
[----:B------:R-:W4:Y:S04]  /*c950*/  @P4 LDG.E.U16 R56, desc[UR22][R60.64] ;  /* 0x000000163c384981 */ /* 0x000f28000c1e1500 */
[----:B------:R-:W4:Y:S04]  /*c960*/  @P3 LDG.E.U16 R74, desc[UR22][R78.64] ;  /* 0x000000164e4a3981 */ /* 0x000f28000c1e1500 */
[----:B------:R-:W4:Y:S01]  /*c970*/  @P3 LDG.E.U16 R75, desc[UR22][R76.64] ;  /* 0x000000164c4b3981 */ /* 0x000f22000c1e1500 */
[----:B------:R-:W-:-:S02]  /*c980*/  PRMT R50, RZ, 0x7610, R50 ;  /* 0x00007610ff327816 */ /* 0x000fc40000000032 */
[----:B------:R-:W-:Y:S01]  /*c990*/  PRMT R51, RZ, 0x7610, R51 ;  /* 0x00007610ff337816 */ /* 0x000fe20000000033 */
[----:B------:R-:W4:Y:S01]  /*c9a0*/  @P4 LDG.E.U16 R57, desc[UR22][R58.64] ;  /* 0x000000163a394981 */ /* 0x000f22000c1e1500 */
[----:B------:R-:W-:-:S03]  /*c9b0*/  PRMT R48, RZ, 0x7610, R48 ;  /* 0x00007610ff307816 */ /* 0x000fc60000000030 */
[----:B------:R-:W4:Y:S01]  /*c9c0*/  @P4 LDG.E.U16 R50, desc[UR22][R54.64] ;  /* 0x0000001636324981 */ /* 0x000f22000c1e1500 */
[----:B------:R-:W-:-:S03]  /*c9d0*/  PRMT R49, RZ, 0x7610, R49 ;  /* 0x00007610ff317816 */ /* 0x000fc60000000031 */
[----:B------:R-:W4:Y:S01]  /*c9e0*/  @P4 LDG.E.U16 R51, desc[UR22][R52.64] ;  /* 0x0000001634334981 */ /* 0x000f22000c1e1500 */
[----:B------:R-:W-:-:S03]  /*c9f0*/  PRMT R46, RZ, 0x7610, R46 ;  /* 0x00007610ff2e7816 */ /* 0x000fc6000000002e */
[----:B------:R-:W4:Y:S01]  /*ca00*/  @P5 LDG.E.U16 R48, desc[UR22][R12.64] ;  /* 0x000000160c305981 */ /* 0x000f22000c1e1500 */
[----:B------:R-:W-:-:S03]  /*ca10*/  ISETP.GT.AND P2, PT, R0, 0x1f, PT ;  /* 0x0000001f0000780c */ /* 0x000fc60003f44270 */
[----:B------:R-:W4:Y:S01]  /*ca20*/  @P5 LDG.E.U16 R49, desc[UR22][R14.64] ;  /* 0x000000160e315981 */ /* 0x000f22000c1e1500 */
[----:B------:R-:W-:-:S03]  /*ca30*/  PRMT R47, RZ, 0x7610, R47 ;  /* 0x00007610ff2f7816 */ /* 0x000fc6000000002f */
        /* <DEDUP_REMOVED lines=8> */
[----:B------:R-:W4:Y:S04]  /*cac0*/  @P2 LDG.E.U16 R42, desc[UR22][R88.64] ;  /* 0x00000016582a2981 */ /* 0x000f28000c1e1500 */
[----:B---3--:R0:W-:Y:S04]  /*cad0*/  STL [R1+0x484], R3 ;  /* 0x0004840301007387 */ /* 0x0081e80000100800 */
[----:B------:R-:W3:Y:S04]  /*cae0*/  @P2 LDG.E.U16 R2, desc[UR22][R90.64] ;  /* 0x000000165a022981 */ /* 0x000ee8000c1e1500 */
[----:B0-----:R-:W3:Y:S04]  /*caf0*/  LDL.LU R3, [R1+0x830] ;  /* 0x0008300001037983 */ /* 0x001ee80000300800 */
[----:B------:R-:W3:Y:S04]  /*cb00*/  LDL.LU.64 R80, [R1+0x828] ;  /* 0x0008280001507983 */ /* 0x000ee80000300a00 */
[----:B--2---:R0:W-:Y:S01]  /*cb10*/  STL [R1+0x480], R93 ;  /* 0x0004805d01007387 */ /* 0x0041e20000100800 */
[----:B------:R-:W-:Y:S06]  /*cb20*/  BAR.SYNC.DEFER_BLOCKING 0x0 ;  /* 0x0000000000007b1d */ /* 0x000fec0000010000 */
        /* <DEDUP_REMOVED lines=31> */
[----:B------:R0:W-:Y:S04]  /*cd20*/  STL [R1+0x454], R48 ;  /* 0x0004543001007387 */ /* 0x0001e80000100800 */
[----:B0-----:R-:W2:Y:S04]  /*cd30*/  LDL.LU R48, [R1+0x77c] ;  /* 0x00077c0001307983 */ /* 0x001ea80000300800 */
[----:B------:R-:W-:Y:S04]  /*cd40*/  STL [R1+0x620], R12 ;  /* 0x0006200c01007387 */ /* 0x000fe80000100800 */
[----:B------:R-:W-:Y:S04]  /*cd50*/  STL [R1+0x61c], R13 ;  /* 0x00061c0d01007387 */ /* 0x000fe80000100800 */
        /* <DEDUP_REMOVED lines=17> */
[----:B0-----:R-:W4:Y:S04]  /*ce70*/  LDL.LU R45, [R1+0x768] ;  /* 0x00076800012d7983 */ /* 0x001f280000300800 */
[----:B------:R-:W-:Y:S04]  /*ce80*/  STL [R1+0x648], R86 ;  /* 0x0006485601007387 */ /* 0x000fe80000100800 */
[----:B------:R-:W-:Y:S04]  /*ce90*/  STL [R1+0x644], R87 ;  /* 0x0006445701007387 */ /* 0x000fe80000100800 */
[----:B------:R0:W-:Y:S04]  /*cea0*/  STL [R1+0x43c], R42 ;  /* 0x00043c2a01007387 */ /* 0x0001e80000100800 */
[----:B---3--:R1:W-:Y:S04]  /*ceb0*/  STS.U16 [R3+UR9+0x8000], R43 ;  /* 0x0080002b03007988 */ /* 0x0083e80008000409 */
[----:B0-----:R-:W3:Y:S04]  /*cec0*/  LDL.LU R42, [R1+0x764] ;  /* 0x00076400012a7983 */ /* 0x001ee80000300800 */
[----:B------:R-:W-:Y:S04]  /*ced0*/  STL [R1+0x650], R88 ;  /* 0x0006505801007387 */ /* 0x000fe80000100800 */
[----:B------:R-:W-:Y:S04]  /*cee0*/  STL [R1+0x64c], R89 ;  /* 0x00064c5901007387 */ /* 0x000fe80000100800 */
[----:B------:R-:W-:Y:S04]  /*cef0*/  STL [R1+0x680], R2 ;  /* 0x0006800201007387 */ /* 0x000fe80000100800 */
[----:B------:R-:W-:Y:S04]  /*cf00*/  STL [R1+0x658], R90 ;  /* 0x0006585a01007387 */ /* 0x000fe80000100800 */
[----:B------:R-:W-:Y:S04]  /*cf10*/  STL [R1+0x654], R91 ;  /* 0x0006545b01007387 */ /* 0x000fe80000100800 */
[----:B-1----:R-:W3:Y:S04]  /*cf20*/  LDL.LU R43, [R1+0x760] ;  /* 0x00076000012b7983 */ /* 0x002ee80000300800 */
[----:B------:R0:W-:Y:S04]  /*cf30*/  STS.U16 [R3+UR9+0xa000], R40 ;  /* 0x00a0002803007988 */ /* 0x0001e80008000409 */
[----:B------:R1:W-:Y:S04]  /*cf40*/  STS.U16 [R3+UR9+0xc000], R41 ;  /* 0x00c0002903007988 */ /* 0x0003e80008000409 */
[----:B------:R1:W-:Y:S04]  /*cf50*/  STS.U16 [R3+UR9+0xe000], R38 ;  /* 0x00e0002603007988 */ /* 0x0003e80008000409 */
[----:B0-----:R-:W3:Y:S04]  /*cf60*/  LDL.LU R40, [R1+0x75c] ;  /* 0x00075c0001287983 */ /* 0x001ee80000300800 */
[----:B-1----:R-:W3:Y:S04]  /*cf70*/  LDL.LU R41, [R1+0x758] ;  /* 0x0007580001297983 */ /* 0x002ee80000300800 */
[----:B------:R-:W3:Y:S04]  /*cf80*/  LDL.LU R38, [R1+0x754] ;  /* 0x0007540001267983 */ /* 0x000ee80000300800 */
        /* <DEDUP_REMOVED lines=15> */
[----:B0-----:R-:W3:Y:S01]  /*d080*/  LDL.LU R33, [R1+0x738] ;  /* 0x0007380001217983 */ /* 0x001ee20000300800 */
[----:B-1----:R-:W-:-:S03]  /*d090*/  LOP3.LUT R82, R3, 0x10, RZ, 0x3c, !PT ;  /* 0x0000001003527812 */ /* 0x002fc600078e3cff */
[----:B------:R0:W-:Y:S04]  /*d0a0*/  STS.U16 [R3+UR9+0x8c00], R31 ;  /* 0x008c001f03007988 */ /* 0x0001e80008000409 */
[----:B------:R-:W3:Y:S04]  /*d0b0*/  LDL.LU R30, [R1+0x734] ;  /* 0x00073400011e7983 */ /* 0x000ee80000300800 */
[----:B------:R1:W-:Y:S04]  /*d0c0*/  STS.U16 [R3+UR9+0xcc00], R28 ;  /* 0x00cc001c03007988 */ /* 0x0003e80008000409 */
[----:B0-----:R-:W3:Y:S04]  /*d0d0*/  LDL.LU R31, [R1+0x730] ;  /* 0x00073000011f7983 */ /* 0x001ee80000300800 */
[----:B------:R0:W-:Y:S04]  /*d0e0*/  STS.U16 [R3+UR9+0xec00], R29 ;  /* 0x00ec001d03007988 */ /* 0x0001e80008000409 */
[----:B-1----:R-:W3:Y:S04]  /*d0f0*/  LDL.LU R28, [R1+0x72c] ;  /* 0x00072c00011c7983 */ /* 0x002ee80000300800 */
[----:B------:R1:W-:Y:S04]  /*d100*/  STS.U16 [R82+UR9+0x8080], R26 ;  /* 0x0080801a52007988 */ /* 0x0003e80008000409 */
[----:B0-----:R-:W3:Y:S04]  /*d110*/  LDL.LU R29, [R1+0x728] ;  /* 0x00072800011d7983 */ /* 0x001ee80000300800 */
        /* <DEDUP_REMOVED lines=15> */
[----:B0-----:R-:W3:Y:S04]  /*d210*/  LDL.LU R21, [R1+0x708] ;  /* 0x0007080001157983 */ /* 0x001ee80000300800 */
[----:B------:R0:W-:Y:S02]  /*d220*/  STS.U16 [R82+UR9+0x8880], R83 ;  /* 0x0088805352007988 */ /* 0x0001e40008000409 */
[----:B0-----:R-:W0:Y:S01]  /*d230*/  S2R R83, SR_TID.X ;  /* 0x0000000000537919 */ /* 0x001e220000002100 */
[----:B------:R-:W-:Y:S01]  /*d240*/  PRMT R5, RZ, 0x7610, R5 ;  /* 0x00007610ff057816 */ /* 0x000fe20000000005 */
[----:B------:R-:W4:Y:S01]  /*d250*/  LDL.LU R82, [R1+0x704] ;  /* 0x0007040001527983 */ /* 0x000f220000300800 */
[----:B------:R-:W-:-:S02]  /*d260*/  PRMT R4, RZ, 0x7610, R4 ;  /* 0x00007610ff047816 */ /* 0x000fc40000000004 */
[----:B0-----:R-:W-:-:S04]  /*d270*/  LOP3.LUT R83, R83, 0x1f, RZ, 0xc0, !PT ;  /* 0x0000001f53537812 */ /* 0x001fc800078ec0ff */
[----:B------:R-:W-:Y:S02]  /*d280*/  ISETP.GE.AND P2, PT, R83, R0, PT ;  /* 0x000000005300720c */ /* 0x000fe40003f46270 */
[----:B------:R-:W4:Y:S04]  /*d290*/  LDL.LU R83, [R1+0x700] ;  /* 0x0007000001537983 */ /* 0x000f280000300800 */
[----:B------:R-:W-:Y:S04]  /*d2a0*/  STL [R1+0x660], R0 ;  /* 0x0006600001007387 */ /* 0x000fe80000100800 */
[----:B--2---:R-:W-:Y:S04]  /*d2b0*/  STL [R1+0x664], R93 ;  /* 0x0006645d01007387 */ /* 0x004fe80000100800 */
[----:B------:R0:W-:Y:S04]  /*d2c0*/  STL.S16 [R1+0x420], R5 ;  /* 0x0004200501007387 */ /* 0x0001e80000100600 */
[----:B0-----:R-:W2:Y:S01]  /*d2d0*/  LDL.LU R5, [R1+0x6fc] ;  /* 0x0006fc0001057983 */ /* 0x001ea20000300800 */
[----:B---3--:R-:W-:-:S05]  /*d2e0*/  IMAD.WIDE R20, R93, 0x2, R20 ;  /* 0x000000025d147825 */ /* 0x008fca00078e0214 */
[----:B------:R-:W3:Y:S01]  /*d2f0*/  @!P2 LDG.E.U16 R4, desc[UR22][R20.64] ;  /* 0x000000161404a981 */ /* 0x000ee2000c1e1500 */
[----:B--2---:R-:W-:-:S05]  /*d300*/  PRMT R5, RZ, 0x7610, R5 ;  /* 0x00007610ff057816 */ /* 0x004fca0000000005 */
[----:B------:R0:W-:Y:S04]  /*d310*/  STL.S16 [R1+0x418], R5 ;  /* 0x0004180501007387 */ /* 0x0001e80000100600 */
[----:B0-----:R-:W2:Y:S04]  /*d320*/  LDL.LU R5, [R1+0x6f8] ;  /* 0x0006f80001057983 */ /* 0x001ea80000300800 */
[----:B---3--:R0:W-:Y:S04]  /*d330*/  STL [R1+0x430], R4 ;  /* 0x0004300401007387 */ /* 0x0081e80000100800 */
[----:B0-----:R-:W3:Y:S04]  /*d340*/  LDL.LU R4, [R1+0x6f4] ;  /* 0x0006f40001047983 */ /* 0x001ee80000300800 */
[----:B------:R0:W-:Y:S04]  /*d350*/  STL [R1+0x66c], R20 ;  /* 0x00066c1401007387 */ /* 0x0001e80000100800 */
[----:B0-----:R0:W2:Y:S04]  /*d360*/  LDL.LU R20, [R1+0x420] ;  /* 0x0004200001147983 */ /* 0x0010a80000300800 */
[----:B------:R1:W-:Y:S04]  /*d370*/  STL [R1+0x668], R21 ;  /* 0x0006681501007387 */ /* 0x0003e80000100800 */
[----:B-1----:R0:W3:Y:S01]  /*d380*/  LDL.LU R21, [R1+0x418] ;  /* 0x0004180001157983 */ /* 0x0020e20000300800 */
[----:B------:R-:W-:Y:S01]  /*d390*/  PRMT R2, RZ, 0x7610, R2 ;  /* 0x00007610ff027816 */ /* 0x000fe20000000002 */
[----:B------:R-:W-:-:S04]  /*d3a0*/  IMAD.WIDE R24, R93, 0x2, R24 ;  /* 0x000000025d187825 */ /* 0x000fc800078e0218 */
[C---:B------:R-:W-:Y:S01]  /*d3b0*/  IMAD.WIDE R28, R93.reuse, 0x2, R28 ;  /* 0x000000025d1c7825 */ /* 0x040fe200078e021c */
[----:B------:R-:W3:Y:S03]  /*d3c0*/  @!P2 LDG.E.U16 R2, desc[UR22][R24.64] ;  /* 0x000000161802a981 */ /* 0x000ee6000c1e1500 */
[----:B------:R-:W-:-:S04]  /*d3d0*/  IMAD.WIDE R32, R93, 0x2, R32 ;  /* 0x000000025d207825 */ /* 0x000fc800078e0220 */
[----:B------:R-:W-:-:S04]  /*d3e0*/  IMAD.WIDE R80, R93, 0x2, R80 ;  /* 0x000000025d507825 */ /* 0x000fc800078e0250 */
[----:B------:R-:W-:-:S04]  /*d3f0*/  IMAD.WIDE R78, R93, 0x2, R78 ;  /* 0x000000025d4e7825 */ /* 0x000fc800078e024e */
[----:B------:R-:W-:-:S04]  /*d400*/  IMAD.WIDE R76, R93, 0x2, R76 ;  /* 0x000000025d4c7825 */ /* 0x000fc800078e024c */
[----:B----4-:R-:W-:-:S04]  /*d410*/  IMAD.WIDE R74, R93, 0x2, R74 ;  /* 0x000000025d4a7825 */ /* 0x010fc800078e024a */
        /* <DEDUP_REMOVED lines=23> */
[----:B------:R-:W-:Y:S01]  /*d590*/  IMAD.WIDE R82, R93, 0x2, R82 ;  /* 0x000000025d527825 */ /* 0x000fe200078e0252 */
[----:B------:R-:W-:Y:S02]  /*d5a0*/  PRMT R93, RZ, 0x7610, R93 ;  /* 0x00007610ff5d7816 */ /* 0x000fe4000000005d */
[----:B------:R-:W-:-:S04]  /*d5b0*/  PRMT R0, RZ, 0x7610, R0 ;  /* 0x00007610ff007816 */ /* 0x000fc80000000000 */
[----:B------:R-:W4:Y:S01]  /*d5c0*/  @!P2 LDG.E.U16 R93, desc[UR22][R36.64] ;  /* 0x00000016245da981 */ /* 0x000f22000c1e1500 */
[----:B------:R-:W-:-:S03]  /*d5d0*/  PRMT R3, RZ, 0x7610, R3 ;  /* 0x00007610ff037816 */ /* 0x000fc60000000003 */
[----:B------:R-:W4:Y:S01]  /*d5e0*/  @!P2 LDG.E.U16 R0, desc[UR22][R40.64] ;  /* 0x000000162800a981 */ /* 0x000f22000c1e1500 */
[----:B------:R-:W-:-:S03]  /*d5f0*/  PRMT R90, RZ, 0x7610, R90 ;  /* 0x00007610ff5a7816 */ /* 0x000fc6000000005a */
[----:B------:R-:W4:Y:S01]  /*d600*/  @!P2 LDG.E.U16 R3, desc[UR22][R44.64] ;  /* 0x000000162c03a981 */ /* 0x000f22000c1e1500 */
[----:B------:R-:W-:-:S03]  /*d610*/  PRMT R91, RZ, 0x7610, R91 ;  /* 0x00007610ff5b7816 */ /* 0x000fc6000000005b */
[----:B------:R-:W4:Y:S04]  /*d620*/  @!P2 LDG.E.U16 R90, desc[UR22][R48.64] ;  /* 0x00000016305aa981 */ /* 0x000f28000c1e1500 */
[----:B------:R-:W4:Y:S04]  /*d630*/  @!P2 LDG.E.U16 R91, desc[UR22][R52.64] ;  /* 0x00000016345ba981 */ /* 0x000f28000c1e1500 */
[----:B--2---:R-:W2:Y:S04]  /*d640*/  @!P2 LDG.E.U16 R20, desc[UR22][R28.64] ;  /* 0x000000161c14a981 */ /* 0x004ea8000c1e1500 */
[----:B---3--:R-:W3:Y:S04]  /*d650*/  @!P2 LDG.E.U16 R21, desc[UR22][R32.64] ;  /* 0x000000162015a981 */ /* 0x008ee8000c1e1500 */
[----:B------:R1:W-:Y:S04]  /*d660*/  STL [R1+0x428], R2 ;  /* 0x0004280201007387 */ /* 0x0003e80000100800 */
[----:B-1----:R-:W3:Y:S04]  /*d670*/  LDL.LU R2, [R1+0x500] ;  /* 0x0005000001027983 */ /* 0x002ee80000300800 */
[----:B------:R1:W-:Y:S04]  /*d680*/  STL [R1+0x674], R24 ;  /* 0x0006741801007387 */ /* 0x0003e80000100800 */
[----:B-1----:R-:W4:Y:S04]  /*d690*/  LDL.LU R24, [R1+0x508] ;  /* 0x0005080001187983 */ /* 0x002f280000300800 */
[----:B------:R1:W-:Y:S04]  /*d6a0*/  STL [R1+0x670], R25 ;  /* 0x0006701901007387 */ /* 0x0003e80000100800 */
[----:B-1----:R-:W4:Y:S01]  /*d6b0*/  LDL.LU R25, [R1+0x50c] ;  /* 0x00050c0001197983 */ /* 0x002f220000300800 */
[----:B------:R-:W-:-:S02]  /*d6c0*/  PRMT R88, RZ, 0x7610, R88 ;  /* 0x00007610ff587816 */ /* 0x000fc40000000058 */
[----:B------:R-:W-:-:S04]  /*d6d0*/  PRMT R89, RZ, 0x7610, R89 ;  /* 0x00007610ff597816 */ /* 0x000fc80000000059 */
[----:B------:R-:W4:Y:S04]  /*d6e0*/  @!P2 LDG.E.U16 R88, desc[UR22][R56.64] ;  /* 0x000000163858a981 */ /* 0x000f28000c1e1500 */
[----:B------:R-:W4:Y:S04]  /*d6f0*/  @!P2 LDG.E.U16 R89, desc[UR22][R60.64] ;  /* 0x000000163c59a981 */ /* 0x000f28000c1e1500 */
[----:B--2---:R1:W-:Y:S04]  /*d700*/  STL [R1+0x688], R20 ;  /* 0x0006881401007387 */ /* 0x0043e80000100800 */
[----:B-1----:R-:W2:Y:S04]  /*d710*/  LDL.LU R20, [R1+0x4fc] ;  /* 0x0004fc0001147983 */ /* 0x002ea80000300800 */
[----:B------:R1:W-:Y:S04]  /*d720*/  STL [R1+0x684], R28 ;  /* 0x0006841c01007387 */ /* 0x0003e80000100800 */
[----:B-1----:R-:W2:Y:S04]  /*d730*/  LDL.LU R28, [R1+0x504] ;  /* 0x00050400011c7983 */ /* 0x002ea80000300800 */
[----:B------:R1:W-:Y:S04]  /*d740*/  STL [R1+0x67c], R29 ;  /* 0x00067c1d01007387 */ /* 0x0003e80000100800 */
[----:B-1----:R-:W2:Y:S04]  /*d750*/  LDL.LU R29, [R1+0x564] ;  /* 0x00056400011d7983 */ /* 0x002ea80000300800 */
[----:B---3--:R1:W-:Y:S04]  /*d760*/  STL [R1+0x694], R21 ;  /* 0x0006941501007387 */ /* 0x0083e80000100800 */
[----:B-1----:R-:W3:Y:S04]  /*d770*/  LDL.LU R21, [R1+0x568] ;  /* 0x0005680001157983 */ /* 0x002ee80000300800 */
[----:B------:R1:W-:Y:S04]  /*d780*/  STL [R1+0x690], R32 ;  /* 0x0006902001007387 */ /* 0x0003e80000100800 */
[----:B-1----:R-:W2:Y:S04]  /*d790*/  LDL.LU R32, [R1+0x56c] ;  /* 0x00056c0001207983 */ /* 0x002ea80000300800 */
[----:B------:R1:W-:Y:S04]  /*d7a0*/  STL [R1+0x68c], R33 ;  /* 0x00068c2101007387 */ /* 0x0003e80000100800 */
[----:B-1----:R-:W2:Y:S04]  /*d7b0*/  LDL.LU R33, [R1+0x570] ;  /* 0x0005700001217983 */ /* 0x002ea80000300800 */
[----:B----4-:R1:W-:Y:S04]  /*d7c0*/  STL [R1+0x6a0], R93 ;  /* 0x0006a05d01007387 */ /* 0x0103e80000100800 */
[----:B-1----:R-:W4:Y:S04]  /*d7d0*/  LDL.LU R93, [R1+0x5c4] ;  /* 0x0005c400015d7983 */ /* 0x002f280000300800 */
[----:B------:R1:W-:Y:S04]  /*d7e0*/  STL [R1+0x69c], R36 ;  /* 0x00069c2401007387 */ /* 0x0003e80000100800 */
[----:B-1----:R-:W2:Y:S04]  /*d7f0*/  LDL.LU R36, [R1+0x5c8] ;  /* 0x0005c80001247983 */ /* 0x002ea80000300800 */
[----:B------:R1:W-:Y:S04]  /*d800*/  STL [R1+0x698], R37 ;  /* 0x0006982501007387 */ /* 0x0003e80000100800 */
[----:B-1----:R-:W2:Y:S04]  /*d810*/  LDL.LU R37, [R1+0x5cc] ;  /* 0x0005cc0001257983 */ /* 0x002ea80000300800 */
[----:B------:R1:W-:Y:S04]  /*d820*/  STL [R1+0x6ac], R0 ;  /* 0x0006ac0001007387 */ /* 0x0003e80000100800 */
[----:B-1----:R-:W2:Y:S04]  /*d830*/  LDL.LU R0, [R1+0x5d0] ;  /* 0x0005d00001007983 */ /* 0x002ea80000300800 */
[----:B------:R1:W-:Y:S04]  /*d840*/  STL [R1+0x6a8], R40 ;  /* 0x0006a82801007387 */ /* 0x0003e80000100800 */
[----:B-1----:R-:W2:Y:S04]  /*d850*/  LDL.LU R40, [R1+0x498] ;  /* 0x0004980001287983 */ /* 0x002ea80000300800 */
[----:B------:R1:W-:Y:S04]  /*d860*/  STL [R1+0x6a4], R41 ;  /* 0x0006a42901007387 */ /* 0x0003e80000100800 */
[----:B-1----:R-:W2:Y:S04]  /*d870*/  LDL R41, [R1+0x5f0] ;  /* 0x0005f00001297983 */ /* 0x002ea80000100800 */
        /* <DEDUP_REMOVED lines=8> */
[----:B------:R-:W-:Y:S04]  /*d900*/  STL [R1+0x6c0], R48 ;  /* 0x0006c03001007387 */ /* 0x000fe80000100800 */
[----:B------:R-:W-:Y:S04]  /*d910*/  STL [R1+0x6bc], R49 ;  /* 0x0006bc3101007387 */ /* 0x000fe80000100800 */
[----:B------:R-:W-:Y:S04]  /*d920*/  STL [R1+0x6d0], R91 ;  /* 0x0006d05b01007387 */ /* 0x000fe80000100800 */
[----:B------:R-:W-:Y:S04]  /*d930*/  STL [R1+0x6cc], R52 ;  /* 0x0006cc3401007387 */ /* 0x000fe80000100800 */
[----:B------:R1:W-:Y:S04]  /*d940*/  STL [R1+0x6c8], R53 ;  /* 0x0006c83501007387 */ /* 0x0003e80000100800 */
[----:B-1----:R-:W3:Y:S04]  /*d950*/  LDL R53, [R1+0x5ec] ;  /* 0x0005ec0001357983 */ /* 0x002ee80000100800 */
        /* <DEDUP_REMOVED lines=8> */
[----:B--2---:R-:W-:Y:S04]  /*d9e0*/  STS.U16 [R41+UR9+0xa880], R90 ;  /* 0x00a8805a29007988 */ /* 0x004fe80008000409 */
[----:B------:R1:W-:Y:S04]  /*d9f0*/  STS.U16 [R41+UR9+0xc880], R25 ;  /* 0x00c8801929007988 */ /* 0x0003e80008000409 */
[----:B------:R2:W-:Y:S04]  /*da00*/  STS.U16 [R41+UR9+0xe880], R24 ;  /* 0x00e8801829007988 */ /* 0x0005e80008000409 */
[----:B------:R-:W-:Y:S04]  /*da10*/  STS.U16 [R41+UR9+0x8c80], R45 ;  /* 0x008c802d29007988 */ /* 0x000fe80008000409 */
[----:B------:R-:W-:Y:S04]  /*da20*/  STS.U16 [R41+UR9+0xac80], R44 ;  /* 0x00ac802c29007988 */ /* 0x000fe80008000409 */
[----:B------:R-:W-:Y:S04]  /*da30*/  STS.U16 [R41+UR9+0xcc80], R3 ;  /* 0x00cc800329007988 */ /* 0x000fe80008000409 */
[----:B------:R-:W-:Y:S04]  /*da40*/  STS.U16 [R41+UR9+0xec80], R40 ;  /* 0x00ec802829007988 */ /* 0x000fe80008000409 */
[----:B-1----:R-:W4:Y:S04]  /*da50*/  LDL.LU R25, [R1+0x4f8] ;  /* 0x0004f80001197983 */ /* 0x002f280000300800 */
[----:B---3--:R-:W-:Y:S04]  /*da60*/  STS.U16 [R53+UR9+0x8100], R0 ;  /* 0x0081000035007988 */ /* 0x008fe80008000409 */
[----:B------:R-:W-:Y:S04]  /*da70*/  STS.U16 [R53+UR9+0xa100], R37 ;  /* 0x00a1002535007988 */ /* 0x000fe80008000409 */
[----:B------:R-:W-:Y:S04]  /*da80*/  STS.U16 [R53+UR9+0xc100], R36 ;  /* 0x00c1002435007988 */ /* 0x000fe80008000409 */
[----:B--2---:R-:W2:Y:S04]  /*da90*/  LDL.LU R24, [R1+0x494] ;  /* 0x0004940001187983 */ /* 0x004ea80000300800 */
[----:B----4-:R-:W-:Y:S04]  /*daa0*/  STS.U16 [R53+UR9+0xe100], R93 ;  /* 0x00e1005d35007988 */ /* 0x010fe80008000409 */
[----:B------:R-:W-:Y:S04]  /*dab0*/  STS.U16 [R53+UR9+0x8500], R33 ;  /* 0x0085002135007988 */ /* 0x000fe80008000409 */
[----:B------:R-:W3:Y:S04]  /*dac0*/  LDL.LU R56, [R1+0x490] ;  /* 0x0004900001387983 */ /* 0x000ee80000300800 */
[----:B------:R-:W-:Y:S04]  /*dad0*/  STS.U16 [R53+UR9+0xa500], R32 ;  /* 0x00a5002035007988 */ /* 0x000fe80008000409 */
[----:B------:R-:W4:Y:S04]  /*dae0*/  LDL.LU R88, [R1+0x48c] ;  /* 0x00048c0001587983 */ /* 0x000f280000300800 */
[----:B------:R-:W-:Y:S04]  /*daf0*/  STS.U16 [R53+UR9+0xc500], R21 ;  /* 0x00c5001535007988 */ /* 0x000fe80008000409 */
[----:B------:R-:W4:Y:S04]  /*db00*/  LDL.LU R52, [R1+0x488] ;  /* 0x0004880001347983 */ /* 0x000f280000300800 */
[----:B------:R-:W-:Y:S04]  /*db10*/  STS.U16 [R53+UR9+0xe500], R29 ;  /* 0x00e5001d35007988 */ /* 0x000fe80008000409 */
[----:B------:R-:W4:Y:S04]  /*db20*/  LDL.LU R91, [R1+0x5c0] ;  /* 0x0005c000015b7983 */ /* 0x000f280000300800 */
[----:B------:R-:W-:Y:S04]  /*db30*/  STS.U16 [R53+UR9+0x8900], R28 ;  /* 0x0089001c35007988 */ /* 0x000fe80008000409 */
[----:B------:R-:W4:Y:S04]  /*db40*/  LDL.LU R49, [R1+0x5bc] ;  /* 0x0005bc0001317983 */ /* 0x000f280000300800 */
[----:B------:R1:W-:Y:S04]  /*db50*/  STS.U16 [R53+UR9+0xa900], R2 ;  /* 0x00a9000235007988 */ /* 0x0003e80008000409 */
[----:B------:R-:W4:Y:S04]  /*db60*/  LDL.LU R48, [R1+0x5b8] ;  /* 0x0005b80001307983 */ /* 0x000f280000300800 */
[----:B-1----:R-:W4:Y:S04]  /*db70*/  LDL.LU R2, [R1+0x5b4] ;  /* 0x0005b40001027983 */ /* 0x002f280000300800 */
        /* <DEDUP_REMOVED lines=11> */
[----:B------:R-:W4:Y:S01]  /*dc30*/  LDL.LU R21, [R1+0x478] ;  /* 0x0004780001157983 */ /* 0x000f220000300800 */
[----:B------:R-:W1:Y:S03]  /*dc40*/  S2R R3, SR_TID.X ;  /* 0x0000000000037919 */ /* 0x000e660000002100 */
[----:B------:R0:W-:Y:S01]  /*dc50*/  STS.U16 [R53+UR9+0xc900], R20 ;  /* 0x00c9001435007988 */ /* 0x0001e20008000409 */
[----:B------:R-:W-:-:S03]  /*dc60*/  PRMT R86, RZ, 0x7610, R86 ;  /* 0x00007610ff567816 */ /* 0x000fc60000000056 */
[----:B------:R-:W4:Y:S04]  /*dc70*/  LDL.LU R29, [R1+0x5b0] ;  /* 0x0005b000011d7983 */ /* 0x000f280000300800 */
[----:B------:R-:W4:Y:S04]  /*dc80*/  @!P2 LDG.E.U16 R86, desc[UR22][R64.64] ;  /* 0x000000164056a981 */ /* 0x000f28000c1e1500 */
[----:B0-----:R-:W4:Y:S01]  /*dc90*/  LDL.LU R20, [R1+0x5ac] ;  /* 0x0005ac0001147983 */ /* 0x001f220000300800 */
[C---:B-1----:R-:W-:Y:S01]  /*dca0*/  IMAD.SHL.U32 R32, R3.reuse, 0x2, RZ ;  /* 0x0000000203207824 */ /* 0x042fe200078e00ff */
[----:B------:R-:W-:-:S04]  /*dcb0*/  LOP3.LUT R3, R3, 0x40, RZ, 0xc0, !PT ;  /* 0x0000004003037812 */ /* 0x000fc800078ec0ff */
[----:B------:R-:W-:-:S05]  /*dcc0*/  LOP3.LUT R32, R32, 0x7e, RZ, 0xc0, !PT ;  /* 0x0000007e20207812 */ /* 0x000fca00078ec0ff */
[----:B------:R-:W-:-:S05]  /*dcd0*/  IMAD R3, R3, 0x40, R32 ;  /* 0x0000004003037824 */ /* 0x000fca00078e0220 */
[----:B------:R-:W-:Y:S01]  /*dce0*/  LOP3.LUT R3, R3, 0x30, RZ, 0x3c, !PT ;  /* 0x0000003003037812 */ /* 0x000fe200078e3cff */
[----:B------:R0:W-:Y:S04]  /*dcf0*/  STS.U16 [R53+UR9+0xe900], R25 ;  /* 0x00e9001935007988 */ /* 0x0001e80008000409 */
[----:B0-----:R-:W4:Y:S04]  /*dd00*/  LDL.LU R25, [R1+0x5a8] ;  /* 0x0005a80001197983 */ /* 0x001f280000300800 */
[----:B--2---:R0:W-:Y:S04]  /*dd10*/  STS.U16 [R53+UR9+0x8d00], R24 ;  /* 0x008d001835007988 */ /* 0x0041e80008000409 */
[----:B0-----:R-:W2:Y:S04]  /*dd20*/  LDL.LU R24, [R1+0x5a4] ;  /* 0x0005a40001187983 */ /* 0x001ea80000300800 */
[----:B---3--:R-:W-:Y:S04]  /*dd30*/  STS.U16 [R53+UR9+0xad00], R56 ;  /* 0x00ad003835007988 */ /* 0x008fe80008000409 */
[----:B----4-:R-:W-:Y:S04]  /*dd40*/  STS.U16 [R53+UR9+0xcd00], R88 ;  /* 0x00cd005835007988 */ /* 0x010fe80008000409 */
[----:B------:R-:W-:Y:S04]  /*dd50*/  STS.U16 [R53+UR9+0xed00], R52 ;  /* 0x00ed003435007988 */ /* 0x000fe80008000409 */
[----:B------:R-:W-:Y:S04]  /*dd60*/  STS.U16 [R3+UR9+0x8180], R91 ;  /* 0x0081805b03007988 */ /* 0x000fe80008000409 */
        /* <DEDUP_REMOVED lines=9> */
[----:B0-----:R-:W3:Y:S04]  /*de00*/  LDL.LU R2, [R1+0x550] ;  /* 0x0005500001027983 */ /* 0x001ee80000300800 */
[----:B------:R0:W-:Y:S04]  /*de10*/  STS.U16 [R3+UR9+0xc980], R28 ;  /* 0x00c9801c03007988 */ /* 0x0001e80008000409 */
[----:B------:R-:W-:Y:S04]  /*de20*/  STS.U16 [R3+UR9+0xe980], R37 ;  /* 0x00e9802503007988 */ /* 0x000fe80008000409 */
[----:B0-----:R-:W4:Y:S04]  /*de30*/  LDL.LU R28, [R1+0x54c] ;  /* 0x00054c00011c7983 */ /* 0x001f280000300800 */
[----:B------:R-:W4:Y:S04]  /*de40*/  LDL.LU R65, [R1+0x548] ;  /* 0x0005480001417983 */ /* 0x000f280000300800 */
        /* <DEDUP_REMOVED lines=9> */
[----:B0-----:R-:W4:Y:S04]  /*dee0*/  LDL.LU R3, [R1+0x474] ;  /* 0x0004740001037983 */ /* 0x001f280000300800 */
[----:B------:R-:W4:Y:S04]  /*def0*/  LDL.LU R56, [R1+0x470] ;  /* 0x0004700001387983 */ /* 0x000f280000300800 */
[----:B------:R-:W4:Y:S04]  /*df00*/  LDL.LU R88, [R1+0x46c] ;  /* 0x00046c0001587983 */ /* 0x000f280000300800 */
[----:B------:R-:W4:Y:S04]  /*df10*/  LDL.LU R91, [R1+0x468] ;  /* 0x00046800015b7983 */ /* 0x000f280000300800 */
[----:B------:R-:W4:Y:S01]  /*df20*/  LDL.LU R48, [R1+0x5a0] ;  /* 0x0005a00001307983 */ /* 0x000f220000300800 */
[----:B------:R-:W0:Y:S02]  /*df30*/  S2R R0, SR_TID.X ;  /* 0x0000000000007919 */ /* 0x000e240000002100 */
[C---:B0-----:R-:W-:Y:S01]  /*df40*/  IMAD.SHL.U32 R53, R0.reuse, 0x2, RZ ;  /* 0x0000000200357824 */ /* 0x041fe200078e00ff */
[----:B------:R-:W-:-:S04]  /*df50*/  LOP3.LUT R52, R0, 0x40, RZ, 0xc0, !PT ;  /* 0x0000004000347812 */ /* 0x000fc800078ec0ff */
[----:B------:R-:W-:-:S05]  /*df60*/  LOP3.LUT R53, R53, 0x7e, RZ, 0xc0, !PT ;  /* 0x0000007e35357812 */ /* 0x000fca00078ec0ff */
[----:B------:R-:W-:-:S05]  /*df70*/  IMAD R52, R52, 0x40, R53 ;  /* 0x0000004034347824 */ /* 0x000fca00078e0235 */
[----:B------:R-:W-:-:S05]  /*df80*/  LOP3.LUT R52, R52, 0x40, RZ, 0x3c, !PT ;  /* 0x0000004034347812 */ /* 0x000fca00078e3cff */
[----:B------:R-:W-:Y:S04]  /*df90*/  STS.U16 [R52+UR9+0x8200], R29 ;  /* 0x0082001d34007988 */ /* 0x000fe80008000409 */
[----:B------:R0:W-:Y:S04]  /*dfa0*/  STS.U16 [R52+UR9+0xa200], R20 ;  /* 0x00a2001434007988 */ /* 0x0001e80008000409 */
[----:B0-----:R-:W4:Y:S04]  /*dfb0*/  LDL.LU R20, [R1+0x458] ;  /* 0x0004580001147983 */ /* 0x001f280000300800 */
[----:B------:R0:W-:Y:S04]  /*dfc0*/  STS.U16 [R52+UR9+0xc200], R25 ;  /* 0x00c2001934007988 */ /* 0x0001e80008000409 */
[----:B0-----:R-:W4:Y:S04]  /*dfd0*/  LDL.LU R25, [R1+0x590] ;  /* 0x0005900001197983 */ /* 0x001f280000300800 */
[----:B--2---:R0:W-:Y:S04]  /*dfe0*/  STS.U16 [R52+UR9+0xe200], R24 ;  /* 0x00e2001834007988 */ /* 0x0041e80008000409 */
[----:B0-----:R-:W2:Y:S04]  /*dff0*/  LDL.LU R24, [R1+0x58c] ;  /* 0x00058c0001187983 */ /* 0x001ea80000300800 */
[----:B---3--:R0:W-:Y:S04]  /*e000*/  STS.U16 [R52+UR9+0x8600], R2 ;  /* 0x0086000234007988 */ /* 0x0081e80008000409 */
[----:B0-----:R-:W3:Y:S04]  /*e010*/  LDL.LU R2, [R1+0x588] ;  /* 0x0005880001027983 */ /* 0x001ee80000300800 */
[----:B----4-:R-:W-:Y:S04]  /*e020*/  STS.U16 [R52+UR9+0xa600], R28 ;  /* 0x00a6001c34007988 */ /* 0x010fe80008000409 */
[----:B------:R-:W-:Y:S04]  /*e030*/  STS.U16 [R52+UR9+0xc600], R65 ;  /* 0x00c6004134007988 */ /* 0x000fe80008000409 */
[----:B------:R-:W-:Y:S04]  /*e040*/  STS.U16 [R52+UR9+0xe600], R64 ;  /* 0x00e6004034007988 */ /* 0x000fe80008000409 */
[----:B------:R-:W4:Y:S04]  /*e050*/  LDL.LU R49, [R1+0x59c] ;  /* 0x00059c0001317983 */ /* 0x000f280000300800 */
[----:B------:R-:W-:Y:S04]  /*e060*/  STS.U16 [R52+UR9+0x8a00], R61 ;  /* 0x008a003d34007988 */ /* 0x000fe80008000409 */
[----:B------:R-:W2:Y:S04]  /*e070*/  LDL.LU R90, [R1+0x598] ;  /* 0x00059800015a7983 */ /* 0x000ea80000300800 */
[----:B------:R-:W-:Y:S04]  /*e080*/  STS.U16 [R52+UR9+0xaa00], R60 ;  /* 0x00aa003c34007988 */ /* 0x000fe80008000409 */
[----:B------:R-:W3:Y:S04]  /*e090*/  LDL.LU R45, [R1+0x594] ;  /* 0x00059400012d7983 */ /* 0x000ee80000300800 */
[----:B------:R-:W-:Y:S04]  /*e0a0*/  STS.U16 [R52+UR9+0xca00], R89 ;  /* 0x00ca005934007988 */ /* 0x000fe80008000409 */
[----:B------:R-:W3:Y:S04]  /*e0b0*/  LDL.LU R44, [R1+0x540] ;  /* 0x00054000012c7983 */ /* 0x000ee80000300800 */
[----:B------:R-:W-:Y:S04]  /*e0c0*/  STS.U16 [R52+UR9+0xea00], R57 ;  /* 0x00ea003934007988 */ /* 0x000fe80008000409 */
[----:B------:R-:W3:Y:S04]  /*e0d0*/  LDL.LU R41, [R1+0x53c] ;  /* 0x00053c0001297983 */ /* 0x000ee80000300800 */
[----:B------:R0:W-:Y:S04]  /*e0e0*/  STS.U16 [R52+UR9+0x8e00], R3 ;  /* 0x008e000334007988 */ /* 0x0001e80008000409 */
[----:B------:R-:W3:Y:S04]  /*e0f0*/  LDL.LU R40, [R1+0x538] ;  /* 0x0005380001287983 */ /* 0x000ee80000300800 */
[----:B------:R-:W3:Y:S01]  /*e100*/  LDL.LU R37, [R1+0x534] ;  /* 0x0005340001257983 */ /* 0x000ee20000300800 */
[C---:B0-----:R-:W-:Y:S01]  /*e110*/  IMAD.SHL.U32 R3, R0.reuse, 0x2, RZ ;  /* 0x0000000200037824 */ /* 0x041fe200078e00ff */
[----:B------:R-:W-:-:S02]  /*e120*/  LOP3.LUT R0, R0, 0x40, RZ, 0xc0, !PT ;  /* 0x0000004000007812 */ /* 0x000fc400078ec0ff */
[----:B------:R-:W3:Y:S02]  /*e130*/  LDL.LU R36, [R1+0x4d4] ;  /* 0x0004d40001247983 */ /* 0x000ee40000300800 */
[----:B------:R-:W-:Y:S02]  /*e140*/  LOP3.LUT R3, R3, 0x7e, RZ, 0xc0, !PT ;  /* 0x0000007e03037812 */ /* 0x000fe400078ec0ff */
[----:B------:R-:W3:Y:S04]  /*e150*/  LDL.LU R93, [R1+0x4d0] ;  /* 0x0004d000015d7983 */ /* 0x000ee80000300800 */
[----:B------:R-:W3:Y:S01]  /*e160*/  LDL.LU R33, [R1+0x4cc] ;  /* 0x0004cc0001217983 */ /* 0x000ee20000300800 */
[----:B------:R-:W-:-:S03]  /*e170*/  IMAD R0, R0, 0x40, R3 ;  /* 0x0000004000007824 */ /* 0x000fc600078e0203 */
[----:B------:R-:W3:Y:S04]  /*e180*/  LDL.LU R32, [R1+0x4c8] ;  /* 0x0004c80001207983 */ /* 0x000ee80000300800 */
[----:B------:R-:W3:Y:S04]  /*e190*/  LDL.LU R21, [R1+0x464] ;  /* 0x0004640001157983 */ /* 0x000ee80000300800 */
[----:B------:R-:W3:Y:S04]  /*e1a0*/  LDL.LU R29, [R1+0x460] ;  /* 0x00046000011d7983 */ /* 0x000ee80000300800 */
[----:B------:R-:W3:Y:S01]  /*e1b0*/  LDL.LU R28, [R1+0x45c] ;  /* 0x00045c00011c7983 */ /* 0x000ee20000300800 */
[----:B------:R-:W-:-:S03]  /*e1c0*/  LOP3.LUT R0, R0, 0x50, RZ, 0x3c, !PT ;  /* 0x0000005000007812 */ /* 0x000fc600078e3cff */
[----:B------:R-:W-:Y:S04]  /*e1d0*/  STS.U16 [R52+UR9+0xae00], R56 ;  /* 0x00ae003834007988 */ /* 0x000fe80008000409 */
[----:B------:R-:W-:Y:S04]  /*e1e0*/  STS.U16 [R52+UR9+0xce00], R88 ;  /* 0x00ce005834007988 */ /* 0x000fe80008000409 */
[----:B------:R-:W-:Y:S04]  /*e1f0*/  STS.U16 [R52+UR9+0xee00], R91 ;  /* 0x00ee005b34007988 */ /* 0x000fe80008000409 */
[----:B------:R0:W-:Y:S04]  /*e200*/  STS.U16 [R0+UR9+0x8280], R48 ;  /* 0x0082803000007988 */ /* 0x0001e80008000409 */
[----:B0-----:R-:W3:Y:S04]  /*e210*/  LDL R48, [R1+0x5dc] ;  /* 0x0005dc0001307983 */ /* 0x001ee80000100800 */
[----:B------:R-:W3:Y:S04]  /*e220*/  LDL.LU R64, [R1+0x584] ;  /* 0x0005840001407983 */ /* 0x000ee80000300800 */
        /* <DEDUP_REMOVED lines=10> */
[----:B----4-:R-:W-:Y:S04]  /*e2d0*/  STS.U16 [R0+UR9+0xa280], R49 ;  /* 0x00a2803100007988 */ /* 0x010fe80008000409 */
[----:B--2---:R0:W-:Y:S04]  /*e2e0*/  STS.U16 [R0+UR9+0xc280], R90 ;  /* 0x00c2805a00007988 */ /* 0x0041e80008000409 */
[----:B---3--:R-:W-:Y:S04]  /*e2f0*/  STS.U16 [R0+UR9+0xe280], R45 ;  /* 0x00e2802d00007988 */ /* 0x008fe80008000409 */
[----:B0-----:R-:W2:Y:S04]  /*e300*/  LDL.LU R90, [R1+0x44c] ;  /* 0x00044c00015a7983 */ /* 0x001ea80000300800 */
[----:B------:R0:W-:Y:S04]  /*e310*/  STS.U16 [R0+UR9+0x8680], R44 ;  /* 0x0086802c00007988 */ /* 0x0001e80008000409 */
[----:B------:R-:W3:Y:S04]  /*e320*/  LDL.LU R49, [R1+0x448] ;  /* 0x0004480001317983 */ /* 0x000ee80000300800 */
[----:B------:R-:W-:Y:S04]  /*e330*/  STS.U16 [R0+UR9+0xa680], R41 ;  /* 0x00a6802900007988 */ /* 0x000fe80008000409 */
[----:B------:R-:W4:Y:S04]  /*e340*/  LDL.LU R3, [R1+0x580] ;  /* 0x0005800001037983 */ /* 0x000f280000300800 */
        /* <DEDUP_REMOVED lines=9> */
[----:B0-----:R-:W4:Y:S04]  /*e3e0*/  LDL.LU R44, [R1+0x57c] ;  /* 0x00057c00012c7983 */ /* 0x001f280000300800 */
[----:B------:R0:W-:Y:S04]  /*e3f0*/  STS.U16 [R0+UR9+0xee80], R20 ;  /* 0x00ee801400007988 */ /* 0x0001e80008000409 */
[----:B------:R-:W4:Y:S04]  /*e400*/  LDL.LU R45, [R1+0x578] ;  /* 0x00057800012d7983 */ /* 0x000f280000300800 */
[----:B0-----:R-:W4:Y:S04]  /*e410*/  LDL.LU R0, [R1+0x574] ;  /* 0x0005740001007983 */ /* 0x001f280000300800 */
[----:B------:R-:W4:Y:S04]  /*e420*/  LDL.LU R40, [R1+0x520] ;  /* 0x0005200001287983 */ /* 0x000f280000300800 */
[----:B------:R-:W4:Y:S04]  /*e430*/  LDL.LU R41, [R1+0x51c] ;  /* 0x00051c0001297983 */ /* 0x000f280000300800 */
[----:B------:R-:W4:Y:S04]  /*e440*/  LDL.LU R93, [R1+0x518] ;  /* 0x00051800015d7983 */ /* 0x000f280000300800 */
[----:B------:R-:W4:Y:S04]  /*e450*/  LDL.LU R36, [R1+0x514] ;  /* 0x0005140001247983 */ /* 0x000f280000300800 */
[----:B------:R-:W4:Y:S04]  /*e460*/  LDL.LU R37, [R1+0x4b4] ;  /* 0x0004b40001257983 */ /* 0x000f280000300800 */
[----:B------:R-:W4:Y:S04]  /*e470*/  LDL.LU R21, [R1+0x4b0] ;  /* 0x0004b00001157983 */ /* 0x000f280000300800 */
        /* <DEDUP_REMOVED lines=8> */
[----:B------:R-:W4:Y:S04]  /*e500*/  LDL R29, [R1+0x5d8] ;  /* 0x0005d800011d7983 */ /* 0x000f280000100800 */
[----:B------:R-:W4:Y:S04]  /*e510*/  LDL.LU R24, [R1+0x430] ;  /* 0x0004300001187983 */ /* 0x000f280000300800 */
[----:B------:R-:W4:Y:S04]  /*e520*/  LDL.LU R25, [R1+0x428] ;  /* 0x0004280001197983 */ /* 0x000f280000300800 */
[----:B------:R0:W-:Y:S04]  /*e530*/  STS.U16 [R48+UR9+0xe300], R64 ;  /* 0x00e3004030007988 */ /* 0x0001e80008000409 */
[----:B------:R1:W-:Y:S04]  /*e540*/  STS.U16 [R48+UR9+0x8700], R65 ;  /* 0x0087004130007988 */ /* 0x0003e80008000409 */
[----:B------:R1:W-:Y:S04]  /*e550*/  STS.U16 [R48+UR9+0xa700], R89 ;  /* 0x00a7005930007988 */ /* 0x0003e80008000409 */
[----:B0-----:R0:W5:Y:S04]  /*e560*/  LDL.LU R64, [R1+0x6f0] ;  /* 0x0006f00001407983 */ /* 0x0011680000300800 */
[----:B-1----:R0:W5:Y:S04]  /*e570*/  LDL.LU R65, [R1+0x6ec] ;  /* 0x0006ec0001417983 */ /* 0x0021680000300800 */
[----:B------:R-:W4:Y:S04]  /*e580*/  LDL.LU R89, [R1+0x6e8] ;  /* 0x0006e80001597983 */ /* 0x000f280000300800 */
[----:B------:R1:W-:Y:S04]  /*e590*/  STS.U16 [R48+UR9+0xc700], R60 ;  /* 0x00c7003c30007988 */ /* 0x0003e80008000409 */
[----:B------:R0:W-:Y:S04]  /*e5a0*/  STS.U16 [R48+UR9+0xe700], R61 ;  /* 0x00e7003d30007988 */ /* 0x0001e80008000409 */
[----:B------:R0:W-:Y:S04]  /*e5b0*/  STS.U16 [R48+UR9+0x8b00], R88 ;  /* 0x008b005830007988 */ /* 0x0001e80008000409 */
[----:B-1----:R1:W5:Y:S04]  /*e5c0*/  LDL.LU R60, [R1+0x6e4] ;  /* 0x0006e400013c7983 */ /* 0x0023680000300800 */
[----:B0-----:R1:W5:Y:S04]  /*e5d0*/  LDL.LU R61, [R1+0x6e0] ;  /* 0x0006e000013d7983 */ /* 0x0013680000300800 */
        /* <DEDUP_REMOVED lines=9> */
[----:B-1----:R1:W5:Y:S04]  /*e670*/  LDL.LU R52, [R1+0x6cc] ;  /* 0x0006cc0001347983 */ /* 0x0023680000300800 */
[----:B0-----:R1:W5:Y:S04]  /*e680*/  LDL.LU R53, [R1+0x6c8] ;  /* 0x0006c80001357983 */ /* 0x0013680000300800 */
[----:B--2---:R0:W-:Y:S04]  /*e690*/  STS.U16 [R48+UR9+0xcf00], R90 ;  /* 0x00cf005a30007988 */ /* 0x0041e80008000409 */
[----:B---3--:R2:W-:Y:S04]  /*e6a0*/  STS.U16 [R48+UR9+0xef00], R49 ;  /* 0x00ef003130007988 */ /* 0x0085e80008000409 */
[----:B0-----:R-:W3:Y:S04]  /*e6b0*/  LDL.LU R90, [R1+0x6c4] ;  /* 0x0006c400015a7983 */ /* 0x001ee80000300800 */
[----:B--2---:R1:W5:Y:S04]  /*e6c0*/  LDL.LU R48, [R1+0x6c0] ;  /* 0x0006c00001307983 */ /* 0x0043680000300800 */
[----:B------:R1:W5:Y:S04]  /*e6d0*/  LDL.LU R49, [R1+0x6bc] ;  /* 0x0006bc0001317983 */ /* 0x0003680000300800 */
[----:B----4-:R0:W-:Y:S04]  /*e6e0*/  STS.U16 [R29+UR9+0x8380], R3 ;  /* 0x008380031d007988 */ /* 0x0101e80008000409 */
[----:B------:R2:W-:Y:S04]  /*e6f0*/  STS.U16 [R29+UR9+0xa380], R44 ;  /* 0x00a3802c1d007988 */ /* 0x0005e80008000409 */
[----:B------:R4:W-:Y:S04]  /*e700*/  STS.U16 [R29+UR9+0xc380], R45 ;  /* 0x00c3802d1d007988 */ /* 0x0009e80008000409 */
[----:B0-----:R-:W3:Y:S04]  /*e710*/  LDL.LU R3, [R1+0x6b8] ;  /* 0x0006b80001037983 */ /* 0x001ee80000300800 */
[----:B--2---:R1:W5:Y:S04]  /*e720*/  LDL.LU R44, [R1+0x6b4] ;  /* 0x0006b400012c7983 */ /* 0x0043680000300800 */
[----:B----4-:R1:W5:Y:S04]  /*e730*/  LDL.LU R45, [R1+0x6b0] ;  /* 0x0006b000012d7983 */ /* 0x0103680000300800 */
[----:B------:R0:W-:Y:S04]  /*e740*/  STS.U16 [R29+UR9+0xe380], R0 ;  /* 0x00e380001d007988 */ /* 0x0001e80008000409 */
        /* <DEDUP_REMOVED lines=22> */
[----:B----4-:R-:W2:Y:S01]  /*e8b0*/  LDL.LU R2, [R1+0x680] ;  /* 0x0006800001027983 */ /* 0x010ea20000300800 */
[----:B------:R-:W-:-:S02]  /*e8c0*/  PRMT R4, RZ, 0x7610, R4 ;  /* 0x00007610ff047816 */ /* 0x000fc40000000004 */
[----:B------:R-:W-:Y:S02]  /*e8d0*/  PRMT R87, RZ, 0x7610, R87 ;  /* 0x00007610ff577816 */ /* 0x000fe40000000057 */
[----:B------:R-:W-:Y:S02]  /*e8e0*/  PRMT R84, RZ, 0x7610, R84 ;  /* 0x00007610ff547816 */ /* 0x000fe40000000054 */
[----:B------:R-:W-:Y:S01]  /*e8f0*/  PRMT R85, RZ, 0x7610, R85 ;  /* 0x00007610ff557816 */ /* 0x000fe20000000055 */
[----:B------:R-:W4:Y:S01]  /*e900*/  @!P2 LDG.E.U16 R4, desc[UR22][R68.64] ;  /* 0x000000164404a981 */ /* 0x000f22000c1e1500 */
[----:B------:R-:W-:Y:S02]  /*e910*/  PRMT R18, RZ, 0x7610, R18 ;  /* 0x00007610ff127816 */ /* 0x000fe40000000012 */
[----:B------:R-:W-:Y:S01]  /*e920*/  PRMT R19, RZ, 0x7610, R19 ;  /* 0x00007610ff137816 */ /* 0x000fe20000000013 */
[----:B------:R-:W3:Y:S01]  /*e930*/  @!P2 LDG.E.U16 R87, desc[UR22][R72.64] ;  /* 0x000000164857a981 */ /* 0x000ee2000c1e1500 */
[----:B------:R-:W-:-:S02]  /*e940*/  PRMT R16, RZ, 0x7610, R16 ;  /* 0x00007610ff107816 */ /* 0x000fc40000000010 */
[----:B------:R-:W-:Y:S01]  /*e950*/  PRMT R17, RZ, 0x7610, R17 ;  /* 0x00007610ff117816 */ /* 0x000fe20000000011 */
[----:B------:R-:W3:Y:S01]  /*e960*/  @!P2 LDG.E.U16 R84, desc[UR22][R76.64] ;  /* 0x000000164c54a981 */ /* 0x000ee2000c1e1500 */
[----:B------:R-:W-:Y:S02]  /*e970*/  PRMT R14, RZ, 0x7610, R14 ;  /* 0x00007610ff0e7816 */ /* 0x000fe4000000000e */
[----:B------:R-:W-:Y:S01]  /*e980*/  PRMT R15, RZ, 0x7610, R15 ;  /* 0x00007610ff0f7816 */ /* 0x000fe2000000000f */
[----:B------:R-:W3:Y:S01]  /*e990*/  @!P2 LDG.E.U16 R85, desc[UR22][R80.64] ;  /* 0x000000165055a981 */ /* 0x000ee2000c1e1500 */
[----:B------:R-:W-:Y:S02]  /*e9a0*/  PRMT R12, RZ, 0x7610, R12 ;  /* 0x00007610ff0c7816 */ /* 0x000fe4000000000c */
[----:B------:R-:W-:Y:S01]  /*e9b0*/  PRMT R13, RZ, 0x7610, R13 ;  /* 0x00007610ff0d7816 */ /* 0x000fe2000000000d */
[----:B------:R-:W3:Y:S01]  /*e9c0*/  @!P2 LDG.E.U16 R18, desc[UR22][R22.64] ;  /* 0x000000161612a981 */ /* 0x000ee2000c1e1500 */
[----:B------:R-:W-:-:S03]  /*e9d0*/  PRMT R92, RZ, 0x7610, R92 ;  /* 0x00007610ff5c7816 */ /* 0x000fc6000000005c */
        /* <DEDUP_REMOVED lines=14> */
[----:B------:R-:W3:Y:S04]  /*eac0*/  @!P2 LDG.E.U16 R92, desc[UR22][R54.64] ;  /* 0x00000016365ca981 */ /* 0x000ee8000c1e1500 */
[----:B------:R-:W3:Y:S04]  /*ead0*/  @!P2 LDG.E.U16 R10, desc[UR22][R58.64] ;  /* 0x000000163a0aa981 */ /* 0x000ee8000c1e1500 */
[----:B------:R-:W3:Y:S04]  /*eae0*/  @!P2 LDG.E.U16 R11, desc[UR22][R62.64] ;  /* 0x000000163e0ba981 */ /* 0x000ee8000c1e1500 */
[----:B------:R-:W3:Y:S04]  /*eaf0*/  @!P2 LDG.E.U16 R8, desc[UR22][R66.64] ;  /* 0x000000164208a981 */ /* 0x000ee8000c1e1500 */
[----:B------:R-:W3:Y:S04]  /*eb00*/  @!P2 LDG.E.U16 R9, desc[UR22][R70.64] ;  /* 0x000000164609a981 */ /* 0x000ee8000c1e1500 */
[----:B------:R-:W3:Y:S04]  /*eb10*/  @!P2 LDG.E.U16 R6, desc[UR22][R74.64] ;  /* 0x000000164a06a981 */ /* 0x000ee8000c1e1500 */
[----:B------:R-:W3:Y:S04]  /*eb20*/  @!P2 LDG.E.U16 R7, desc[UR22][R78.64] ;  /* 0x000000164e07a981 */ /* 0x000ee8000c1e1500 */
[----:B------:R-:W3:Y:S04]  /*eb30*/  @!P2 LDG.E.U16 R5, desc[UR22][R82.64] ;  /* 0x000000165205a981 */ /* 0x000ee8000c1e1500 */
[----:B--2---:R0:W-:Y:S04]  /*eb40*/  STS.U16 [R29+UR9+0xef80], R2 ;  /* 0x00ef80021d007988 */ /* 0x0041e80008000409 */
[----:B0-----:R1:W5:Y:S04]  /*eb50*/  LDL.LU R29, [R1+0x67c] ;  /* 0x00067c00011d7983 */ /* 0x0013680000300800 */
[----:B------:R-:W2:Y:S04]  /*eb60*/  LDL.LU R2, [R1+0x678] ;  /* 0x0006780001027983 */ /* 0x000ea80000300800 */
[----:B--2---:R0:W-:Y:S04]  /*eb70*/  STS.U16 [R2+UR9+0x12000], R24 ;  /* 0x0120001802007988 */ /* 0x0041e80008000409 */
[----:B------:R2:W-:Y:S04]  /*eb80*/  STS.U16 [R2+UR9+0x12200], R25 ;  /* 0x0122001902007988 */ /* 0x0005e80008000409 */
[----:B---3--:R3:W-:Y:S04]  /*eb90*/  STS.U16 [R2+UR9+0x12400], R20 ;  /* 0x0124001402007988 */ /* 0x0087e80008000409 */
[----:B0-----:R1:W5:Y:S04]  /*eba0*/  LDL.LU R24, [R1+0x674] ;  /* 0x0006740001187983 */ /* 0x0013680000300800 */
[----:B--2---:R1:W5:Y:S04]  /*ebb0*/  LDL.LU R25, [R1+0x670] ;  /* 0x0006700001197983 */ /* 0x0043680000300800 */
[----:B---3--:R1:W5:Y:S04]  /*ebc0*/  LDL.LU R20, [R1+0x66c] ;  /* 0x00066c0001147983 */ /* 0x0083680000300800 */
[----:B------:R0:W-:Y:S04]  /*ebd0*/  STS.U16 [R2+UR9+0x12600], R21 ;  /* 0x0126001502007988 */ /* 0x0001e80008000409 */
[----:B------:R2:W-:Y:S04]  /*ebe0*/  STS.U16 [R2+UR9+0x12800], R93 ;  /* 0x0128005d02007988 */ /* 0x0005e80008000409 */
[----:B------:R3:W-:Y:S04]  /*ebf0*/  STS.U16 [R2+UR9+0x12a00], R0 ;  /* 0x012a000002007988 */ /* 0x0007e80008000409 */
        /* <DEDUP_REMOVED lines=10> */
[----:B----4-:R2:W-:Y:S04]  /*eca0*/  STS.U16 [R2+UR9+0x13800], R4 ;  /* 0x0138000402007988 */ /* 0x0105e80008000409 */
[----:B------:R3:W-:Y:S04]  /*ecb0*/  STS.U16 [R2+UR9+0x13400], R89 ;  /* 0x0134005902007988 */ /* 0x0007e80008000409 */
[----:B0-----:R1:W5:Y:S01]  /*ecc0*/  LDL.LU R88, [R1+0x650] ;  /* 0x0006500001587983 */ /* 0x0013620000300800 */
[----:B--2---:R-:W-:-:S03]  /*ecd0*/  LOP3.LUT R4, R2, 0x20, RZ, 0x3c, !PT ;  /* 0x0000002002047812 */ /* 0x004fc600078e3cff */
[----:B------:R0:W-:Y:S04]  /*ece0*/  STS.U16 [R2+UR9+0x13600], R86 ;  /* 0x0136005602007988 */ /* 0x0001e80008000409 */
[----:B---3--:R1:W5:Y:S04]  /*ecf0*/  LDL.LU R89, [R1+0x64c] ;  /* 0x00064c0001597983 */ /* 0x0083680000300800 */
[----:B------:R2:W-:Y:S04]  /*ed00*/  STS.U16 [R2+UR9+0x13a00], R87 ;  /* 0x013a005702007988 */ /* 0x0005e80008000409 */
[----:B0-----:R1:W5:Y:S04]  /*ed10*/  LDL.LU R86, [R1+0x648] ;  /* 0x0006480001567983 */ /* 0x0013680000300800 */
[----:B------:R0:W-:Y:S04]  /*ed20*/  STS.U16 [R2+UR9+0x13c00], R84 ;  /* 0x013c005402007988 */ /* 0x0001e80008000409 */
[----:B--2---:R1:W5:Y:S04]  /*ed30*/  LDL.LU R87, [R1+0x644] ;  /* 0x0006440001577983 */ /* 0x0043680000300800 */
        /* <DEDUP_REMOVED lines=33> */
[----:B0-----:R1:W5:Y:S01]  /*ef50*/  LDL.LU R7, [R1+0x600] ;  /* 0x0006000001077983 */ /* 0x0013620000300800 */
[----:B------:R0:W-:Y:S06]  /*ef60*/  MEMBAR.ALL.CTA ;  /* 0x0000000000007992 */ /* 0x0001ec0000008000 */
[----:B0-----:R-:W0:Y:S04]  /*ef70*/  FENCE.VIEW.ASYNC.S ;  /* 0x00000000000073c6 */ /* 0x001e280000000000 */
[----:B--2---:R1:W5:Y:S04]  /*ef80*/  LDL.LU R4, [R1+0x5fc] ;  /* 0x0005fc0001047983 */ /* 0x0043680000300800 */
[----:B------:R1:W5:Y:S01]  /*ef90*/  LDL.LU R5, [R1+0x5f8] ;  /* 0x0005f80001057983 */ /* 0x0003620000300800 */
[----:B------:R-:W-:-:S04]  /*efa0*/  ULEA UR11, UR24, UR9, 0x3 ;  /* 0x00000009180b7291 */ /* 0x000fc8000f8e18ff */
[----:B------:R-:W-:Y:S01]  /*efb0*/  UIADD3 UR11, UPT, UPT, UR11, 0x14000, URZ ;  /* 0x000140000b0b7890 */ /* 0x000fe2000fffe0ff */
[----:B0-----:R-:W-:Y:S06]  /*efc0*/  BAR.SYNC.DEFER_BLOCKING 0x0 ;  /* 0x0000000000007b1d */ /* 0x001fec0000010000 */
[----:B------:R-:W-:Y:S05]  /*efd0*/  @P0 BRA `(.L_x_9) ;  /* 0x0000000000900947 */ /* 0x000fea0003800000 */
[----:B------:R-:W-:Y:S02]  /*efe0*/  UIADD3 UR25, UPT, UPT, UR8, 0x80, URZ ;  /* 0x0000008008197890 */ /* 0x000fe4000fffe0ff */
[----:B------:R-:W-:Y:S02]  /*eff0*/  UIADD3 UR42, UPT, UPT, UR8, 0x80, URZ ;  /* 0x00000080082a7890 */ /* 0x000fe4000fffe0ff */
[----:B------:R-:W-:Y:S02]  /*f000*/  UIADD3 UR43, UPT, UPT, UR8, 0x100, URZ ;  /* 0x00000100082b7890 */ /* 0x000fe4000fffe0ff */
[----:B------:R-:W-:Y:S02]  /*f010*/  UIADD3 UR48, UPT, UPT, UR8, 0x100, URZ ;  /* 0x0000010008307890 */ /* 0x000fe4000fffe0ff */
[----:B------:R-:W-:Y:S01]  /*f020*/  UIADD3 UR49, UPT, UPT, UR8, 0x180, URZ ;  /* 0x0000018008317890 */ /* 0x000fe2000fffe0ff */
[----:B------:R-:W-:Y:S01]  /*f030*/  UMOV UR20, 0x0 ;  /* 0x0000000000147882 */ /* 0x000fe20000000000 */
[----:B------:R-:W-:Y:S01]  /*f040*/  UMOV UR21, 0x8208490 ;  /* 0x0820849000157882 */ /* 0x000fe20000000000 */
[----:B------:R-:W-:Y:S01]  /*f050*/  UMOV UR19, 0x40004040 ;  /* 0x4000404000137882 */ /* 0x000fe20000000000 */
[----:B------:R-:W-:-:S02]  /*f060*/  UIADD3 UR54, UPT, UPT, UR8, 0x180, URZ ;  /* 0x0000018008367890 */ /* 0x000fc4000fffe0ff */
[----:B------:R0:W-:Y:S01]  /*f070*/  UTCHMMA gdesc[UR18], gdesc[UR16], tmem[UR8], tmem[UR20], idesc[UR21], UPT ;  /* 0x00ff1410120075ea */ /* 0x0001e2000b800008 */
[----:B------:R-:W-:Y:S01]  /*f080*/  UMOV UR38, 0x0 ;  /* 0x0000000000267882 */ /* 0x000fe20000000000 */
[----:B------:R-:W-:Y:S01]  /*f090*/  UMOV UR39, 0x8208490 ;  /* 0x0820849000277882 */ /* 0x000fe20000000000 */
[----:B------:R-:W-:Y:S01]  /*f0a0*/  UMOV UR40, 0x0 ;  /* 0x0000000000287882 */ /* 0x000fe20000000000 */
[----:B------:R-:W-:Y:S01]  /*f0b0*/  UMOV UR41, 0x8208490 ;  /* 0x0820849000297882 */ /* 0x000fe20000000000 */
[----:B------:R-:W-:Y:S01]  /*f0c0*/  UMOV UR44, 0x0 ;  /* 0x00000000002c7882 */ /* 0x000fe20000000000 */
[----:B------:R-:W-:Y:S01]  /*f0d0*/  UMOV UR45, 0x8208490 ;  /* 0x08208490002d7882 */ /* 0x000fe20000000000 */
[----:B------:R0:W-:Y:S01]  /*f0e0*/  UTCHMMA gdesc[UR12], gdesc[UR14], tmem[UR8], tmem[UR38], idesc[UR39], UPT ;  /* 0x00ff260e0c0075ea */ /* 0x0001e2000b800008 */
        /* <DEDUP_REMOVED lines=8> */
[----:B------:R-:W-:Y:S01]  /*f170*/  UMOV UR6, UR11 ;  /* 0x0000000b00067c82 */ /* 0x000fe20008000000 */
[----:B------:R-:W-:Y:S01]  /*f180*/  UMOV UR7, URZ ;  /* 0x000000ff00077c82 */ /* 0x000fe20008000000 */
[----:B------:R0:W-:Y:S01]  /*f190*/  UTCHMMA gdesc[UR30], gdesc[UR16], tmem[UR43], tmem[UR46], idesc[UR47], UPT ;  /* 0x00ff2e101e0075ea */ /* 0x0001e2000b80002b */
[----:B------:R-:W-:Y:S01]  /*f1a0*/  UMOV UR56, 0x0 ;  /* 0x0000000000387882 */ /* 0x000fe20000000000 */
[----:B------:R-:W-:Y:S01]  /*f1b0*/  UMOV UR57, 0x8208490 ;  /* 0x0820849000397882 */ /* 0x000fe20000000000 */
[----:B------:R0:W-:Y:S01]  /*f1c0*/  UTCHMMA gdesc[UR32], gdesc[UR14], tmem[UR48], tmem[UR50], idesc[UR51], UPT ;  /* 0x00ff320e200075ea */ /* 0x0001e2000b800030 */
[----:B------:R-:W-:Y:S01]  /*f1d0*/  UMOV UR4, UR6 ;  /* 0x0000000600047c82 */ /* 0x000fe20008000000 */
[----:B------:R0:W-:Y:S01]  /*f1e0*/  UTCHMMA gdesc[UR34], gdesc[UR16], tmem[UR49], tmem[UR52], idesc[UR53], UPT ;  /* 0x00ff3410220075ea */ /* 0x0001e2000b800031 */
[----:B------:R0:W-:Y:S01]  /*f1f0*/  UTCHMMA gdesc[UR36], gdesc[UR14], tmem[UR54], tmem[UR56], idesc[UR57], UPT ;  /* 0x00ff380e240075ea */ /* 0x0001e2000b800036 */
[----:B------:R0:W-:Y:S01]  /*f200*/  UTCBAR [UR4], URZ ;  /* 0x000000ff040073e9 */ /* 0x0001e200080000ff */
[----:B------:R-:W-:Y:S01]  /*f210*/  NOP ;  /* 0x0000000000007918 */ /* 0x000fe20000000000 */
.L_x_9:
[----:B------:R2:W-:Y:S04]  /*f220*/  STL [R1+0x5f8], R2 ;  /* 0x0005f80201007387 */ /* 0x0005e80000100800 */
[----:B--2---:R-:W2:Y:S01]  /*f230*/  LDL.LU R2, [R1+0x434] ;  /* 0x0004340001027983 */ /* 0x004ea20000300800 */
[----:B------:R-:W-:-:S04]  /*f240*/  UIADD3 UR24, UPT, UPT, UR24, 0x1, URZ ;  /* 0x0000000118187890 */ /* 0x000fc8000fffe0ff */
[----:B------:R-:W-:-:S04]  /*f250*/  UISETP.GT.AND UP1, UPT, UR24, 0x1, UPT ;  /* 0x000000011800788c */ /* 0x000fc8000bf24270 */
[----:B0-----:R-:W-:Y:S02]  /*f260*/  USEL UR4, URZ, 0x1, !UP1 ;  /* 0x00000001ff047887 */ /* 0x001fe4000c800000 */
[----:B------:R-:W-:Y:S01]  /*f270*/  USEL UR24, UR24, URZ, !UP1 ;  /* 0x000000ff18187287 */ /* 0x000fe2000c800000 */
[----:B--2---:R-:W-:-:S05]  /*f280*/  VIADD R2, R2, 0xffffffff ;  /* 0xffffffff02027836 */ /* 0x004fca0000000000 */
[----:B------:R0:W-:Y:S01]  /*f290*/  STL [R1+0x434], R2 ;  /* 0x0004340201007387 */ /* 0x0001e20000100800 */
[----:B------:R-:W-:-:S03]  /*f2a0*/  ISETP.NE.U32.AND P2, PT, R2, RZ, PT ;  /* 0x000000ff0200720c */ /* 0x000fc60003f45070 */
[----:B0-----:R2:W5:Y:S01]  /*f2b0*/  LDL.LU R2, [R1+0x5f8] ;  /* 0x0005f80001027983 */ /* 0x0015620000300800 */
[----:B------:R-:W-:Y:S01]  /*f2c0*/  ULOP3.LUT UR6, UR5, UR4, URZ, 0x3c, !UPT ;  /* 0x0000000405067292 */ /* 0x000fe2000f8e3cff */
[----:B-----5:R-:W-:Y:S02]  /*f2d0*/  VIADD R0, R0, 0xffffffe0 ;  /* 0xffffffe000007836 */ /* 0x020fe40000000000 */
[----:B------:R-:W-:-:S04]  /*f2e0*/  UMOV UR4, UR5 ;  /* 0x0000000500047c82 */ /* 0x000fc80008000000 */
[----:B------:R-:W-:Y:S02]  /*f2f0*/  UMOV UR5, UR6 ;  /* 0x0000000600057c82 */ /* 0x000fe40008000000 */
[----:B--2---:R-:W-:Y:S05]  /*f300*/  @P2 BRA `(.L_x_10) ;  /* 0xffffff8c00e02947 */ /* 0x004fea000383ffff */
.L_x_7:
[----:B------:R-:W2:Y:S02]  /*f310*/  LDL.LU R93, [R1+0x5f4] ;  /* 0x0005f400015d7983 */ /* 0x000ea40000300800 */
[----:B--2---:R-:W-:-:S13]  /*f320*/  ISETP.GE.AND P0, PT, R93, 0x20, PT ;  /* 0x000000205d00780c */ /* 0x004fda0003f06270 */
[----:B------:R-:W-:Y:S05]  /*f330*/  @!P0 BRA `(.L_x_11) ;  /* 0x0000000000108947 */ /* 0x000fea0003800000 */
[----:B------:R-:W-:-:S06]  /*f340*/  USHF.L.U32 UR4, UR4, 0x1f, URZ ;  /* 0x0000001f04047899 */ /* 0x000fcc00080006ff */
[----:B------:R-:W-:-:S04]  /*f350*/  IMAD.U32 R0, RZ, RZ, UR4 ;  /* 0x00000004ff007e24 */ /* 0x000fc8000f8e00ff */
[----:B------:R-:W0:Y:S02]  /*f360*/  SYNCS.PHASECHK.TRANS64.TRYWAIT P0, [UR11], R0 ;  /* 0x00000000ff0075a7 */ /* 0x000e24000800110b */
[----:B0-----:R-:W-:Y:S05]  /*f370*/  @!P0 BRA `(.L_x_12) ;  /* 0x0000012800488947 */ /* 0x001fea0003800000 */
.L_x_11:
[----:B------:R-:W-:Y:S01]  /*f380*/  STL [R1+0x868], R65 ;  /* 0x0008684101007387 */ /* 0x000fe20000100800 */
[----:B------:R-:W0:Y:S03]  /*f390*/  LDCU.128 UR16, c[0x0][0x390] ;  /* 0x00007200ff1077ac */ /* 0x000e260008000c00 */
[----:B------:R-:W-:Y:S01]  /*f3a0*/  STL [R1+0x864], R62 ;  /* 0x0008643e01007387 */ /* 0x000fe20000100800 */
[----:B------:R-:W2:Y:S03]  /*f3b0*/  LDCU.64 UR32, c[0x0][0x398] ;  /* 0x00007300ff2077ac */ /* 0x000ea60008000a00 */
[----:B------:R-:W-:Y:S01]  /*f3c0*/  STL [R1+0x860], R59 ;  /* 0x0008603b01007387 */ /* 0x000fe20000100800 */
[----:B------:R-:W3:Y:S03]  /*f3d0*/  LDCU UR30, c[0x0][0x3b8] ;  /* 0x00007700ff1e77ac */ /* 0x000ee60008000800 */
[----:B------:R-:W-:Y:S01]  /*f3e0*/  STL [R1+0x86c], R59 ;  /* 0x00086c3b01007387 */ /* 0x000fe20000100800 */
[----:B------:R-:W4:Y:S03]  /*f3f0*/  LDCU.64 UR4, c[0x0][0x398] ;  /* 0x00007300ff0477ac */ /* 0x000f260008000a00 */
[----:B------:R-:W-:Y:S01]  /*f400*/  STL [R1+0x878], R59 ;  /* 0x0008783b01007387 */ /* 0x000fe20000100800 */
[----:B------:R-:W5:Y:S03]  /*f410*/  LDCU.64 UR12, c[0x0][0x398] ;  /* 0x00007300ff0c77ac */ /* 0x000f660008000a00 */
[----:B------:R-:W-:Y:S01]  /*f420*/  STL [R1+0x884], R59 ;  /* 0x0008843b01007387 */ /* 0x000fe20000100800 */
[----:B------:R-:W1:Y:S03]  /*f430*/  LDCU.64 UR28, c[0x0][0x398] ;  /* 0x00007300ff1c77ac */ /* 0x000e660008000a00 */
[----:B------:R-:W-:Y:S01]  /*f440*/  STL [R1+0x890], R59 ;  /* 0x0008903b01007387 */ /* 0x000fe20000100800 */
[----:B------:R-:W0:Y:S03]  /*f450*/  LDCU.64 UR26, c[0x0][0x398] ;  /* 0x00007300ff1a77ac */ /* 0x000e260008000a00 */
        /* <DEDUP_REMOVED lines=9> */
[----:B------:R-:W0:Y:S03]  /*f4f0*/  LDCU UR40, c[0x0][0x398] ;  /* 0x00007300ff2877ac */ /* 0x000e260008000800 */
        /* <DEDUP_REMOVED lines=49> */
[----:B------:R-:W0:Y:S01]  /*f810*/  LDCU UR71, c[0x0][0x398] ;  /* 0x00007300ff4777ac */ /* 0x000e220008000800 */
[----:B------:R-:W-:Y:S06]  /*f820*/  BAR.SYNC.DEFER_BLOCKING 0x0 ;  /* 0x0000000000007b1d */ /* 0x000fec0000010000 */
[----:B------:R-:W0:Y:S01]  /*f830*/  LDCU UR46, c[0x0][0x398] ;  /* 0x00007300ff2e77ac */ /* 0x000e220008000800 */
        /* <DEDUP_REMOVED lines=9> */
[----:B------:R-:W0:Y:S01]  /*f8d0*/  @!P1 SYNCS.CCTL.IV [UR9+0x14000] ;  /* 0x01400000ff0099b1 */ /* 0x000e220008000009 */
[----:B------:R-:W0:Y:S02]  /*f8e0*/  LDCU UR35, c[0x0][0x398] ;  /* 0x00007300ff2377ac */ /* 0x000e240008000800 */
        /* <DEDUP_REMOVED lines=26> */
[----:B------:R-:W-:Y:S04]  /*fa90*/  STL [R1+0x6a8], R74 ;  /* 0x0006a84a01007387 */ /* 0x000fe80000100800 */
[----:B------:R-:W-:Y:S04]  /*faa0*/  STL [R1+0x6a4], R73 ;  /* 0x0006a44901007387 */ /* 0x000fe80000100800 */
[----:B------:R-:W-:Y:S04]  /*fab0*/  STL [R1+0x6a0], R72 ;  /* 0x0006a04801007387 */ /* 0x000fe80000100800 */
[----:B------:R-:W-:Y:S04]  /*fac0*/  STL [R1+0x69c], R71 ;  /* 0x00069c4701007387 */ /* 0x000fe80000100800 */
[----:B------:R-:W-:Y:S04]  /*fad0*/  STL [R1+0x698], R70 ;  /* 0x0006984601007387 */ /* 0x000fe80000100800 */
[----:B------:R-:W-:Y:S04]  /*fae0*/  STL [R1+0x694], R69 ;  /* 0x0006944501007387 */ /* 0x000fe80000100800 */
[----:B------:R1:W-:Y:S01]  /*faf0*/  STL [R1+0x690], R68 ;  /* 0x0006904401007387 */ /* 0x0003e20000100800 */
[----:B0-----:R-:W-:Y:S06]  /*fb00*/  BAR.SYNC.DEFER_BLOCKING 0x0 ;  /* 0x0000000000007b1d */ /* 0x001fec0000010000 */
[----:B-1----:R-:W0:Y:S01]  /*fb10*/  LDTM.x64 R28, tmem[UR10] ;  /* 0x0000000a001c79ee */ /* 0x002e220008340000 */
[----:B------:R-:W-:Y:S04]  /*fb20*/  STL [R1+0x678], R3 ;  /* 0x0006780301007387 */ /* 0x000fe80000100800 */
[----:B------:R-:W-:Y:S04]  /*fb30*/  STL [R1+0x680], R3 ;  /* 0x0006800301007387 */ /* 0x000fe80000100800 */
[----:B------:R-:W-:Y:S04]  /*fb40*/  STL [R1+0x688], R3 ;  /* 0x0006880301007387 */ /* 0x000fe80000100800 */
[----:B------:R-:W-:Y:S01]  /*fb50*/  STL [R1+0x720], R3 ;  /* 0x0007200301007387 */ /* 0x000fe20000100800 */
[----:B------:R-:W1:Y:S03]  /*fb60*/  @!P1 SYNCS.CCTL.IV [UR9+0x14008] ;  /* 0x01400800ff0099b1 */ /* 0x000e660008000009 */
[----:B------:R-:W-:Y:S01]  /*fb70*/  STL [R1+0x674], R0 ;  /* 0x0006740001007387 */ /* 0x000fe20000100800 */
[----:B------:R-:W1:Y:S03]  /*fb80*/  LDCU UR9, c[0x0][0x398] ;  /* 0x00007300ff0977ac */ /* 0x000e660008000800 */
[----:B------:R-:W-:Y:S01]  /*fb90*/  STL [R1+0x724], R0 ;  /* 0x0007240001007387 */ /* 0x000fe20000100800 */
[----:B0-----:R-:W-:-:S03]  /*fba0*/  IMAD.MOV.U32 R9, RZ, RZ, R88 ;  /* 0x000000ffff097224 */ /* 0x001fc600078e0058 */
[----:B------:R-:W-:Y:S01]  /*fbb0*/  STL.64 [R1+0x200], R28 ;  /* 0x0002001c01007387 */ /* 0x000fe20000100a00 */
[----:B------:R-:W-:-:S03]  /*fbc0*/  IMAD.MOV.U32 R27, RZ, RZ, R87 ;  /* 0x000000ffff1b7224 */ /* 0x000fc600078e0057 */
        /* <DEDUP_REMOVED lines=11> */
[----:B------:R-:W-:Y:S04]  /*fc80*/  STL.64 [R1+0x260], R52 ;  /* 0x0002603401007387 */ /* 0x000fe80000100a00 */
[----:B------:R-:W-:Y:S04]  /*fc90*/  STL.64 [R1+0x268], R54 ;  /* 0x0002683601007387 */ /* 0x000fe80000100a00 */
[----:B------:R-:W-:Y:S01]  /*fca0*/  STL.64 [R1+0x270], R56 ;  /* 0x0002703801007387 */ /* 0x000fe20000100a00 */
[----:B0-----:R-:W-:-:S03]  /*fcb0*/  IMAD.MOV.U32 R50, RZ, RZ, R86 ;  /* 0x000000ffff327224 */ /* 0x001fc600078e0056 */
[----:B------:R-:W-:Y:S04]  /*fcc0*/  STL.64 [R1+0x278], R58 ;  /* 0x0002783a01007387 */ /* 0x000fe80000100a00 */
[----:B------:R-:W-:Y:S04]  /*fcd0*/  STL.64 [R1+0x280], R60 ;  /* 0x0002803c01007387 */ /* 0x000fe80000100a00 */
[----:B------:R0:W-:Y:S04]  /*fce0*/  STL.64 [R1+0x288], R62 ;  /* 0x0002883e01007387 */ /* 0x0001e80000100a00 */
[----:B------:R-:W-:Y:S04]  /*fcf0*/  STL.64 [R1+0x290], R64 ;  /* 0x0002904001007387 */ /* 0x000fe80000100a00 */
[----:B------:R0:W-:Y:S04]  /*fd00*/  STL.64 [R1+0x298], R66 ;  /* 0x0002984201007387 */ /* 0x0001e80000100a00 */
        /* <DEDUP_REMOVED lines=10> */
[----:B------:R1:W-:Y:S04]  /*fdb0*/  STL.64 [R1+0x2f8], R90 ;  /* 0x0002f85a01007387 */ /* 0x0003e80000100a00 */
[----:B0-----:R-:W2:Y:S04]  /*fdc0*/  LDL.LU R62, [R1+0x2e4] ;  /* 0x0002e400013e7983 */ /* 0x001ea80000300800 */
[----:B------:R-:W2:Y:S04]  /*fdd0*/  LDL.LU R53, [R1+0x2e0] ;  /* 0x0002e00001357983 */ /* 0x000ea80000300800 */
[----:B------:R-:W2:Y:S04]  /*fde0*/  LDL.LU R38, [R1+0x2dc] ;  /* 0x0002dc0001267983 */ /* 0x000ea80000300800 */
[----:B------:R-:W2:Y:S04]  /*fdf0*/  LDL.LU R30, [R1+0x2d8] ;  /* 0x0002d800011e7983 */ /* 0x000ea80000300800 */
[----:B------:R-:W2:Y:S04]  /*fe00*/  LDL.LU R21, [R1+0x2d4] ;  /* 0x0002d40001157983 */ /* 0x000ea80000300800 */
[----:B------:R-:W2:Y:S04]  /*fe10*/  LDL.LU R12, [R1+0x2d0] ;  /* 0x0002d000010c7983 */ /* 0x000ea80000300800 */
[----:B------:R-:W2:Y:S04]  /*fe20*/  LDL.LU R66, [R1+0x2b0] ;  /* 0x0002b00001427983 */ /* 0x000ea80000300800 */
        /* <DEDUP_REMOVED lines=20> */
[----:B------:R-:W5:Y:S04]  /*ff70*/  LDL.LU R7, [R1+0x260] ;  /* 0x0002600001077983 */ /* 0x000f680000300800 */
[----:B------:R-:W5:Y:S04]  /*ff80*/  LDL.LU R4, [R1+0x25c] ;  /* 0x00025c0001047983 */ /* 0x000f680000300800 */
[----:B------:R-:W5:Y:S04]  /*ff90*/  LDL.LU R92, [R1+0x224] ;  /* 0x00022400015c7983 */ /* 0x000f680000300800 */
[----:B-1----:R-:W5:Y:S04]  /*ffa0*/  LDL.LU R91, [R1+0x210] ;  /* 0x00021000015b7983 */ /* 0x002f680000300800 */
[----:B------:R-:W5:Y:S04]  /*ffb0*/  LDL.LU R90, [R1+0x20c] ;  /* 0x00020c00015a7983 */ /* 0x000f680000300800 */
[----:B------:R-:W5:Y:S04]  /*ffc0*/  LDL.LU R89, [R1+0x208] ;  /* 0x0002080001597983 */ /* 0x000f680000300800 */
        /* <DEDUP_REMOVED lines=30> */
[----:B-----5:R-:W-:Y:S04]  /*101b0*/  STL [R1+0x92c], R7 ;  /* 0x00092c0701007387 */ /* 0x020fe80000100800 */
[----:B------:R0:W-:Y:S04]  /*101c0*/  STL [R1+0x928], R4 ;  /* 0x0009280401007387 */ /* 0x0001e80000100800 */
[----:B------:R-:W-:Y:S04]  /*101d0*/  STL [R1+0x7a0], R92 ;  /* 0x0007a05c01007387 */ /* 0x000fe80000100800 */
[----:B------:R-:W-:Y:S01]  /*101e0*/  STL [R1+0x76c], R91 ;  /* 0x00076c5b01007387 */ /* 0x000fe20000100800 */
[----:B0-----:R-:W0:Y:S03]  /*101f0*/  LDTM.x64 R4, tmem[UR10+0x40] ;  /* 0x0000400a000479ee */ /* 0x001e260008340000 */
[----:B------:R-:W-:Y:S04]  /*10200*/  STL [R1+0x764], R90 ;  /* 0x0007645a01007387 */ /* 0x000fe80000100800 */
[----:B------:R-:W-:Y:S04]  /*10210*/  STL [R1+0x75c], R89 ;  /* 0x00075c5901007387 */ /* 0x000fe80000100800 */
[----:B0-----:R-:W-:Y:S01]  /*10220*/  STL.64 [R1+0x160], R28 ;  /* 0x0001601c01007387 */ /* 0x001fe20000100a00 */
[----:B------:R-:W-:-:S02]  /*10230*/  IMAD.MOV.U32 R93, RZ, RZ, R25 ;  /* 0x000000ffff5d7224 */ /* 0x000fc400078e0019 */
[----:B------:R-:W-:Y:S01]  /*10240*/  IMAD.MOV.U32 R85, RZ, RZ, R22 ;  /* 0x000000ffff557224 */ /* 0x000fe200078e0016 */
[----:B------:R-:W-:Y:S01]  /*10250*/  STL.64 [R1+0x168], R30 ;  /* 0x0001681e01007387 */ /* 0x000fe20000100a00 */
[----:B------:R-:W-:Y:S02]  /*10260*/  IMAD.MOV.U32 R82, RZ, RZ, R19 ;  /* 0x000000ffff527224 */ /* 0x000fe400078e0013 */
[----:B------:R-:W-:Y:S01]  /*10270*/  IMAD.MOV.U32 R79, RZ, RZ, R16 ;  /* 0x000000ffff4f7224 */ /* 0x000fe200078e0010 */
[----:B------:R-:W-:Y:S01]  /*10280*/  STL.64 [R1+0x170], R32 ;  /* 0x0001702001007387 */ /* 0x000fe20000100a00 */
[----:B------:R-:W-:Y:S02]  /*10290*/  IMAD.MOV.U32 R76, RZ, RZ, R13 ;  /* 0x000000ffff4c7224 */ /* 0x000fe400078e000d */
[----:B------:R-:W-:Y:S01]  /*102a0*/  IMAD.MOV.U32 R73, RZ, RZ, R10 ;  /* 0x000000ffff497224 */ /* 0x000fe200078e000a */
[----:B------:R-:W-:Y:S01]  /*102b0*/  STL.64 [R1+0x178], R34 ;  /* 0x0001782201007387 */ /* 0x000fe20000100a00 */
        /* <DEDUP_REMOVED lines=34> */
[----:B0-----:R-:W2:Y:S04]  /*104e0*/  LDL.LU R63, [R1+0x97c] ;  /* 0x00097c00013f7983 */ /* 0x001ea80000300800 */
[----:B------:R-:W3:Y:S04]  /*104f0*/  LDL.LU R60, [R1+0x978] ;  /* 0x00097800013c7983 */ /* 0x000ee80000300800 */
[----:B------:R-:W4:Y:S04]  /*10500*/  LDL.LU R57, [R1+0x974] ;  /* 0x0009740001397983 */ /* 0x000f280000300800 */
[----:B------:R-:W5:Y:S04]  /*10510*/  LDL.LU R54, [R1+0x970] ;  /* 0x0009700001367983 */ /* 0x000f680000300800 */
        /* <DEDUP_REMOVED lines=21> */
[----:B--2---:R-:W-:Y:S04]  /*10670*/  STL.64 [R1+0x920], R62 ;  /* 0x0009203e01007387 */ /* 0x004fe80000100a00 */
[----:B---3--:R-:W-:Y:S04]  /*10680*/  STL [R1+0x91c], R60 ;  /* 0x00091c3c01007387 */ /* 0x008fe80000100800 */
[----:B----4-:R-:W-:Y:S04]  /*10690*/  STL [R1+0x918], R57 ;  /* 0x0009183901007387 */ /* 0x010fe80000100800 */
[----:B-----5:R-:W-:Y:S04]  /*106a0*/  STL [R1+0x914], R54 ;  /* 0x0009143601007387 */ /* 0x020fe80000100800 */
        /* <DEDUP_REMOVED lines=19> */
[----:B------:R-:W2:Y:S04]  /*107e0*/  LDL.LU R91, [R1+0x2b8] ;  /* 0x0002b800015b7983 */ /* 0x000ea80000300800 */
[----:B------:R-:W3:Y:S04]  /*107f0*/  LDL.LU R92, [R1+0x2b4] ;  /* 0x0002b400015c7983 */ /* 0x000ee80000300800 */
        /* <DEDUP_REMOVED lines=10> */
[----:B------:R1:W-:Y:S01]  /*108a0*/  STL [R1+0x784], R77 ;  /* 0x0007844d01007387 */ /* 0x0003e20000100800 */
[----:B0-----:R-:W0:Y:S03]  /*108b0*/  LDTM.x64 R4, tmem[UR10+0x80] ;  /* 0x0000800a000479ee */ /* 0x001e260008340000 */
[----:B-1----:R-:W4:Y:S04]  /*108c0*/  LDL.LU R77, [R1+0x2bc] ;  /* 0x0002bc00014d7983 */ /* 0x002f280000300800 */
        /* <DEDUP_REMOVED lines=12> */
[----:B-1----:R-:W5:Y:S04]  /*10990*/  LDL.LU R83, [R1+0x2c0] ;  /* 0x0002c00001537983 */ /* 0x002f680000300800 */
[----:B------:R-:W-:Y:S04]  /*109a0*/  STL [R1+0x740], R84 ;  /* 0x0007405401007387 */ /* 0x000fe80000100800 */
[----:B------:R-:W-:Y:S04]  /*109b0*/  STL [R1+0x7d0], R84 ;  /* 0x0007d05401007387 */ /* 0x000fe80000100800 */
[----:B------:R-:W-:Y:S04]  /*109c0*/  STL [R1+0x73c], R85 ;  /* 0x00073c5501007387 */ /* 0x000fe80000100800 */
[----:B------:R1:W-:Y:S04]  /*109d0*/  STL [R1+0x7c8], R85 ;  /* 0x0007c85501007387 */ /* 0x0003e80000100800 */
[----:B-1----:R-:W2:Y:S04]  /*109e0*/  LDL.LU R85, [R1+0x2c4] ;  /* 0x0002c40001557983 */ /* 0x002ea80000300800 */
        /* <DEDUP_REMOVED lines=10> */
[----:B0-----:R-:W-:Y:S04]  /*10a90*/  STL.64 [R1], R4 ;  /* 0x0000000401007387 */ /* 0x001fe80000100a00 */
        /* <DEDUP_REMOVED lines=30> */
[----:B------:R1:W-:Y:S04]  /*10c80*/  STL.64 [R1+0xf0], R64 ;  /* 0x0000f04001007387 */ /* 0x0003e80000100a00 */
[----:B------:R1:W-:Y:S04]  /*10c90*/  STL [R1+0xf8], R66 ;  /* 0x0000f84201007387 */ /* 0x0003e80000100800 */
[----:B0-----:R-:W2:Y:S04]  /*10ca0*/  LDL.LU.64 R62, [R1+0x920] ;  /* 0x00092000013e7983 */ /* 0x001ea80000300a00 */
        /* <DEDUP_REMOVED lines=8> */
[----:B------:R-:W2:Y:S04]  /*10d30*/  LDL.LU.64 R38, [R1+0x8f8] ;  /* 0x0008f80001267983 */ /* 0x000ea80000300a00 */
        /* <DEDUP_REMOVED lines=18> */
[----:B-1----:R-:W2:Y:S04]  /*10e60*/  LDL.LU R65, [R1+0xe4] ;  /* 0x0000e40001417983 */ /* 0x002ea80000300800 */
        /* <DEDUP_REMOVED lines=8> */
[----:B------:R-:W5:Y:S04]  /*10ef0*/  LDL.LU R84, [R1+0xc0] ;  /* 0x0000c00001547983 */ /* 0x000f680000300800 */
[----:B------:R-:W4:Y:S04]  /*10f00*/  LDL.LU R79, [R1+0xbc] ;  /* 0x0000bc00014f7983 */ /* 0x000f280000300800 */
[----:B------:R-:W2:Y:S04]  /*10f10*/  LDL.LU R75, [R1+0xb8] ;  /* 0x0000b800014b7983 */ /* 0x000ea80000300800 */
[----:B------:R-:W3:Y:S04]  /*10f20*/  LDL.LU R71, [R1+0xb4] ;  /* 0x0000b40001477983 */ /* 0x000ee80000300800 */
        /* <DEDUP_REMOVED lines=42> */
[----:B------:R0:W3:Y:S04]  /*111d0*/  LDL.LU R59, [R1+0x8b4] ;  /* 0x0008b400013b7983 */ /* 0x0000e80000300800 */
[----:B--2---:R1:W-:Y:S04]  /*111e0*/  STL [R1+0x818], R78 ;  /* 0x0008184e01007387 */ /* 0x0043e80000100800 */
[----:B-1----:R-:W2:Y:S04]  /*111f0*/  LDL.LU R78, [R1+0x2c8] ;  /* 0x0002c800014e7983 */ /* 0x002ea80000300800 */
[----:B------:R-:W-:Y:S04]  /*11200*/  STL [R1+0x814], R76 ;  /* 0x0008144c01007387 */ /* 0x000fe80000100800 */
[----:B------:R-:W-:Y:S04]  /*11210*/  STL [R1+0x80c], R74 ;  /* 0x00080c4a01007387 */ /* 0x000fe80000100800 */
[----:B------:R-:W-:Y:S04]  /*11220*/  STL [R1+0x808], R73 ;  /* 0x0008084901007387 */ /* 0x000fe80000100800 */
[----:B------:R-:W-:Y:S04]  /*11230*/  STL [R1+0x800], R72 ;  /* 0x0008004801007387 */ /* 0x000fe80000100800 */
[----:B------:R-:W-:Y:S04]  /*11240*/  STL [R1+0x7fc], R70 ;  /* 0x0007fc4601007387 */ /* 0x000fe80000100800 */
[----:B------:R-:W-:Y:S01]  /*11250*/  STL [R1+0x7f4], R68 ;  /* 0x0007f44401007387 */ /* 0x000fe20000100800 */
[----:B---3--:R-:W-:-:S03]  /*11260*/  F2FP.BF16.F32.PACK_AB R59, R30, R38 ;  /* 0x000000261e3b723e */ /* 0x008fc600000010ff */
[----:B------:R-:W-:Y:S04]  /*11270*/  STL [R1+0x7f0], R87 ;  /* 0x0007f05701007387 */ /* 0x000fe80000100800 */
[----:B------:R1:W-:Y:S04]  /*11280*/  STL [R1+0x7e8], R93 ;  /* 0x0007e85d01007387 */ /* 0x0003e80000100800 */
[----:B-1----:R-:W3:Y:S04]  /*11290*/  LDL.LU R93, [R1+0x2cc] ;  /* 0x0002cc00015d7983 */ /* 0x002ee80000300800 */
[----:B------:R-:W-:Y:S04]  /*112a0*/  STL [R1+0x7e4], R3 ;  /* 0x0007e40301007387 */ /* 0x000fe80000100800 */
[----:B------:R-:W-:Y:S04]  /*112b0*/  STL [R1+0x7dc], R0 ;  /* 0x0007dc0001007387 */ /* 0x000fe80000100800 */
[----:B------:R-:W2:Y:S04]  /*112c0*/  LDL.LU R30, [R1+0x8b0] ;  /* 0x0008b000011e7983 */ /* 0x000ea80000300800 */
[----:B------:R-:W2:Y:S04]  /*112d0*/  LDL.LU R38, [R1+0x8ac] ;  /* 0x0008ac0001267983 */ /* 0x000ea80000300800 */
[----:B------:R1:W-:Y:S04]  /*112e0*/  STL [R1+0x324], R59 ;  /* 0x0003243b01007387 */ /* 0x0003e80000100800 */
[----:B-1----:R0:W2:Y:S02]  /*112f0*/  LDL.LU R59, [R1+0x8a8] ;  /* 0x0008a800013b7983 */ /* 0x0020a40000300800 */
[----:B--2---:R-:W-:-:S02]  /*11300*/  F2FP.BF16.F32.PACK_AB R59, R53, R62 ;  /* 0x0000003e353b723e */ /* 0x004fc400000010ff */
        /* <DEDUP_REMOVED lines=11> */
[----:B------:R0:W2:Y:S04]  /*113c0*/  LDL.LU R9, [R1+0x888] ;  /* 0x0008880001097983 */ /* 0x0000a80000300800 */
[----:B------:R1:W-:Y:S04]  /*113d0*/  STL [R1+0x30c], R59 ;  /* 0x00030c3b01007387 */ /* 0x0003e80000100800 */
[----:B-1----:R0:W2:Y:S02]  /*113e0*/  LDL.LU R59, [R1+0x884] ;  /* 0x00088400013b7983 */ /* 0x0020a40000300800 */
[----:B--2---:R-:W-:-:S02]  /*113f0*/  F2FP.BF16.F32.PACK_AB R59, R18, R27 ;  /* 0x0000001b123b723e */ /* 0x004fc400000010ff */
[----:B------:R0:W2:Y:S04]  /*11400*/  LDL.LU R18, [R1+0x880] ;  /* 0x0008800001127983 */ /* 0x0000a80000300800 */
[----:B------:R0:W2:Y:S04]  /*11410*/  LDL.LU R27, [R1+0x87c] ;  /* 0x00087c00011b7983 */ /* 0x0000a80000300800 */
[----:B------:R1:W-:Y:S04]  /*11420*/  STL [R1+0x304], R59 ;  /* 0x0003043b01007387 */ /* 0x0003e80000100800 */
[----:B-1----:R0:W2:Y:S02]  /*11430*/  LDL.LU R59, [R1+0x878] ;  /* 0x00087800013b7983 */ /* 0x0020a40000300800 */
[----:B--2---:R-:W-:-:S02]  /*11440*/  F2FP.BF16.F32.PACK_AB R59, R35, R50 ;  /* 0x00000032233b723e */ /* 0x004fc400000010ff */
[----:B------:R0:W2:Y:S04]  /*11450*/  LDL.LU R35, [R1+0x874] ;  /* 0x0008740001237983 */ /* 0x0000a80000300800 */
[----:B------:R0:W2:Y:S04]  /*11460*/  LDL.LU R50, [R1+0x870] ;  /* 0x0008700001327983 */ /* 0x0000a80000300800 */
[----:B------:R1:W-:Y:S04]  /*11470*/  STL [R1+0x2fc], R59 ;  /* 0x0002fc3b01007387 */ /* 0x0003e80000100800 */
[----:B-1----:R0:W4:Y:S01]  /*11480*/  LDL.LU R59, [R1+0x86c] ;  /* 0x00086c00013b7983 */ /* 0x0021220000300800 */
[----:B------:R-:W-:-:S02]  /*11490*/  F2FP.BF16.F32.PACK_AB R27, R32, R30 ;  /* 0x0000001e201b723e */ /* 0x000fc400000010ff */
[----:B------:R-:W-:Y:S02]  /*114a0*/  F2FP.BF16.F32.PACK_AB R18, R24, R21 ;  /* 0x000000151812723e */ /* 0x000fe400000010ff */
[----:B------:R-:W-:Y:S02]  /*114b0*/  F2FP.BF16.F32.PACK_AB R9, R15, R12 ;  /* 0x0000000c0f09723e */ /* 0x000fe400000010ff */
[----:B---3--:R-:W-:Y:S02]  /*114c0*/  F2FP.BF16.F32.PACK_AB R87, R6, R93 ;  /* 0x0000005d0657723e */ /* 0x008fe400000010ff */
[----:B------:R-:W-:Y:S02]  /*114d0*/  F2FP.BF16.F32.PACK_AB R76, R67, R78 ;  /* 0x0000004e434c723e */ /* 0x000fe400000010ff */
[----:B--2---:R-:W-:Y:S02]  /*114e0*/  F2FP.BF16.F32.PACK_AB R50, R56, R53 ;  /* 0x000000353832723e */ /* 0x004fe400000010ff */
[----:B------:R-:W-:-:S02]  /*114f0*/  F2FP.BF16.F32.PACK_AB R35, R47, R38 ;  /* 0x000000262f23723e */ /* 0x000fc400000010ff */
[----:B----4-:R-:W-:Y:S02]  /*11500*/  F2FP.BF16.F32.PACK_AB R59, R65, R62 ;  /* 0x0000003e413b723e */ /* 0x010fe400000010ff */
[----:B------:R0:W2:Y:S04]  /*11510*/  LDL.LU R65, [R1+0x868] ;  /* 0x0008680001417983 */ /* 0x0000a80000300800 */
[----:B------:R0:W3:Y:S04]  /*11520*/  LDL.LU R62, [R1+0x864] ;  /* 0x00086400013e7983 */ /* 0x0000e80000300800 */
[----:B------:R1:W-:Y:S04]  /*11530*/  STL [R1+0x2f4], R59 ;  /* 0x0002f43b01007387 */ /* 0x0003e80000100800 */
[----:B-1----:R0:W4:Y:S04]  /*11540*/  LDL.LU R59, [R1+0x860] ;  /* 0x00086000013b7983 */ /* 0x0021280000300800 */
[----:B------:R0:W4:Y:S04]  /*11550*/  LDL.LU R56, [R1+0x85c] ;  /* 0x00085c0001387983 */ /* 0x0001280000300800 */
[----:B------:R0:W4:Y:S04]  /*11560*/  LDL.LU R53, [R1+0x858] ;  /* 0x0008580001357983 */ /* 0x0001280000300800 */
        /* <DEDUP_REMOVED lines=19> */
[----:B------:R0:W4:Y:S01]  /*116a0*/  LDL.LU R67, [R1+0x81c] ;  /* 0x00081c0001437983 */ /* 0x0001220000300800 */
[----:B------:R-:W-:Y:S01]  /*116b0*/  F2FP.BF16.F32.PACK_AB R74, R86, R85 ;  /* 0x00000055564a723e */ /* 0x000fe200000010ff */
[----:B------:R-:W-:Y:S01]  /*116c0*/  IMAD.MOV.U32 R78, RZ, RZ, R42 ;  /* 0x000000ffff4e7224 */ /* 0x000fe200078e002a */
[----:B-----5:R-:W-:Y:S01]  /*116d0*/  F2FP.BF16.F32.PACK_AB R73, R84, R83 ;  /* 0x000000535449723e */ /* 0x020fe200000010ff */
[----:B------:R-:W-:Y:S01]  /*116e0*/  STL [R1+0x2cc], R87 ;  /* 0x0002cc5701007387 */ /* 0x000fe20000100800 */
[----:B------:R-:W-:-:S02]  /*116f0*/  F2FP.BF16.F32.PACK_AB R72, R79, R77 ;  /* 0x0000004d4f48723e */ /* 0x000fc400000010ff */
[----:B------:R-:W-:Y:S01]  /*11700*/  F2FP.BF16.F32.PACK_AB R70, R75, R91 ;  /* 0x0000005b4b46723e */ /* 0x000fe200000010ff */
[----:B------:R1:W-:Y:S01]  /*11710*/  STL [R1+0x2c8], R76 ;  /* 0x0002c84c01007387 */ /* 0x0003e20000100800 */
[----:B------:R-:W-:Y:S02]  /*11720*/  F2FP.BF16.F32.PACK_AB R68, R71, R92 ;  /* 0x0000005c4744723e */ /* 0x000fe400000010ff */
[----:B------:R-:W-:Y:S01]  /*11730*/  F2FP.BF16.F32.PACK_AB R3, R46, R45 ;  /* 0x0000002d2e03723e */ /* 0x000fe200000010ff */
[----:B------:R5:W-:Y:S01]  /*11740*/  STL [R1+0x2c4], R74 ;  /* 0x0002c44a01007387 */ /* 0x000be20000100800 */
[----:B------:R-:W-:-:S03]  /*11750*/  F2FP.BF16.F32.PACK_AB R0, R44, R43 ;  /* 0x0000002b2c00723e */ /* 0x000fc600000010ff */
[----:B------:R0:W-:Y:S04]  /*11760*/  STL [R1+0x2c0], R73 ;  /* 0x0002c04901007387 */ /* 0x0001e80000100800 */
[----:B------:R0:W-:Y:S01]  /*11770*/  STL [R1+0x2bc], R72 ;  /* 0x0002bc4801007387 */ /* 0x0001e20000100800 */
[----:B-1----:R-:W-:-:S03]  /*11780*/  IMAD.MOV.U32 R76, RZ, RZ, R41 ;  /* 0x000000ffff4c7224 */ /* 0x002fc600078e0029 */
[----:B------:R1:W-:Y:S04]  /*11790*/  STL [R1+0x2b8], R70 ;  /* 0x0002b84601007387 */ /* 0x0003e80000100800 */
[----:B------:R0:W-:Y:S01]  /*117a0*/  STL [R1+0x2b4], R68 ;  /* 0x0002b44401007387 */ /* 0x0001e20000100800 */
[----:B------:R-:W-:Y:S02]  /*117b0*/  F2FP.BF16.F32.PACK_AB R82, R78, R76 ;  /* 0x0000004c4e52723e */ /* 0x000fe400000010ff */
[----:B--2---:R-:W-:Y:S02]  /*117c0*/  F2FP.BF16.F32.PACK_AB R65, R69, R66 ;  /* 0x000000424541723e */ /* 0x004fe400000010ff */
[----:B---3--:R-:W-:-:S03]  /*117d0*/  F2FP.BF16.F32.PACK_AB R62, R64, R63 ;  /* 0x0000003f403e723e */ /* 0x008fc600000010ff */
[----:B------:R-:W-:Y:S04]  /*117e0*/  STL [R1+0x2b0], R65 ;  /* 0x0002b04101007387 */ /* 0x000fe80000100800 */
[----:B------:R-:W-:Y:S01]  /*117f0*/  STL [R1+0x2ac], R62 ;  /* 0x0002ac3e01007387 */ /* 0x000fe20000100800 */
[----:B----4-:R-:W-:Y:S02]  /*11800*/  F2FP.BF16.F32.PACK_AB R59, R61, R60 ;  /* 0x0000003c3d3b723e */ /* 0x010fe400000010ff */
[----:B------:R-:W-:-:S03]  /*11810*/  F2FP.BF16.F32.PACK_AB R56, R58, R57 ;  /* 0x000000393a38723e */ /* 0x000fc600000010ff */
[----:B------:R-:W-:Y:S01]  /*11820*/  STL [R1+0x2a8], R59 ;  /* 0x0002a83b01007387 */ /* 0x000fe20000100800 */
[----:B------:R-:W-:-:S03]  /*11830*/  F2FP.BF16.F32.PACK_AB R53, R55, R54 ;  /* 0x000000363735723e */ /* 0x000fc600000010ff */
[----:B------:R-:W-:Y:S04]  /*11840*/  STL [R1+0x2a4], R56 ;  /* 0x0002a43801007387 */ /* 0x000fe80000100800 */
[----:B------:R-:W-:Y:S01]  /*11850*/  STL [R1+0x2a0], R53 ;  /* 0x0002a03501007387 */ /* 0x000fe20000100800 */
[----:B------:R-:W-:Y:S02]  /*11860*/  F2FP.BF16.F32.PACK_AB R50, R52, R51 ;  /* 0x000000333432723e */ /* 0x000fe400000010ff */
[----:B------:R-:W-:-:S03]  /*11870*/  F2FP.BF16.F32.PACK_AB R47, R49, R48 ;  /* 0x00000030312f723e */ /* 0x000fc600000010ff */
[----:B------:R-:W-:Y:S04]  /*11880*/  STL [R1+0x29c], R50 ;  /* 0x00029c3201007387 */ /* 0x000fe80000100800 */
[----:B------:R-:W-:Y:S04]  /*11890*/  STL [R1+0x298], R47 ;  /* 0x0002982f01007387 */ /* 0x000fe80000100800 */
[----:B------:R2:W-:Y:S04]  /*118a0*/  STL [R1+0x294], R3 ;  /* 0x0002940301007387 */ /* 0x0005e80000100800 */
[----:B------:R3:W-:Y:S04]  /*118b0*/  STL [R1+0x290], R0 ;  /* 0x0002900001007387 */ /* 0x0007e80000100800 */
[----:B-----5:R-:W4:Y:S04]  /*118c0*/  LDL.LU R74, [R1+0x54] ;  /* 0x00005400014a7983 */ /* 0x020f280000300800 */
[----:B0-----:R-:W4:Y:S04]  /*118d0*/  LDL.LU R73, [R1+0x254] ;  /* 0x0002540001497983 */ /* 0x001f280000300800 */
[----:B------:R-:W5:Y:S01]  /*118e0*/  LDL.LU R72, [R1+0x50] ;  /* 0x0000500001487983 */ /* 0x000f620000300800 */
[----:B------:R-:W-:-:S03]  /*118f0*/  F2FP.BF16.F32.PACK_AB R38, R40, R39 ;  /* 0x000000272826723e */ /* 0x000fc600000010ff */
[----:B-1----:R-:W5:Y:S04]  /*11900*/  LDL.LU R70, [R1+0x250] ;  /* 0x0002500001467983 */ /* 0x002f680000300800 */
[----:B------:R-:W4:Y:S01]  /*11910*/  LDL.LU R68, [R1+0x4c] ;  /* 0x00004c0001447983 */ /* 0x000f220000300800 */
[----:B------:R-:W-:-:S03]  /*11920*/  F2FP.BF16.F32.PACK_AB R35, R37, R36 ;  /* 0x000000242523723e */ /* 0x000fc600000010ff */
[----:B------:R-:W4:Y:S04]  /*11930*/  LDL.LU R87, [R1+0x24c] ;  /* 0x00024c0001577983 */ /* 0x000f280000300800 */
[----:B------:R-:W4:Y:S01]  /*11940*/  LDL.LU R93, [R1+0x48] ;  /* 0x00004800015d7983 */ /* 0x000f220000300800 */
[----:B------:R-:W-:-:S03]  /*11950*/  F2FP.BF16.F32.PACK_AB R32, R34, R33 ;  /* 0x000000212220723e */ /* 0x000fc600000010ff */
[----:B--2---:R-:W2:Y:S04]  /*11960*/  LDL.LU R3, [R1+0x248] ;  /* 0x0002480001037983 */ /* 0x004ea80000300800 */
[----:B---3--:R-:W3:Y:S01]  /*11970*/  LDL.LU R0, [R1+0x44] ;  /* 0x0000440001007983 */ /* 0x008ee20000300800 */
[----:B------:R-:W-:-:S03]  /*11980*/  F2FP.BF16.F32.PACK_AB R30, R2, R31 ;  /* 0x0000001f021e723e */ /* 0x000fc600000010ff */
[----:B------:R-:W3:Y:S04]  /*11990*/  LDL.LU R83, [R1+0x244] ;  /* 0x0002440001537983 */ /* 0x000ee80000300800 */
[----:B------:R-:W2:Y:S01]  /*119a0*/  LDL.LU R84, [R1+0x240] ;  /* 0x0002400001547983 */ /* 0x000ea20000300800 */
[----:B------:R-:W-:-:S03]  /*119b0*/  F2FP.BF16.F32.PACK_AB R27, R29, R28 ;  /* 0x0000001c1d1b723e */ /* 0x000fc600000010ff */
[----:B------:R-:W-:Y:S04]  /*119c0*/  STL [R1+0x28c], R38 ;  /* 0x00028c2601007387 */ /* 0x000fe80000100800 */
[----:B------:R-:W2:Y:S01]  /*119d0*/  LDL.LU R85, [R1+0x23c] ;  /* 0x00023c0001557983 */ /* 0x000ea20000300800 */
[----:B------:R-:W-:-:S03]  /*119e0*/  F2FP.BF16.F32.PACK_AB R24, R26, R25 ;  /* 0x000000191a18723e */ /* 0x000fc600000010ff */
[----:B------:R-:W-:Y:S04]  /*119f0*/  STL [R1+0x288], R35 ;  /* 0x0002882301007387 */ /* 0x000fe80000100800 */
[----:B------:R-:W2:Y:S01]  /*11a00*/  LDL.LU R86, [R1+0x238] ;  /* 0x0002380001567983 */ /* 0x000ea20000300800 */
[----:B------:R-:W-:-:S03]  /*11a10*/  F2FP.BF16.F32.PACK_AB R21, R23, R22 ;  /* 0x000000161715723e */ /* 0x000fc600000010ff */
[----:B------:R-:W-:Y:S01]  /*11a20*/  STL [R1+0x284], R32 ;  /* 0x0002842001007387 */ /* 0x000fe20000100800 */
[----:B------:R-:W-:-:S03]  /*11a30*/  F2FP.BF16.F32.PACK_AB R18, R20, R19 ;  /* 0x000000131412723e */ /* 0x000fc600000010ff */
[----:B------:R-:W2:Y:S04]  /*11a40*/  LDL.LU R2, [R1+0x234] ;  /* 0x0002340001027983 */ /* 0x000ea80000300800 */
[----:B------:R-:W-:Y:S01]  /*11a50*/  STL [R1+0x280], R30 ;  /* 0x0002801e01007387 */ /* 0x000fe20000100800 */
[----:B------:R-:W-:-:S03]  /*11a60*/  F2FP.BF16.F32.PACK_AB R15, R17, R16 ;  /* 0x00000010110f723e */ /* 0x000fc600000010ff */
[----:B------:R-:W2:Y:S04]  /*11a70*/  LDL.LU R69, [R1+0x230] ;  /* 0x0002300001457983 */ /* 0x000ea80000300800 */
[----:B------:R-:W-:Y:S01]  /*11a80*/  STL [R1+0x27c], R27 ;  /* 0x00027c1b01007387 */ /* 0x000fe20000100800 */
[----:B------:R-:W-:-:S03]  /*11a90*/  F2FP.BF16.F32.PACK_AB R12, R14, R13 ;  /* 0x0000000d0e0c723e */ /* 0x000fc600000010ff */
[----:B------:R-:W2:Y:S04]  /*11aa0*/  LDL.LU R71, [R1+0x22c] ;  /* 0x00022c0001477983 */ /* 0x000ea80000300800 */
[----:B------:R-:W-:Y:S04]  /*11ab0*/  STL [R1+0x278], R24 ;  /* 0x0002781801007387 */ /* 0x000fe80000100800 */
[----:B------:R-:W2:Y:S01]  /*11ac0*/  LDL.LU R92, [R1+0x228] ;  /* 0x00022800015c7983 */ /* 0x000ea20000300800 */
[----:B------:R-:W-:-:S03]  /*11ad0*/  F2FP.BF16.F32.PACK_AB R9, R11, R10 ;  /* 0x0000000a0b09723e */ /* 0x000fc600000010ff */
[----:B------:R-:W-:Y:S01]  /*11ae0*/  STL [R1+0x274], R21 ;  /* 0x0002741501007387 */ /* 0x000fe20000100800 */
[----:B------:R-:W-:-:S03]  /*11af0*/  F2FP.BF16.F32.PACK_AB R67, R5, R4 ;  /* 0x000000040543723e */ /* 0x000fc600000010ff */
[----:B------:R-:W-:Y:S01]  /*11b00*/  STL [R1+0x270], R18 ;  /* 0x0002701201007387 */ /* 0x000fe20000100800 */
[----:B------:R-:W-:-:S03]  /*11b10*/  F2FP.BF16.F32.PACK_AB R6, R8, R7 ;  /* 0x000000070806723e */ /* 0x000fc600000010ff */
[----:B------:R-:W2:Y:S04]  /*11b20*/  LDL.LU R75, [R1+0x220] ;  /* 0x00022000014b7983 */ /* 0x000ea80000300800 */
[----:B------:R-:W-:Y:S04]  /*11b30*/  STL [R1+0x26c], R15 ;  /* 0x00026c0f01007387 */ /* 0x000fe80000100800 */
[----:B------:R-:W2:Y:S04]  /*11b40*/  LDL.LU R77, [R1+0x21c] ;  /* 0x00021c00014d7983 */ /* 0x000ea80000300800 */
[----:B------:R-:W-:Y:S04]  /*11b50*/  STL [R1+0x268], R12 ;  /* 0x0002680c01007387 */ /* 0x000fe80000100800 */
[----:B------:R-:W2:Y:S04]  /*11b60*/  LDL.LU R79, [R1+0x218] ;  /* 0x00021800014f7983 */ /* 0x000ea80000300800 */
[----:B------:R-:W2:Y:S04]  /*11b70*/  LDL.LU R91, [R1+0x214] ;  /* 0x00021400015b7983 */ /* 0x000ea80000300800 */
[----:B------:R-:W-:Y:S04]  /*11b80*/  STL [R1+0x264], R9 ;  /* 0x0002640901007387 */ /* 0x000fe80000100800 */
[----:B------:R-:W-:Y:S04]  /*11b90*/  STL [R1+0x25c], R67 ;  /* 0x00025c4301007387 */ /* 0x000fe80000100800 */
[----:B------:R0:W-:Y:S04]  /*11ba0*/  STL [R1+0x260], R6 ;  /* 0x0002600601007387 */ /* 0x0001e80000100800 */
[----:B------:R-:W2:Y:S04]  /*11bb0*/  LDL.LU R78, [R1+0x818] ;  /* 0x00081800014e7983 */ /* 0x000ea80000300800 */
[----:B------:R-:W2:Y:S04]  /*11bc0*/  LDL.LU R76, [R1+0x814] ;  /* 0x00081400014c7983 */ /* 0x000ea80000300800 */
[----:B------:R1:W-:Y:S01]  /*11bd0*/  STL [R1+0x258], R82 ;  /* 0x0002585201007387 */ /* 0x0003e20000100800 */
[----:B0-----:R-:W0:Y:S03]  /*11be0*/  LDTM.x64 R4, tmem[UR10+0xc0] ;  /* 0x0000c00a000479ee */ /* 0x001e260008340000 */
[----:B-1----:R1:W4:Y:S02]  /*11bf0*/  LDL.LU R82, [R1+0x810] ;  /* 0x0008100001527983 */ /* 0x0023240000300800 */
[----:B----4-:R-:W-:-:S02]  /*11c00*/  F2FP.BF16.F32.PACK_AB R82, R74, R73 ;  /* 0x000000494a52723e */ /* 0x010fc400000010ff */
[----:B------:R-:W4:Y:S04]  /*11c10*/  LDL.LU R74, [R1+0x80c] ;  /* 0x00080c00014a7983 */ /* 0x000f280000300800 */
[----:B------:R-:W2:Y:S04]  /*11c20*/  LDL.LU R73, [R1+0x808] ;  /* 0x0008080001497983 */ /* 0x000ea80000300800 */
[----:B------:R0:W-:Y:S04]  /*11c30*/  STL [R1+0x254], R82 ;  /* 0x0002545201007387 */ /* 0x0001e80000100800 */
[----:B0-----:R1:W5:Y:S02]  /*11c40*/  LDL.LU R82, [R1+0x804] ;  /* 0x0008040001527983 */ /* 0x0013640000300800 */
[----:B-----5:R-:W-:-:S02]  /*11c50*/  F2FP.BF16.F32.PACK_AB R82, R72, R70 ;  /* 0x000000464852723e */ /* 0x020fc400000010ff */
[----:B------:R-:W5:Y:S04]  /*11c60*/  LDL.LU R72, [R1+0x800] ;  /* 0x0008000001487983 */ /* 0x000f680000300800 */
[----:B------:R-:W2:Y:S04]  /*11c70*/  LDL.LU R70, [R1+0x7fc] ;  /* 0x0007fc0001467983 */ /* 0x000ea80000300800 */
[----:B------:R0:W-:Y:S04]  /*11c80*/  STL [R1+0x250], R82 ;  /* 0x0002505201007387 */ /* 0x0001e80000100800 */
[----:B0-----:R1:W2:Y:S02]  /*11c90*/  LDL.LU R82, [R1+0x7f8] ;  /* 0x0007f80001527983 */ /* 0x0012a40000300800 */
[----:B--2---:R-:W-:-:S02]  /*11ca0*/  F2FP.BF16.F32.PACK_AB R82, R68, R87 ;  /* 0x000000574452723e */ /* 0x004fc400000010ff */
[----:B------:R-:W2:Y:S04]  /*11cb0*/  LDL.LU R68, [R1+0x7f4] ;  /* 0x0007f40001447983 */ /* 0x000ea80000300800 */
[----:B------:R-:W2:Y:S04]  /*11cc0*/  LDL.LU R87, [R1+0x7f0] ;  /* 0x0007f00001577983 */ /* 0x000ea80000300800 */
[----:B------:R0:W-:Y:S04]  /*11cd0*/  STL [R1+0x24c], R82 ;  /* 0x00024c5201007387 */ /* 0x0001e80000100800 */
[----:B0-----:R1:W2:Y:S02]  /*11ce0*/  LDL.LU R82, [R1+0x7ec] ;  /* 0x0007ec0001527983 */ /* 0x0012a40000300800 */
[----:B--2---:R-:W-:-:S02]  /*11cf0*/  F2FP.BF16.F32.PACK_AB R82, R93, R3 ;  /* 0x000000035d52723e */ /* 0x004fc400000010ff */
[----:B------:R-:W2:Y:S04]  /*11d00*/  LDL.LU R93, [R1+0x7e8] ;  /* 0x0007e800015d7983 */ /* 0x000ea80000300800 */
[----:B------:R-:W2:Y:S04]  /*11d10*/  LDL.LU R3, [R1+0x7e4] ;  /* 0x0007e40001037983 */ /* 0x000ea80000300800 */
[----:B------:R0:W-:Y:S04]  /*11d20*/  STL [R1+0x248], R82 ;  /* 0x0002485201007387 */ /* 0x0001e80000100800 */
[----:B0-----:R1:W3:Y:S02]  /*11d30*/  LDL.LU R82, [R1+0x7e0] ;  /* 0x0007e00001527983 */ /* 0x0012e40000300800 */
[----:B---3--:R-:W-:-:S02]  /*11d40*/  F2FP.BF16.F32.PACK_AB R82, R0, R83 ;  /* 0x000000530052723e */ /* 0x008fc400000010ff */
[----:B------:R-:W3:Y:S04]  /*11d50*/  LDL.LU R0, [R1+0x7dc] ;  /* 0x0007dc0001007983 */ /* 0x000ee80000300800 */
[----:B------:R1:W3:Y:S04]  /*11d60*/  LDL.LU R83, [R1+0x7d8] ;  /* 0x0007d80001537983 */ /* 0x0002e80000300800 */
[----:B------:R0:W-:Y:S04]  /*11d70*/  STL [R1+0x244], R82 ;  /* 0x0002445201007387 */ /* 0x0001e80000100800 */
[----:B0-----:R-:W2:Y:S01]  /*11d80*/  LDL.LU R82, [R1+0x1fc] ;  /* 0x0001fc0001527983 */ /* 0x001ea20000300800 */
[----:B---3--:R-:W-:-:S03]  /*11d90*/  F2FP.BF16.F32.PACK_AB R83, R0, R84 ;  /* 0x000000540053723e */ /* 0x008fc600000010ff */
[----:B------:R1:W3:Y:S04]  /*11da0*/  LDL.LU R0, [R1+0x7d4] ;  /* 0x0007d40001007983 */ /* 0x0002e80000300800 */
[----:B------:R1:W2:Y:S04]  /*11db0*/  LDL.LU R84, [R1+0x7d0] ;  /* 0x0007d00001547983 */ /* 0x0002a80000300800 */
[----:B------:R0:W-:Y:S04]  /*11dc0*/  STL [R1+0x240], R83 ;  /* 0x0002405301007387 */ /* 0x0001e80000100800 */
[----:B0-----:R-:W3:Y:S01]  /*11dd0*/  LDL.LU R83, [R1+0x1f8] ;  /* 0x0001f80001537983 */ /* 0x001ee20000300800 */
[----:B--2---:R-:W-:-:S03]  /*11de0*/  F2FP.BF16.F32.PACK_AB R84, R3, R85 ;  /* 0x000000550354723e */ /* 0x004fc600000010ff */
[----:B------:R1:W5:Y:S04]  /*11df0*/  LDL.LU R3, [R1+0x7cc] ;  /* 0x0007cc0001037983 */ /* 0x0003680000300800 */
[----:B------:R1:W2:Y:S04]  /*11e00*/  LDL.LU R85, [R1+0x7c8] ;  /* 0x0007c80001557983 */ /* 0x0002a80000300800 */
[----:B------:R0:W-:Y:S04]  /*11e10*/  STL [R1+0x23c], R84 ;  /* 0x00023c5401007387 */ /* 0x0001e80000100800 */
[----:B0-----:R-:W3:Y:S01]  /*11e20*/  LDL.LU R84, [R1+0x1f4] ;  /* 0x0001f40001547983 */ /* 0x001ee20000300800 */
[----:B--2---:R-:W-:-:S03]  /*11e30*/  F2FP.BF16.F32.PACK_AB R85, R93, R86 ;  /* 0x000000565d55723e */ /* 0x004fc600000010ff */
[----:B------:R1:W2:Y:S04]  /*11e40*/  LDL.LU R93, [R1+0x7c4] ;  /* 0x0007c400015d7983 */ /* 0x0002a80000300800 */
[----:B------:R1:W2:Y:S04]  /*11e50*/  LDL.LU R86, [R1+0x7c0] ;  /* 0x0007c00001567983 */ /* 0x0002a80000300800 */
[----:B------:R0:W-:Y:S04]  /*11e60*/  STL [R1+0x238], R85 ;  /* 0x0002385501007387 */ /* 0x0001e80000100800 */
[----:B0-----:R-:W3:Y:S01]  /*11e70*/  LDL.LU R85, [R1+0x1f0] ;  /* 0x0001f00001557983 */ /* 0x001ee20000300800 */
[----:B--2---:R-:W-:-:S03]  /*11e80*/  F2FP.BF16.F32.PACK_AB R86, R87, R2 ;  /* 0x000000025756723e */ /* 0x004fc600000010ff */
[----:B------:R1:W2:Y:S04]  /*11e90*/  LDL.LU R87, [R1+0x7bc] ;  /* 0x0007bc0001577983 */ /* 0x0002a80000300800 */
[----:B------:R-:W3:Y:S01]  /*11ea0*/  LDL.LU R2, [R1+0x7b8] ;  /* 0x0007b80001027983 */ /* 0x000ee20000300800 */
[----:B------:R-:W-:-:S03]  /*11eb0*/  F2FP.BF16.F32.PACK_AB R93, R70, R71 ;  /* 0x00000047465d723e */ /* 0x000fc600000010ff */
[----:B------:R0:W-:Y:S01]  /*11ec0*/  STL [R1+0x234], R86 ;  /* 0x0002345601007387 */ /* 0x0001e20000100800 */
[----:B-----5:R-:W-:-:S03]  /*11ed0*/  F2FP.BF16.F32.PACK_AB R3, R72, R92 ;  /* 0x0000005c4803723e */ /* 0x020fc600000010ff */
[----:B0-----:R-:W5:Y:S01]  /*11ee0*/  LDL.LU R86, [R1+0x1ec] ;  /* 0x0001ec0001567983 */ /* 0x001f620000300800 */
[----:B--2---:R-:W-:-:S03]  /*11ef0*/  F2FP.BF16.F32.PACK_AB R87, R68, R69 ;  /* 0x000000454457723e */ /* 0x004fc600000010ff */
[----:B------:R-:W2:Y:S04]  /*11f00*/  LDL.LU R68, [R1+0x7b4] ;  /* 0x0007b40001447983 */ /* 0x000ea80000300800 */
[----:B------:R-:W2:Y:S04]  /*11f10*/  LDL.LU R69, [R1+0x7b0] ;  /* 0x0007b00001457983 */ /* 0x000ea80000300800 */
[----:B------:R0:W-:Y:S04]  /*11f20*/  STL [R1+0x230], R87 ;  /* 0x0002305701007387 */ /* 0x0001e80000100800 */
[----:B0-----:R-:W2:Y:S04]  /*11f30*/  LDL.LU R87, [R1+0x1e8] ;  /* 0x0001e80001577983 */ /* 0x001ea80000300800 */
[----:B------:R-:W2:Y:S04]  /*11f40*/  LDL.LU R70, [R1+0x7ac] ;  /* 0x0007ac0001467983 */ /* 0x000ea80000300800 */
[----:B------:R-:W2:Y:S04]  /*11f50*/  LDL.LU R71, [R1+0x7a8] ;  /* 0x0007a80001477983 */ /* 0x000ea80000300800 */
[----:B------:R0:W-:Y:S04]  /*11f60*/  STL [R1+0x22c], R93 ;  /* 0x00022c5d01007387 */ /* 0x0001e80000100800 */
[----:B0-----:R-:W2:Y:S04]  /*11f70*/  LDL.LU R93, [R1+0x1e4] ;  /* 0x0001e400015d7983 */ /* 0x001ea80000300800 */
[----:B------:R-:W2:Y:S04]  /*11f80*/  LDL.LU R72, [R1+0x7a4] ;  /* 0x0007a40001487983 */ /* 0x000ea80000300800 */
[----:B------:R-:W3:Y:S04]  /*11f90*/  LDL.LU R92, [R1+0x7a0] ;  /* 0x0007a000015c7983 */ /* 0x000ee80000300800 */
[----:B------:R0:W-:Y:S04]  /*11fa0*/  STL [R1+0x228], R3 ;  /* 0x0002280301007387 */ /* 0x0001e80000100800 */
[----:B0-----:R-:W2:Y:S01]  /*11fb0*/  LDL.LU R3, [R1+0x1e0] ;  /* 0x0001e00001037983 */ /* 0x001ea20000300800 */
[----:B---3--:R-:W-:-:S03]  /*11fc0*/  F2FP.BF16.F32.PACK_AB R0, R73, R92 ;  /* 0x0000005c4900723e */ /* 0x008fc600000010ff */
[----:B------:R-:W3:Y:S04]  /*11fd0*/  LDL.LU R73, [R1+0x79c] ;  /* 0x00079c0001497983 */ /* 0x000ee80000300800 */
[----:B------:R1:W4:Y:S04]  /*11fe0*/  LDL.LU R92, [R1+0x798] ;  /* 0x00079800015c7983 */ /* 0x0003280000300800 */
[----:B------:R0:W-:Y:S04]  /*11ff0*/  STL [R1+0x224], R0 ;  /* 0x0002240001007387 */ /* 0x0001e80000100800 */
[----:B0-----:R-:W2:Y:S01]  /*12000*/  LDL.LU R0, [R1+0x1dc] ;  /* 0x0001dc0001007983 */ /* 0x001ea20000300800 */
[----:B----4-:R-:W-:-:S03]  /*12010*/  F2FP.BF16.F32.PACK_AB R92, R74, R75 ;  /* 0x0000004b4a5c723e */ /* 0x010fc600000010ff */
[----:B------:R-:W4:Y:S04]  /*12020*/  LDL.LU R74, [R1+0x794] ;  /* 0x00079400014a7983 */ /* 0x000f280000300800 */
        /* <DEDUP_REMOVED lines=20> */
[----:B------:R1:W2:Y:S04]  /*12170*/  LDL.LU R91, [R1+0x760] ;  /* 0x00076000015b7983 */ /* 0x0002a80000300800 */
[----:B------:R0:W-:Y:S04]  /*12180*/  STL [R1+0x660], R92 ;  /* 0x0006605c01007387 */ /* 0x0001e80000100800 */
[----:B0-----:R-:W3:Y:S01]  /*12190*/  LDL.LU R92, [R1+0x200] ;  /* 0x00020000015c7983 */ /* 0x001ee20000300800 */
[----:B--2---:R-:W-:-:S03]  /*121a0*/  F2FP.BF16.F32.PACK_AB R91, R89, R90 ;  /* 0x0000005a595b723e */ /* 0x004fc600000010ff */
[----:B------:R-:W2:Y:S04]  /*121b0*/  LDL.LU R89, [R1+0x75c] ;  /* 0x00075c0001597983 */ /* 0x000ea80000300800 */
[----:B------:R1:W2:Y:S04]  /*121c0*/  LDL.LU R90, [R1+0x758] ;  /* 0x00075800015a7983 */ /* 0x0002a80000300800 */
[----:B------:R0:W-:Y:S04]  /*121d0*/  STL [R1+0x664], R91 ;  /* 0x0006645b01007387 */ /* 0x0001e80000100800 */
[----:B0-----:R-:W3:Y:S01]  /*121e0*/  LDL.LU R91, [R1] ;  /* 0x00000000015b7983 */ /* 0x001ee20000300800 */
[----:B--2---:R-:W-:-:S03]  /*121f0*/  F2FP.BF16.F32.PACK_AB R90, R81, R89 ;  /* 0x00000059515a723e */ /* 0x004fc600000010ff */
[----:B------:R-:W2:Y:S04]  /*12200*/  LDL.LU R81, [R1+0x754] ;  /* 0x0007540001517983 */ /* 0x000ea80000300800 */
[----:B------:R1:W2:Y:S04]  /*12210*/  LDL.LU R89, [R1+0x750] ;  /* 0x0007500001597983 */ /* 0x0002a80000300800 */
[----:B------:R0:W-:Y:S04]  /*12220*/  STL [R1+0x668], R90 ;  /* 0x0006685a01007387 */ /* 0x0001e80000100800 */
[----:B0-----:R-:W2:Y:S02]  /*12230*/  LDL.LU R90, [R1+0x204] ;  /* 0x00020400015a7983 */ /* 0x001ea40000300800 */
[----:B--2---:R-:W-:-:S02]  /*12240*/  F2FP.BF16.F32.PACK_AB R89, R88, R90 ;  /* 0x0000005a5859723e */ /* 0x004fc400000010ff */
[----:B------:R1:W3:Y:S04]  /*12250*/  LDL.LU R88, [R1+0x74c] ;  /* 0x00074c0001587983 */ /* 0x0002e80000300800 */
[----:B------:R-:W-:Y:S01]  /*12260*/  STL [R1+0x66c], R89 ;  /* 0x00066c5901007387 */ /* 0x000fe20000100800 */
[----:B---3--:R-:W-:-:S05]  /*12270*/  F2FP.BF16.F32.PACK_AB R88, R91, R92 ;  /* 0x0000005c5b58723e */ /* 0x008fca00000010ff */
[----:B------:R0:W-:Y:S02]  /*12280*/  STL [R1+0x670], R88 ;  /* 0x0006705801007387 */ /* 0x0001e40000100800 */
[----:B0-----:R-:W-:Y:S02]  /*12290*/  F2FP.BF16.F32.PACK_AB R88, R67, R82 ;  /* 0x000000524358723e */ /* 0x001fe400000010ff */
[----:B------:R-:W2:Y:S01]  /*122a0*/  LDL.LU R82, [R1+0x1d8] ;  /* 0x0001d80001527983 */ /* 0x000ea20000300800 */
[----:B------:R-:W-:Y:S02]  /*122b0*/  F2FP.BF16.F32.PACK_AB R67, R66, R83 ;  /* 0x000000534243723e */ /* 0x000fe400000010ff */
[----:B------:R-:W-:Y:S01]  /*122c0*/  F2FP.BF16.F32.PACK_AB R66, R65, R84 ;  /* 0x000000544142723e */ /* 0x000fe200000010ff */
[----:B------:R-:W-:Y:S01]  /*122d0*/  STL [R1+0x3fc], R88 ;  /* 0x0003fc5801007387 */ /* 0x000fe20000100800 */
[----:B------:R-:W-:-:S03]  /*122e0*/  F2FP.BF16.F32.PACK_AB R65, R64, R85 ;  /* 0x000000554041723e */ /* 0x000fc600000010ff */
[----:B------:R-:W3:Y:S04]  /*122f0*/  LDL.LU R83, [R1+0x1d4] ;  /* 0x0001d40001537983 */ /* 0x000ee80000300800 */
[----:B------:R-:W-:Y:S01]  /*12300*/  STL [R1+0x3f8], R67 ;  /* 0x0003f84301007387 */ /* 0x000fe20000100800 */
[----:B-----5:R-:W-:-:S03]  /*12310*/  F2FP.BF16.F32.PACK_AB R64, R63, R86 ;  /* 0x000000563f40723e */ /* 0x020fc600000010ff */
[----:B------:R-:W5:Y:S04]  /*12320*/  LDL.LU R84, [R1+0x1d0] ;  /* 0x0001d00001547983 */ /* 0x000f680000300800 */
[----:B------:R-:W-:Y:S01]  /*12330*/  STL [R1+0x3f4], R66 ;  /* 0x0003f44201007387 */ /* 0x000fe20000100800 */
[----:B------:R-:W-:-:S03]  /*12340*/  F2FP.BF16.F32.PACK_AB R63, R62, R87 ;  /* 0x000000573e3f723e */ /* 0x000fc600000010ff */
[----:B------:R-:W4:Y:S04]  /*12350*/  LDL.LU R85, [R1+0x1cc] ;  /* 0x0001cc0001557983 */ /* 0x000f280000300800 */
[----:B------:R-:W-:Y:S01]  /*12360*/  STL [R1+0x3f0], R65 ;  /* 0x0003f04101007387 */ /* 0x000fe20000100800 */
[----:B------:R-:W-:-:S03]  /*12370*/  F2FP.BF16.F32.PACK_AB R62, R61, R93 ;  /* 0x0000005d3d3e723e */ /* 0x000fc600000010ff */
[----:B------:R-:W4:Y:S04]  /*12380*/  LDL.LU R86, [R1+0x1c8] ;  /* 0x0001c80001567983 */ /* 0x000f280000300800 */
[----:B------:R-:W-:Y:S04]  /*12390*/  STL [R1+0x3ec], R64 ;  /* 0x0003ec4001007387 */ /* 0x000fe80000100800 */
[----:B------:R-:W4:Y:S01]  /*123a0*/  LDL.LU R87, [R1+0x1c4] ;  /* 0x0001c40001577983 */ /* 0x000f220000300800 */
[----:B------:R-:W-:-:S03]  /*123b0*/  F2FP.BF16.F32.PACK_AB R61, R60, R3 ;  /* 0x000000033c3d723e */ /* 0x000fc600000010ff */
[----:B------:R-:W-:Y:S04]  /*123c0*/  STL [R1+0x3e8], R63 ;  /* 0x0003e83f01007387 */ /* 0x000fe80000100800 */
[----:B------:R-:W4:Y:S04]  /*123d0*/  LDL.LU R93, [R1+0x1c0] ;  /* 0x0001c000015d7983 */ /* 0x000f280000300800 */
[----:B------:R-:W-:Y:S04]  /*123e0*/  STL [R1+0x3e4], R62 ;  /* 0x0003e43e01007387 */ /* 0x000fe80000100800 */
[----:B------:R-:W4:Y:S01]  /*123f0*/  LDL.LU R3, [R1+0x1bc] ;  /* 0x0001bc0001037983 */ /* 0x000f220000300800 */
[----:B------:R-:W-:-:S03]  /*12400*/  F2FP.BF16.F32.PACK_AB R60, R59, R0 ;  /* 0x000000003b3c723e */ /* 0x000fc600000010ff */
[----:B------:R-:W-:Y:S04]  /*12410*/  STL [R1+0x3e0], R61 ;  /* 0x0003e03d01007387 */ /* 0x000fe80000100800 */
[----:B------:R-:W4:Y:S04]  /*12420*/  LDL.LU R0, [R1+0x1b8] ;  /* 0x0001b80001007983 */ /* 0x000f280000300800 */
[----:B------:R-:W4:Y:S04]  /*12430*/  LDL.LU R59, [R1+0x194] ;  /* 0x00019400013b7983 */ /* 0x000f280000300800 */
[----:B------:R0:W-:Y:S04]  /*12440*/  STL [R1+0x3dc], R60 ;  /* 0x0003dc3c01007387 */ /* 0x0001e80000100800 */
        /* <DEDUP_REMOVED lines=13> */
[----:B--2---:R-:W-:-:S03]  /*12520*/  F2FP.BF16.F32.PACK_AB R58, R58, R82 ;  /* 0x000000523a3a723e */ /* 0x004fc600000010ff */
[----:B------:R-:W2:Y:S04]  /*12530*/  LDL.LU R82, [R1+0x748] ;  /* 0x0007480001527983 */ /* 0x000ea80000300800 */
[----:B------:R0:W-:Y:S01]  /*12540*/  STL [R1+0x3d8], R58 ;  /* 0x0003d83a01007387 */ /* 0x0001e20000100800 */
[----:B---3--:R-:W-:Y:S02]  /*12550*/  F2FP.BF16.F32.PACK_AB R57, R57, R83 ;  /* 0x000000533939723e */ /* 0x008fe400000010ff */
[----:B-----5:R-:W-:Y:S01]  /*12560*/  F2FP.BF16.F32.PACK_AB R56, R56, R84 ;  /* 0x000000543838723e */ /* 0x020fe200000010ff */
[----:B0-----:R-:W3:Y:S04]  /*12570*/  LDL.LU R58, [R1+0x198] ;  /* 0x00019800013a7983 */ /* 0x001ee80000300800 */
[----:B------:R-:W5:Y:S01]  /*12580*/  LDL.LU R83, [R1+0x744] ;  /* 0x0007440001537983 */ /* 0x000f620000300800 */
[----:B----4-:R-:W-:-:S03]  /*12590*/  F2FP.BF16.F32.PACK_AB R55, R55, R85 ;  /* 0x000000553737723e */ /* 0x010fc600000010ff */
[----:B------:R0:W-:Y:S01]  /*125a0*/  STL [R1+0x3d4], R57 ;  /* 0x0003d43901007387 */ /* 0x0001e20000100800 */
[----:B------:R-:W-:-:S03]  /*125b0*/  F2FP.BF16.F32.PACK_AB R54, R54, R86 ;  /* 0x000000563636723e */ /* 0x000fc600000010ff */
[----:B0-----:R-:W4:Y:S04]  /*125c0*/  LDL.LU R57, [R1+0x19c] ;  /* 0x00019c0001397983 */ /* 0x001f280000300800 */
[----:B------:R-:W2:Y:S04]  /*125d0*/  LDL.LU R84, [R1+0x740] ;  /* 0x0007400001547983 */ /* 0x000ea80000300800 */
[----:B------:R0:W-:Y:S01]  /*125e0*/  STL [R1+0x3d0], R56 ;  /* 0x0003d03801007387 */ /* 0x0001e20000100800 */
[----:B------:R-:W-:Y:S02]  /*125f0*/  F2FP.BF16.F32.PACK_AB R53, R53, R87 ;  /* 0x000000573535723e */ /* 0x000fe400000010ff */
[----:B------:R-:W-:Y:S01]  /*12600*/  F2FP.BF16.F32.PACK_AB R52, R52, R93 ;  /* 0x0000005d3434723e */ /* 0x000fe200000010ff */
[----:B0-----:R-:W2:Y:S04]  /*12610*/  LDL.LU R56, [R1+0x1a0] ;  /* 0x0001a00001387983 */ /* 0x001ea80000300800 */
[----:B------:R-:W5:Y:S04]  /*12620*/  LDL.LU R85, [R1+0x73c] ;  /* 0x00073c0001557983 */ /* 0x000f680000300800 */
[----:B------:R0:W-:Y:S01]  /*12630*/  STL [R1+0x3cc], R55 ;  /* 0x0003cc3701007387 */ /* 0x0001e20000100800 */
[----:B------:R-:W-:-:S03]  /*12640*/  F2FP.BF16.F32.PACK_AB R51, R51, R3 ;  /* 0x000000033333723e */ /* 0x000fc600000010ff */
[----:B0-----:R-:W5:Y:S04]  /*12650*/  LDL.LU R55, [R1+0x1a4] ;  /* 0x0001a40001377983 */ /* 0x001f680000300800 */
[----:B------:R-:W5:Y:S04]  /*12660*/  LDL.LU R86, [R1+0x738] ;  /* 0x0007380001567983 */ /* 0x000f680000300800 */
[----:B------:R0:W-:Y:S04]  /*12670*/  STL [R1+0x3c8], R54 ;  /* 0x0003c83601007387 */ /* 0x0001e80000100800 */
        /* <DEDUP_REMOVED lines=9> */
[----:B0-----:R-:W5:Y:S01]  /*12710*/  LDL.LU R51, [R1+0x1b4] ;  /* 0x0001b40001337983 */ /* 0x001f620000300800 */
[----:B------:R-:W-:-:S03]  /*12720*/  F2FP.BF16.F32.PACK_AB R50, R50, R0 ;  /* 0x000000003232723e */ /* 0x000fc600000010ff */
[----:B------:R-:W5:Y:S04]  /*12730*/  LDL.LU R0, [R1+0x728] ;  /* 0x0007280001007983 */ /* 0x000f680000300800 */
[----:B------:R-:W-:Y:S01]  /*12740*/  STL [R1+0x3b8], R50 ;  /* 0x0003b83201007387 */ /* 0x000fe20000100800 */
[----:B------:R-:W-:Y:S02]  /*12750*/  F2FP.BF16.F32.PACK_AB R41, R41, R59 ;  /* 0x0000003b2929723e */ /* 0x000fe400000010ff */
[----:B------:R-:W-:Y:S02]  /*12760*/  F2FP.BF16.F32.PACK_AB R40, R40, R60 ;  /* 0x0000003c2828723e */ /* 0x000fe400000010ff */
[----:B------:R-:W-:Y:S02]  /*12770*/  F2FP.BF16.F32.PACK_AB R39, R39, R61 ;  /* 0x0000003d2727723e */ /* 0x000fe400000010ff */
[----:B------:R-:W-:-:S02]  /*12780*/  F2FP.BF16.F32.PACK_AB R38, R38, R62 ;  /* 0x0000003e2626723e */ /* 0x000fc400000010ff */
[----:B------:R-:W-:Y:S02]  /*12790*/  F2FP.BF16.F32.PACK_AB R37, R37, R63 ;  /* 0x0000003f2525723e */ /* 0x000fe400000010ff */
[----:B------:R-:W-:Y:S02]  /*127a0*/  F2FP.BF16.F32.PACK_AB R36, R36, R64 ;  /* 0x000000402424723e */ /* 0x000fe400000010ff */
        /* <DEDUP_REMOVED lines=8> */
[----:B---3--:R-:W-:Y:S02]  /*12830*/  F2FP.BF16.F32.PACK_AB R42, R42, R58 ;  /* 0x0000003a2a2a723e */ /* 0x008fe400000010ff */
[----:B----4-:R-:W-:-:S02]  /*12840*/  F2FP.BF16.F32.PACK_AB R43, R43, R57 ;  /* 0x000000392b2b723e */ /* 0x010fc400000010ff */
[----:B--2---:R-:W-:Y:S02]  /*12850*/  F2FP.BF16.F32.PACK_AB R44, R44, R56 ;  /* 0x000000382c2c723e */ /* 0x004fe400000010ff */
[----:B-----5:R-:W-:Y:S02]  /*12860*/  F2FP.BF16.F32.PACK_AB R45, R45, R55 ;  /* 0x000000372d2d723e */ /* 0x020fe400000010ff */
[----:B------:R-:W-:Y:S02]  /*12870*/  F2FP.BF16.F32.PACK_AB R46, R46, R54 ;  /* 0x000000362e2e723e */ /* 0x000fe400000010ff */
[----:B------:R-:W-:Y:S02]  /*12880*/  F2FP.BF16.F32.PACK_AB R47, R47, R53 ;  /* 0x000000352f2f723e */ /* 0x000fe400000010ff */
[----:B------:R-:W-:Y:S02]  /*12890*/  F2FP.BF16.F32.PACK_AB R48, R48, R52 ;  /* 0x000000343030723e */ /* 0x000fe400000010ff */
[----:B------:R-:W-:-:S05]  /*128a0*/  F2FP.BF16.F32.PACK_AB R49, R49, R51 ;  /* 0x000000333131723e */ /* 0x000fca00000010ff */
        /* <DEDUP_REMOVED lines=17> */
[----:B------:R-:W-:-:S03]  /*129c0*/  F2FP.BF16.F32.PACK_AB R27, R27, R0 ;  /* 0x000000001b1b723e */ /* 0x000fc600000010ff */
[----:B------:R-:W-:Y:S04]  /*129d0*/  STL [R1+0x35c], R32 ;  /* 0x00035c2001007387 */ /* 0x000fe80000100800 */
[----:B------:R-:W-:Y:S01]  /*129e0*/  STL [R1+0x358], R31 ;  /* 0x0003581f01007387 */ /* 0x000fe20000100800 */
[----:B------:R-:W-:-:S03]  /*129f0*/  F2FP.BF16.F32.PACK_AB R26, R26, R3 ;  /* 0x000000031a1a723e */ /* 0x000fc600000010ff */
[----:B------:R-:W-:Y:S04]  /*12a00*/  STL [R1+0x354], R30 ;  /* 0x0003541e01007387 */ /* 0x000fe80000100800 */
[----:B------:R-:W-:Y:S04]  /*12a10*/  STL [R1+0x350], R29 ;  /* 0x0003501d01007387 */ /* 0x000fe80000100800 */
[----:B------:R1:W2:Y:S04]  /*12a20*/  LDL.LU R0, [R1+0x724] ;  /* 0x0007240001007983 */ /* 0x0002a80000300800 */
[----:B------:R-:W-:Y:S04]  /*12a30*/  STL [R1+0x34c], R28 ;  /* 0x00034c1c01007387 */ /* 0x000fe80000100800 */
[----:B------:R1:W3:Y:S01]  /*12a40*/  LDL.LU R3, [R1+0x720] ;  /* 0x0007200001037983 */ /* 0x0002e20000300800 */
[----:B------:R-:W-:-:S02]  /*12a50*/  F2FP.BF16.F32.PACK_AB R25, R25, R93 ;  /* 0x0000005d1919723e */ /* 0x000fc400000010ff */
[----:B------:R-:W-:Y:S01]  /*12a60*/  F2FP.BF16.F32.PACK_AB R24, R24, R87 ;  /* 0x000000571818723e */ /* 0x000fe200000010ff */
[----:B------:R-:W-:Y:S01]  /*12a70*/  STL [R1+0x348], R27 ;  /* 0x0003481b01007387 */ /* 0x000fe20000100800 */
[----:B------:R-:W-:Y:S02]  /*12a80*/  F2FP.BF16.F32.PACK_AB R23, R23, R86 ;  /* 0x000000561717723e */ /* 0x000fe400000010ff */
[----:B------:R-:W-:Y:S01]  /*12a90*/  F2FP.BF16.F32.PACK_AB R22, R22, R85 ;  /* 0x000000551616723e */ /* 0x000fe200000010ff */
[----:B------:R-:W-:Y:S01]  /*12aa0*/  STL [R1+0x344], R26 ;  /* 0x0003441a01007387 */ /* 0x000fe20000100800 */
[----:B------:R-:W-:Y:S02]  /*12ab0*/  F2FP.BF16.F32.PACK_AB R21, R21, R84 ;  /* 0x000000541515723e */ /* 0x000fe400000010ff */
[----:B------:R-:W-:Y:S01]  /*12ac0*/  F2FP.BF16.F32.PACK_AB R20, R20, R83 ;  /* 0x000000531414723e */ /* 0x000fe200000010ff */
[----:B------:R-:W-:Y:S01]  /*12ad0*/  STL [R1+0x340], R25 ;  /* 0x0003401901007387 */ /* 0x000fe20000100800 */
[----:B------:R-:W-:-:S02]  /*12ae0*/  F2FP.BF16.F32.PACK_AB R19, R19, R82 ;  /* 0x000000521313723e */ /* 0x000fc400000010ff */
[----:B------:R-:W-:Y:S01]  /*12af0*/  F2FP.BF16.F32.PACK_AB R18, R18, R81 ;  /* 0x000000511212723e */ /* 0x000fe200000010ff */
[----:B------:R-:W-:Y:S01]  /*12b00*/  STL [R1+0x33c], R24 ;  /* 0x00033c1801007387 */ /* 0x000fe20000100800 */
[----:B------:R-:W-:-:S03]  /*12b10*/  F2FP.BF16.F32.PACK_AB R17, R17, R80 ;  /* 0x000000501111723e */ /* 0x000fc600000010ff */
        /* <DEDUP_REMOVED lines=22> */
[----:B------:R-:W-:Y:S04]  /*12c80*/  STL [R1+0x2ec], R12 ;  /* 0x0002ec0c01007387 */ /* 0x000fe80000100800 */
[----:B------:R-:W-:Y:S04]  /*12c90*/  STL [R1+0x2e4], R11 ;  /* 0x0002e40b01007387 */ /* 0x000fe80000100800 */
[----:B------:R-:W-:Y:S04]  /*12ca0*/  STL [R1+0x2dc], R10 ;  /* 0x0002dc0a01007387 */ /* 0x000fe80000100800 */
[----:B------:R-:W-:Y:S04]  /*12cb0*/  STL [R1+0x2d4], R9 ;  /* 0x0002d40901007387 */ /* 0x000fe80000100800 */
[----:B------:R-:W-:Y:S04]  /*12cc0*/  STL [R1+0x210], R8 ;  /* 0x0002100801007387 */ /* 0x000fe80000100800 */
[----:B------:R-:W-:Y:S04]  /*12cd0*/  STL [R1+0x20c], R7 ;  /* 0x00020c0701007387 */ /* 0x000fe80000100800 */
[----:B------:R0:W-:Y:S01]  /*12ce0*/  STL [R1+0x208], R6 ;  /* 0x0002080601007387 */ /* 0x0001e20000100800 */
[----:B--2---:R-:W-:-:S02]  /*12cf0*/  F2FP.BF16.F32.PACK_AB R0, R4, R2 ;  /* 0x000000020400723e */ /* 0x004fc400000010ff */
[----:B---3--:R-:W-:Y:S02]  /*12d00*/  F2FP.BF16.F32.PACK_AB R3, R5, R68 ;  /* 0x000000440503723e */ /* 0x008fe400000010ff */
[----:B0-----:R-:W0:Y:S03]  /*12d10*/  LDTM.x64 R4, tmem[UR10+0x100] ;  /* 0x0001000a000479ee */ /* 0x001e260008340000 */
[----:B------:R-:W-:Y:S04]  /*12d20*/  STL [R1+0x204], R3 ;  /* 0x0002040301007387 */ /* 0x000fe80000100800 */
[----:B------:R2:W-:Y:S04]  /*12d30*/  STL [R1+0x200], R0 ;  /* 0x0002000001007387 */ /* 0x0005e80000100800 */
[----:B0-----:R-:W-:Y:S04]  /*12d40*/  STL.64 [R1+0x100], R4 ;  /* 0x0001000401007387 */ /* 0x001fe80000100a00 */
[----:B------:R-:W-:Y:S04]  /*12d50*/  STL.64 [R1+0x108], R6 ;  /* 0x0001080601007387 */ /* 0x000fe80000100a00 */
[----:B------:R-:W-:Y:S04]  /*12d60*/  STL.64 [R1+0x110], R8 ;  /* 0x0001100801007387 */ /* 0x000fe80000100a00 */
[----:B------:R-:W-:Y:S04]  /*12d70*/  STL.64 [R1+0x118], R10 ;  /* 0x0001180a01007387 */ /* 0x000fe80000100a00 */
[----:B------:R-:W-:Y:S04]  /*12d80*/  STL.64 [R1+0x120], R12 ;  /* 0x0001200c01007387 */ /* 0x000fe80000100a00 */
[----:B------:R-:W-:Y:S04]  /*12d90*/  STL [R1+0x128], R14 ;  /* 0x0001280e01007387 */ /* 0x000fe80000100800 */
        /* <DEDUP_REMOVED lines=8> */
[----:B------:R-:W-:-:S03]  /*12e20*/  IMAD.MOV.U32 R74, RZ, RZ, R21 ;  /* 0x000000ffff4a7224 */ /* 0x000fc600078e0015 */
[----:B------:R-:W-:Y:S01]  /*12e30*/  STL.64 [R1+0x1c0], R52 ;  /* 0x0001c03401007387 */ /* 0x000fe20000100a00 */
[----:B------:R-:W-:-:S03]  /*12e40*/  IMAD.MOV.U32 R75, RZ, RZ, R22 ;  /* 0x000000ffff4b7224 */ /* 0x000fc600078e0016 */
[----:B------:R-:W-:Y:S04]  /*12e50*/  STL.64 [R1+0x1c8], R54 ;  /* 0x0001c83601007387 */ /* 0x000fe80000100a00 */
[----:B------:R-:W-:Y:S01]  /*12e60*/  STL.64 [R1+0x1d0], R56 ;  /* 0x0001d03801007387 */ /* 0x000fe20000100a00 */
[----:B------:R-:W-:-:S03]  /*12e70*/  IMAD.MOV.U32 R2, RZ, RZ, R66 ;  /* 0x000000ffff027224 */ /* 0x000fc600078e0042 */
[----:B------:R-:W-:Y:S01]  /*12e80*/  STL.64 [R1+0x1d8], R58 ;  /* 0x0001d83a01007387 */ /* 0x000fe20000100a00 */
[----:B--2---:R-:W-:-:S03]  /*12e90*/  IMAD.MOV.U32 R0, RZ, RZ, R67 ;  /* 0x000000ffff007224 */ /* 0x004fc600078e0043 */
[----:B------:R-:W-:Y:S01]  /*12ea0*/  STL.64 [R1+0x1e0], R60 ;  /* 0x0001e03c01007387 */ /* 0x000fe20000100a00 */
[----:B------:R-:W-:Y:S02]  /*12eb0*/  IMAD.MOV.U32 R93, RZ, RZ, R35 ;  /* 0x000000ffff5d7224 */ /* 0x000fe400078e0023 */
[----:B------:R-:W-:Y:S01]  /*12ec0*/  IMAD.MOV.U32 R87, RZ, RZ, R34 ;  /* 0x000000ffff577224 */ /* 0x000fe200078e0022 */
[----:B------:R-:W-:Y:S01]  /*12ed0*/  STL.64 [R1+0x1e8], R62 ;  /* 0x0001e83e01007387 */ /* 0x000fe20000100a00 */
[----:B------:R-:W-:Y:S02]  /*12ee0*/  IMAD.MOV.U32 R86, RZ, RZ, R33 ;  /* 0x000000ffff567224 */ /* 0x000fe400078e0021 */
[----:B------:R-:W-:Y:S01]  /*12ef0*/  IMAD.MOV.U32 R85, RZ, RZ, R32 ;  /* 0x000000ffff557224 */ /* 0x000fe200078e0020 */
[----:B------:R0:W-:Y:S01]  /*12f00*/  STL.64 [R1+0x1f0], R64 ;  /* 0x0001f04001007387 */ /* 0x0001e20000100a00 */
[----:B------:R-:W-:Y:S02]  /*12f10*/  IMAD.MOV.U32 R84, RZ, RZ, R31 ;  /* 0x000000ffff547224 */ /* 0x000fe400078e001f */
[----:B------:R-:W-:-:S02]  /*12f20*/  IMAD.MOV.U32 R83, RZ, RZ, R30 ;  /* 0x000000ffff537224 */ /* 0x000fc400078e001e */
[----:B------:R-:W-:Y:S02]  /*12f30*/  IMAD.MOV.U32 R82, RZ, RZ, R29 ;  /* 0x000000ffff527224 */ /* 0x000fe400078e001d */
[----:B------:R-:W-:Y:S02]  /*12f40*/  IMAD.MOV.U32 R81, RZ, RZ, R28 ;  /* 0x000000ffff517224 */ /* 0x000fe400078e001c */
[----:B------:R-:W-:Y:S02]  /*12f50*/  IMAD.MOV.U32 R80, RZ, RZ, R27 ;  /* 0x000000ffff507224 */ /* 0x000fe400078e001b */
[----:B------:R-:W-:Y:S02]  /*12f60*/  IMAD.MOV.U32 R79, RZ, RZ, R26 ;  /* 0x000000ffff4f7224 */ /* 0x000fe400078e001a */
        /* <DEDUP_REMOVED lines=8> */
[----:B------:R-:W-:Y:S01]  /*12ff0*/  IMAD.MOV.U32 R68, RZ, RZ, R15 ;  /* 0x000000ffff447224 */ /* 0x000fe200078e000f */
[----:B------:R-:W-:Y:S01]  /*13000*/  STL [R1+0x71c], R74 ;  /* 0x00071c4a01007387 */ /* 0x000fe20000100800 */
[----:B0-----:R-:W0:Y:S03]  /*13010*/  LDTM.x64 R4, tmem[UR10+0x140] ;  /* 0x0001400a000479ee */ /* 0x001e260008340000 */
[----:B------:R2:W-:Y:S04]  /*13020*/  STL [R1+0x718], R75 ;  /* 0x0007184b01007387 */ /* 0x0005e80000100800 */
[----:B--2---:R-:W2:Y:S04]  /*13030*/  LDL.LU R75, [R1+0x1f4] ;  /* 0x0001f400014b7983 */ /* 0x004ea80000300800 */
[----:B------:R3:W-:Y:S04]  /*13040*/  STL [R1+0x714], R76 ;  /* 0x0007144c01007387 */ /* 0x0007e80000100800 */
[----:B---3--:R-:W3:Y:S04]  /*13050*/  LDL.LU R76, [R1+0x1f0] ;  /* 0x0001f000014c7983 */ /* 0x008ee80000300800 */
[----:B------:R4:W-:Y:S04]  /*13060*/  STL [R1+0x710], R77 ;  /* 0x0007104d01007387 */ /* 0x0009e80000100800 */
[----:B----4-:R-:W4:Y:S04]  /*13070*/  LDL.LU R77, [R1+0x1ec] ;  /* 0x0001ec00014d7983 */ /* 0x010f280000300800 */
[----:B------:R5:W-:Y:S04]  /*13080*/  STL [R1+0x70c], R78 ;  /* 0x00070c4e01007387 */ /* 0x000be80000100800 */
[----:B-----5:R-:W5:Y:S04]  /*13090*/  LDL.LU R78, [R1+0x1e8] ;  /* 0x0001e800014e7983 */ /* 0x020f680000300800 */
[----:B------:R0:W-:Y:S04]  /*130a0*/  STL [R1+0x708], R79 ;  /* 0x0007084f01007387 */ /* 0x0001e80000100800 */
[----:B0-----:R-:W5:Y:S04]  /*130b0*/  LDL.LU R79, [R1+0x1e4] ;  /* 0x0001e400014f7983 */ /* 0x001f680000300800 */
[----:B------:R0:W-:Y:S04]  /*130c0*/  STL [R1+0x704], R80 ;  /* 0x0007045001007387 */ /* 0x0001e80000100800 */
[----:B0-----:R-:W5:Y:S04]  /*130d0*/  LDL.LU R80, [R1+0x1e0] ;  /* 0x0001e00001507983 */ /* 0x001f680000300800 */
[----:B------:R0:W-:Y:S04]  /*130e0*/  STL [R1+0x700], R81 ;  /* 0x0007005101007387 */ /* 0x0001e80000100800 */
[----:B0-----:R-:W5:Y:S04]  /*130f0*/  LDL.LU R81, [R1+0x1dc] ;  /* 0x0001dc0001517983 */ /* 0x001f680000300800 */
[----:B------:R0:W-:Y:S04]  /*13100*/  STL [R1+0x6fc], R82 ;  /* 0x0006fc5201007387 */ /* 0x0001e80000100800 */
[----:B0-----:R-:W5:Y:S04]  /*13110*/  LDL.LU R82, [R1+0x1d8] ;  /* 0x0001d80001527983 */ /* 0x001f680000300800 */
[----:B------:R0:W-:Y:S04]  /*13120*/  STL [R1+0x6f8], R83 ;  /* 0x0006f85301007387 */ /* 0x0001e80000100800 */
[----:B------:R0:W-:Y:S04]  /*13130*/  STL [R1+0x6f4], R84 ;  /* 0x0006f45401007387 */ /* 0x0001e80000100800 */
[----:B------:R0:W-:Y:S04]  /*13140*/  STL [R1+0x6f0], R85 ;  /* 0x0006f05501007387 */ /* 0x0001e80000100800 */
[----:B------:R-:W-:Y:S04]  /*13150*/  STL [R1+0x6ec], R86 ;  /* 0x0006ec5601007387 */ /* 0x000fe80000100800 */
[----:B------:R-:W-:Y:S04]  /*13160*/  STL [R1+0x6e8], R87 ;  /* 0x0006e85701007387 */ /* 0x000fe80000100800 */
[----:B------:R0:W-:Y:S04]  /*13170*/  STL [R1+0x6e4], R93 ;  /* 0x0006e45d01007387 */ /* 0x0001e80000100800 */
[----:B------:R-:W-:Y:S04]  /*13180*/  STL [R1+0x18], R10 ;  /* 0x0000180a01007387 */ /* 0x000fe80000100800 */
        /* <DEDUP_REMOVED lines=28> */
[----:B0-----:R-:W5:Y:S04]  /*13350*/  LDL.LU R83, [R1+0x1d4] ;  /* 0x0001d40001537983 */ /* 0x001f680000300800 */
[----:B------:R-:W5:Y:S01]  /*13360*/  LDL.LU R84, [R1+0x1d0] ;  /* 0x0001d00001547983 */ /* 0x000f620000300800 */
[----:B------:R-:W-:-:S03]  /*13370*/  IMAD.MOV.U32 R74, RZ, RZ, R2 ;  /* 0x000000ffff4a7224 */ /* 0x000fc600078e0002 */
[----:B------:R-:W5:Y:S01]  /*13380*/  LDL.LU R85, [R1+0x1cc] ;  /* 0x0001cc0001557983 */ /* 0x000f620000300800 */
[----:B------:R-:W-:Y:S02]  /*13390*/  IMAD.MOV.U32 R93, RZ, RZ, R0 ;  /* 0x000000ffff5d7224 */ /* 0x000fe400078e0000 */
[----:B------:R-:W-:Y:S01]  /*133a0*/  IMAD.MOV.U32 R3, RZ, RZ, R15 ;  /* 0x000000ffff037224 */ /* 0x000fe200078e000f */
[----:B------:R-:W5:Y:S01]  /*133b0*/  LDL.LU R86, [R1+0x1c8] ;  /* 0x0001c80001567983 */ /* 0x000f620000300800 */
[----:B------:R-:W-:Y:S02]  /*133c0*/  IMAD.MOV.U32 R0, RZ, RZ, R11 ;  /* 0x000000ffff007224 */ /* 0x000fe400078e000b */
[----:B------:R-:W-:Y:S01]  /*133d0*/  IMAD.MOV.U32 R88, RZ, RZ, R9 ;  /* 0x000000ffff587224 */ /* 0x000fe200078e0009 */
[----:B------:R-:W5:Y:S01]  /*133e0*/  LDL.LU R87, [R1+0x1c4] ;  /* 0x0001c40001577983 */ /* 0x000f620000300800 */
[----:B------:R-:W-:Y:S02]  /*133f0*/  IMAD.MOV.U32 R2, RZ, RZ, R8 ;  /* 0x000000ffff027224 */ /* 0x000fe400078e0008 */
[----:B------:R-:W-:-:S02]  /*13400*/  IMAD.MOV.U32 R89, RZ, RZ, R7 ;  /* 0x000000ffff597224 */ /* 0x000fc400078e0007 */
[----:B------:R-:W-:Y:S02]  /*13410*/  IMAD.MOV.U32 R92, RZ, RZ, R6 ;  /* 0x000000ffff5c7224 */ /* 0x000fe400078e0006 */
[----:B------:R-:W-:Y:S02]  /*13420*/  IMAD.MOV.U32 R90, RZ, RZ, R5 ;  /* 0x000000ffff5a7224 */ /* 0x000fe400078e0005 */
[----:B------:R-:W-:Y:S02]  /*13430*/  IMAD.MOV.U32 R91, RZ, RZ, R4 ;  /* 0x000000ffff5b7224 */ /* 0x000fe400078e0004 */
[----:B-1----:R-:W0:Y:S01]  /*13440*/  LDTM.x64 R4, tmem[UR10+0x180] ;  /* 0x0001800a000479ee */ /* 0x002e220008340000 */
[----:B------:R-:W-:Y:S04]  /*13450*/  STL [R1+0x68c], R3 ;  /* 0x00068c0301007387 */ /* 0x000fe80000100800 */
[----:B------:R0:W-:Y:S04]  /*13460*/  STL [R1+0x684], R88 ;  /* 0x0006845801007387 */ /* 0x0001e80000100800 */
[----:B------:R-:W-:Y:S01]  /*13470*/  STL [R1+0x67c], R0 ;  /* 0x00067c0001007387 */ /* 0x000fe20000100800 */
[----:B0-----:R-:W-:-:S03]  /*13480*/  F2FP.BF16.F32.PACK_AB R88, R67, R93 ;  /* 0x0000005d4358723e */ /* 0x001fc600000010ff */
[----:B------:R-:W5:Y:S01]  /*13490*/  LDL.LU R93, [R1+0x1c0] ;  /* 0x0001c000015d7983 */ /* 0x000f620000300800 */
[----:B------:R-:W-:-:S03]  /*134a0*/  F2FP.BF16.F32.PACK_AB R66, R66, R74 ;  /* 0x0000004a4242723e */ /* 0x000fc600000010ff */
[----:B------:R-:W5:Y:S01]  /*134b0*/  LDL.LU R67, [R1+0x184] ;  /* 0x0001840001437983 */ /* 0x000f620000300800 */
[----:B--2---:R-:W-:-:S03]  /*134c0*/  F2FP.BF16.F32.PACK_AB R65, R65, R75 ;  /* 0x0000004b4141723e */ /* 0x004fc600000010ff */
[----:B------:R0:W-:Y:S04]  /*134d0*/  STL [R1+0x1fc], R88 ;  /* 0x0001fc5801007387 */ /* 0x0001e80000100800 */
[----:B0-----:R-:W2:Y:S01]  /*134e0*/  LDL.LU R88, [R1+0x180] ;  /* 0x0001800001587983 */ /* 0x001ea20000300800 */
[----:B---3--:R-:W-:-:S03]  /*134f0*/  F2FP.BF16.F32.PACK_AB R64, R64, R76 ;  /* 0x0000004c4040723e */ /* 0x008fc600000010ff */
[----:B------:R-:W3:Y:S04]  /*13500*/  LDL.LU R74, [R1+0x71c] ;  /* 0x00071c00014a7983 */ /* 0x000ee80000300800 */
[----:B------:R0:W-:Y:S01]  /*13510*/  STL [R1+0x1f8], R66 ;  /* 0x0001f84201007387 */ /* 0x0001e20000100800 */
[----:B----4-:R-:W-:-:S03]  /*13520*/  F2FP.BF16.F32.PACK_AB R63, R63, R77 ;  /* 0x0000004d3f3f723e */ /* 0x010fc600000010ff */
[----:B0-----:R-:W4:Y:S04]  /*13530*/  LDL.LU R66, [R1+0x188] ;  /* 0x0001880001427983 */ /* 0x001f280000300800 */
[----:B------:R-:W2:Y:S04]  /*13540*/  LDL.LU R75, [R1+0x718] ;  /* 0x00071800014b7983 */ /* 0x000ea80000300800 */
[----:B------:R0:W-:Y:S01]  /*13550*/  STL [R1+0x1f4], R65 ;  /* 0x0001f44101007387 */ /* 0x0001e20000100800 */
[----:B-----5:R-:W-:-:S03]  /*13560*/  F2FP.BF16.F32.PACK_AB R62, R62, R78 ;  /* 0x0000004e3e3e723e */ /* 0x020fc600000010ff */
[----:B0-----:R-:W5:Y:S04]  /*13570*/  LDL.LU R65, [R1+0x18c] ;  /* 0x00018c0001417983 */ /* 0x001f680000300800 */
[----:B------:R-:W3:Y:S04]  /*13580*/  LDL.LU R76, [R1+0x714] ;  /* 0x00071400014c7983 */ /* 0x000ee80000300800 */
[----:B------:R0:W-:Y:S01]  /*13590*/  STL [R1+0x1f0], R64 ;  /* 0x0001f04001007387 */ /* 0x0001e20000100800 */
[----:B------:R-:W-:-:S03]  /*135a0*/  F2FP.BF16.F32.PACK_AB R61, R61, R79 ;  /* 0x0000004f3d3d723e */ /* 0x000fc600000010ff */
[----:B0-----:R-:W3:Y:S04]  /*135b0*/  LDL.LU R64, [R1+0x190] ;  /* 0x0001900001407983 */ /* 0x001ee80000300800 */
[----:B------:R-:W3:Y:S04]  /*135c0*/  LDL.LU R77, [R1+0x710] ;  /* 0x00071000014d7983 */ /* 0x000ee80000300800 */
[----:B------:R0:W-:Y:S01]  /*135d0*/  STL [R1+0x1ec], R63 ;  /* 0x0001ec3f01007387 */ /* 0x0001e20000100800 */
[----:B------:R-:W-:Y:S02]  /*135e0*/  F2FP.BF16.F32.PACK_AB R60, R60, R80 ;  /* 0x000000503c3c723e */ /* 0x000fe400000010ff */
[----:B------:R-:W-:Y:S01]  /*135f0*/  F2FP.BF16.F32.PACK_AB R59, R59, R81 ;  /* 0x000000513b3b723e */ /* 0x000fe200000010ff */
[----:B0-----:R-:W3:Y:S04]  /*13600*/  LDL.LU R63, [R1+0x194] ;  /* 0x00019400013f7983 */ /* 0x001ee80000300800 */
[----:B------:R-:W3:Y:S04]  /*13610*/  LDL.LU R78, [R1+0x70c] ;  /* 0x00070c00014e7983 */ /* 0x000ee80000300800 */
[----:B------:R0:W-:Y:S01]  /*13620*/  STL [R1+0x1e8], R62 ;  /* 0x0001e83e01007387 */ /* 0x0001e20000100800 */
[----:B------:R-:W-:-:S03]  /*13630*/  F2FP.BF16.F32.PACK_AB R58, R58, R82 ;  /* 0x000000523a3a723e */ /* 0x000fc600000010ff */
[----:B0-----:R-:W3:Y:S04]  /*13640*/  LDL.LU R62, [R1+0x198] ;  /* 0x00019800013e7983 */ /* 0x001ee80000300800 */
[----:B------:R-:W3:Y:S04]  /*13650*/  LDL.LU R79, [R1+0x708] ;  /* 0x00070800014f7983 */ /* 0x000ee80000300800 */
[----:B------:R0:W-:Y:S04]  /*13660*/  STL [R1+0x1e4], R61 ;  /* 0x0001e43d01007387 */ /* 0x0001e80000100800 */
        /* <DEDUP_REMOVED lines=9> */
[----:B0-----:R-:W3:Y:S01]  /*13700*/  LDL.LU R58, [R1+0x1a8] ;  /* 0x0001a800013a7983 */ /* 0x001ee20000300800 */
[----:B------:R-:W-:-:S03]  /*13710*/  F2FP.BF16.F32.PACK_AB R57, R57, R83 ;  /* 0x000000533939723e */ /* 0x000fc600000010ff */
[----:B------:R-:W3:Y:S01]  /*13720*/  LDL.LU R83, [R1+0x6f8] ;  /* 0x0006f80001537983 */ /* 0x000ee20000300800 */
[----:B------:R-:W-:-:S03]  /*13730*/  F2FP.BF16.F32.PACK_AB R56, R56, R84 ;  /* 0x000000543838723e */ /* 0x000fc600000010ff */
        /* <DEDUP_REMOVED lines=18> */
[----:B------:R-:W3:Y:S04]  /*13860*/  LDL.LU R93, [R1+0x6e4] ;  /* 0x0006e400015d7983 */ /* 0x000ee80000300800 */
[----:B------:R-:W-:Y:S01]  /*13870*/  STL [R1+0x1c0], R52 ;  /* 0x0001c03401007387 */ /* 0x000fe20000100800 */
[----:B----4-:R-:W-:Y:S02]  /*13880*/  F2FP.BF16.F32.PACK_AB R38, R38, R66 ;  /* 0x000000422626723e */ /* 0x010fe400000010ff */
[----:B------:R-:W-:Y:S02]  /*13890*/  F2FP.BF16.F32.PACK_AB R37, R37, R67 ;  /* 0x000000432525723e */ /* 0x000fe400000010ff */
[----:B-----5:R-:W-:Y:S02]  /*138a0*/  F2FP.BF16.F32.PACK_AB R39, R39, R65 ;  /* 0x000000412727723e */ /* 0x020fe400000010ff */
[----:B--2---:R-:W-:-:S02]  /*138b0*/  F2FP.BF16.F32.PACK_AB R36, R36, R88 ;  /* 0x000000582424723e */ /* 0x004fc400000010ff */
[----:B---3--:R-:W-:Y:S02]  /*138c0*/  F2FP.BF16.F32.PACK_AB R40, R40, R64 ;  /* 0x000000402828723e */ /* 0x008fe400000010ff */
        /* <DEDUP_REMOVED lines=30> */
[----:B------:R-:W-:Y:S01]  /*13ab0*/  STL [R1+0x188], R38 ;  /* 0x0001882601007387 */ /* 0x000fe20000100800 */
[----:B------:R-:W-:-:S03]  /*13ac0*/  F2FP.BF16.F32.PACK_AB R33, R33, R86 ;  /* 0x000000562121723e */ /* 0x000fc600000010ff */
[----:B------:R-:W-:Y:S04]  /*13ad0*/  STL [R1+0x184], R37 ;  /* 0x0001842501007387 */ /* 0x000fe80000100800 */
[----:B------:R0:W2:Y:S04]  /*13ae0*/  LDL.LU R93, [R1+0x6e0] ;  /* 0x0006e000015d7983 */ /* 0x0000a80000300800 */
[----:B------:R-:W-:Y:S01]  /*13af0*/  STL [R1+0x180], R36 ;  /* 0x0001802401007387 */ /* 0x000fe20000100800 */
[----:B------:R-:W-:-:S03]  /*13b00*/  F2FP.BF16.F32.PACK_AB R0, R32, R85 ;  /* 0x000000552000723e */ /* 0x000fc600000010ff */
[----:B------:R0:W3:Y:S04]  /*13b10*/  LDL.LU R87, [R1+0x6dc] ;  /* 0x0006dc0001577983 */ /* 0x0000e80000300800 */
[----:B------:R-:W-:Y:S04]  /*13b20*/  STL [R1+0x17c], R35 ;  /* 0x00017c2301007387 */ /* 0x000fe80000100800 */
[----:B------:R0:W4:Y:S04]  /*13b30*/  LDL.LU R86, [R1+0x6d8] ;  /* 0x0006d80001567983 */ /* 0x0001280000300800 */
[----:B------:R-:W-:Y:S04]  /*13b40*/  STL [R1+0x178], R34 ;  /* 0x0001782201007387 */ /* 0x000fe80000100800 */
[----:B------:R0:W5:Y:S04]  /*13b50*/  LDL.LU R85, [R1+0x6d4] ;  /* 0x0006d40001557983 */ /* 0x0001680000300800 */
[----:B------:R-:W-:Y:S04]  /*13b60*/  STL [R1+0x174], R33 ;  /* 0x0001742101007387 */ /* 0x000fe80000100800 */
[----:B------:R-:W5:Y:S04]  /*13b70*/  LDL.LU R59, [R1+0x128] ;  /* 0x00012800013b7983 */ /* 0x000f680000300800 */
[----:B------:R-:W5:Y:S04]  /*13b80*/  LDL.LU R60, [R1+0x124] ;  /* 0x00012400013c7983 */ /* 0x000f680000300800 */
[----:B------:R1:W-:Y:S04]  /*13b90*/  STL [R1+0x170], R0 ;  /* 0x0001700001007387 */ /* 0x0003e80000100800 */
[----:B------:R-:W5:Y:S04]  /*13ba0*/  LDL.LU R61, [R1+0x120] ;  /* 0x00012000013d7983 */ /* 0x000f680000300800 */
[----:B------:R-:W5:Y:S04]  /*13bb0*/  LDL.LU R62, [R1+0x11c] ;  /* 0x00011c00013e7983 */ /* 0x000f680000300800 */
[----:B------:R-:W5:Y:S01]  /*13bc0*/  LDL.LU R63, [R1+0x118] ;  /* 0x00011800013f7983 */ /* 0x000f620000300800 */
[----:B------:R-:W-:-:S03]  /*13bd0*/  F2FP.BF16.F32.PACK_AB R31, R31, R84 ;  /* 0x000000541f1f723e */ /* 0x000fc600000010ff */
[----:B------:R-:W5:Y:S04]  /*13be0*/  LDL.LU R64, [R1+0x114] ;  /* 0x0001140001407983 */ /* 0x000f680000300800 */
[----:B------:R-:W5:Y:S01]  /*13bf0*/  LDL.LU R65, [R1+0x110] ;  /* 0x0001100001417983 */ /* 0x000f620000300800 */
[----:B------:R-:W-:-:S03]  /*13c00*/  F2FP.BF16.F32.PACK_AB R30, R30, R83 ;  /* 0x000000531e1e723e */ /* 0x000fc600000010ff */
[----:B------:R-:W5:Y:S04]  /*13c10*/  LDL.LU R66, [R1+0x10c] ;  /* 0x00010c0001427983 */ /* 0x000f680000300800 */
[----:B------:R-:W5:Y:S04]  /*13c20*/  LDL.LU R67, [R1+0x108] ;  /* 0x0001080001437983 */ /* 0x000f680000300800 */
[----:B-1----:R-:W5:Y:S04]  /*13c30*/  LDL.LU R0, [R1+0x104] ;  /* 0x0001040001007983 */ /* 0x002f680000300800 */
[----:B------:R-:W5:Y:S04]  /*13c40*/  LDL.LU R88, [R1+0x100] ;  /* 0x0001000001587983 */ /* 0x000f680000300800 */
[----:B------:R0:W5:Y:S04]  /*13c50*/  LDL.LU R84, [R1+0x6d0] ;  /* 0x0006d00001547983 */ /* 0x0001680000300800 */
[----:B------:R0:W5:Y:S04]  /*13c60*/  LDL.LU R83, [R1+0x6cc] ;  /* 0x0006cc0001537983 */ /* 0x0001680000300800 */
[----:B------:R-:W-:Y:S04]  /*13c70*/  STL [R1+0x16c], R31 ;  /* 0x00016c1f01007387 */ /* 0x000fe80000100800 */
[----:B------:R0:W5:Y:S04]  /*13c80*/  LDL.LU R82, [R1+0x6c8] ;  /* 0x0006c80001527983 */ /* 0x0001680000300800 */
[----:B------:R-:W-:Y:S04]  /*13c90*/  STL [R1+0x168], R30 ;  /* 0x0001681e01007387 */ /* 0x000fe80000100800 */
[----:B------:R0:W5:Y:S04]  /*13ca0*/  LDL.LU R81, [R1+0x6c4] ;  /* 0x0006c40001517983 */ /* 0x0001680000300800 */
[----:B------:R-:W-:Y:S04]  /*13cb0*/  STL [R1+0x164], R29 ;  /* 0x0001641d01007387 */ /* 0x000fe80000100800 */
[----:B------:R0:W5:Y:S04]  /*13cc0*/  LDL.LU R80, [R1+0x6c0] ;  /* 0x0006c00001507983 */ /* 0x0001680000300800 */
[----:B------:R-:W-:Y:S04]  /*13cd0*/  STL [R1+0x160], R28 ;  /* 0x0001601c01007387 */ /* 0x000fe80000100800 */
[----:B------:R0:W5:Y:S01]  /*13ce0*/  LDL.LU R79, [R1+0x6bc] ;  /* 0x0006bc00014f7983 */ /* 0x0001620000300800 */
[----:B------:R-:W-:-:S03]  /*13cf0*/  F2FP.BF16.F32.PACK_AB R25, R25, R78 ;  /* 0x0000004e1919723e */ /* 0x000fc600000010ff */
[----:B------:R-:W-:Y:S04]  /*13d00*/  STL [R1+0x15c], R27 ;  /* 0x00015c1b01007387 */ /* 0x000fe80000100800 */
[----:B------:R0:W5:Y:S04]  /*13d10*/  LDL.LU R78, [R1+0x6b8] ;  /* 0x0006b800014e7983 */ /* 0x0001680000300800 */
[----:B------:R1:W-:Y:S04]  /*13d20*/  STL [R1+0x158], R3 ;  /* 0x0001580301007387 */ /* 0x0003e80000100800 */
[----:B-1----:R-:W5:Y:S04]  /*13d30*/  LDL.LU R3, [R1+0xfc] ;  /* 0x0000fc0001037983 */ /* 0x002f680000300800 */
[----:B------:R1:W-:Y:S01]  /*13d40*/  STL [R1+0x154], R25 ;  /* 0x0001541901007387 */ /* 0x0003e20000100800 */
[----:B--2---:R-:W-:-:S03]  /*13d50*/  F2FP.BF16.F32.PACK_AB R93, R24, R77 ;  /* 0x0000004d185d723e */ /* 0x004fc600000010ff */
[----:B------:R0:W2:Y:S01]  /*13d60*/  LDL.LU R77, [R1+0x6b4] ;  /* 0x0006b400014d7983 */ /* 0x0000a20000300800 */
[----:B---3--:R-:W-:-:S03]  /*13d70*/  F2FP.BF16.F32.PACK_AB R87, R23, R76 ;  /* 0x0000004c1757723e */ /* 0x008fc600000010ff */
[----:B------:R3:W-:Y:S04]  /*13d80*/  STL [R1+0x658], R93 ;  /* 0x0006585d01007387 */ /* 0x0007e80000100800 */
[----:B------:R0:W3:Y:S01]  /*13d90*/  LDL.LU R76, [R1+0x6b0] ;  /* 0x0006b000014c7983 */ /* 0x0000e20000300800 */
[----:B----4-:R-:W-:-:S03]  /*13da0*/  F2FP.BF16.F32.PACK_AB R86, R22, R75 ;  /* 0x0000004b1656723e */ /* 0x010fc600000010ff */
[----:B------:R-:W-:Y:S04]  /*13db0*/  STL [R1+0x65c], R87 ;  /* 0x00065c5701007387 */ /* 0x000fe80000100800 */
[----:B------:R0:W4:Y:S01]  /*13dc0*/  LDL.LU R75, [R1+0x6ac] ;  /* 0x0006ac00014b7983 */ /* 0x0001220000300800 */
[----:B-----5:R-:W-:-:S03]  /*13dd0*/  F2FP.BF16.F32.PACK_AB R85, R21, R74 ;  /* 0x0000004a1555723e */ /* 0x020fc600000010ff */
[----:B------:R0:W5:Y:S01]  /*13de0*/  LDL.LU R74, [R1+0x6a8] ;  /* 0x0006a800014a7983 */ /* 0x0001620000300800 */
[----:B------:R-:W-:-:S03]  /*13df0*/  F2FP.BF16.F32.PACK_AB R84, R20, R73 ;  /* 0x000000491454723e */ /* 0x000fc600000010ff */
        /* <DEDUP_REMOVED lines=11> */
[----:B------:R-:W-:Y:S02]  /*13eb0*/  F2FP.BF16.F32.PACK_AB R78, R14, R59 ;  /* 0x0000003b0e4e723e */ /* 0x000fe400000010ff */
[----:B--2---:R-:W-:Y:S02]  /*13ec0*/  F2FP.BF16.F32.PACK_AB R77, R13, R60 ;  /* 0x0000003c0d4d723e */ /* 0x004fe400000010ff */
[----:B---3--:R-:W-:Y:S02]  /*13ed0*/  F2FP.BF16.F32.PACK_AB R76, R12, R61 ;  /* 0x0000003d0c4c723e */ /* 0x008fe400000010ff */
[----:B----4-:R-:W-:Y:S02]  /*13ee0*/  F2FP.BF16.F32.PACK_AB R75, R11, R62 ;  /* 0x0000003e0b4b723e */ /* 0x010fe400000010ff */
[----:B-----5:R-:W-:Y:S02]  /*13ef0*/  F2FP.BF16.F32.PACK_AB R74, R10, R63 ;  /* 0x0000003f0a4a723e */ /* 0x020fe400000010ff */
[----:B------:R-:W-:-:S02]  /*13f00*/  F2FP.BF16.F32.PACK_AB R73, R9, R64 ;  /* 0x000000400949723e */ /* 0x000fc400000010ff */
[----:B------:R-:W-:Y:S02]  /*13f10*/  F2FP.BF16.F32.PACK_AB R72, R8, R65 ;  /* 0x000000410848723e */ /* 0x000fe400000010ff */
[----:B------:R-:W-:Y:S02]  /*13f20*/  F2FP.BF16.F32.PACK_AB R71, R7, R66 ;  /* 0x000000420747723e */ /* 0x000fe400000010ff */
[----:B------:R-:W-:Y:S02]  /*13f30*/  F2FP.BF16.F32.PACK_AB R70, R6, R67 ;  /* 0x000000430646723e */ /* 0x000fe400000010ff */
[----:B------:R-:W-:Y:S02]  /*13f40*/  F2FP.BF16.F32.PACK_AB R69, R5, R0 ;  /* 0x000000000545723e */ /* 0x000fe400000010ff */
[----:B------:R-:W-:Y:S02]  /*13f50*/  F2FP.BF16.F32.PACK_AB R68, R4, R88 ;  /* 0x000000580444723e */ /* 0x000fe400000010ff */
[----:B-1----:R-:W1:Y:S01]  /*13f60*/  LDTM.x64 R4, tmem[UR10+0x1c0] ;  /* 0x0001c00a000479ee */ /* 0x002e620008340000 */
[----:B------:R-:W2:Y:S01]  /*13f70*/  LDL.LU R88, [R1+0x28] ;  /* 0x0000280001587983 */ /* 0x000ea20000300800 */
[----:B------:R-:W-:Y:S01]  /*13f80*/  NOP ;  /* 0x0000000000007918 */ /* 0x000fe20000000000 */
[----:B------:R-:W3:Y:S02]  /*13f90*/  LDCU.64 UR10, c[0x0][0x398] ;  /* 0x00007300ff0a77ac */ /* 0x000ee40008000a00 */
[----:B------:R-:W4:Y:S04]  /*13fa0*/  LDL.LU R0, [R1+0x24] ;  /* 0x0000240001007983 */ /* 0x000f280000300800 */
[----:B------:R-:W5:Y:S04]  /*13fb0*/  LDL.LU R93, [R1+0x18] ;  /* 0x00001800015d7983 */ /* 0x000f680000300800 */
[----:B-1----:R-:W-:Y:S04]  /*13fc0*/  STL [R1+0x654], R43 ;  /* 0x0006542b01007387 */ /* 0x002fe80000100800 */
        /* <DEDUP_REMOVED lines=22> */
[----:B------:R0:W-:Y:S01]  /*14130*/  STL [R1+0x5f8], R66 ;  /* 0x0005f84201007387 */ /* 0x0001e20000100800 */
[----:B-1----:R-:W-:-:S03]  /*14140*/  F2FP.BF16.F32.PACK_AB R65, R67, R3 ;  /* 0x000000034341723e */ /* 0x002fc600000010ff */
[----:B0-----:R-:W2:Y:S04]  /*14150*/  LDL.LU R66, [R1+0x3a4] ;  /* 0x0003a40001427983 */ /* 0x001ea80000300800 */
[----:B------:R-:W2:Y:S04]  /*14160*/  LDL.LU R3, [R1+0x68c] ;  /* 0x00068c0001037983 */ /* 0x000ea80000300800 */
[----:B------:R0:W-:Y:S04]  /*14170*/  STL [R1+0xfc], R65 ;  /* 0x0000fc4101007387 */ /* 0x0001e80000100800 */
[----:B0-----:R-:W3:Y:S01]  /*14180*/  LDL.LU R65, [R1+0x3a0] ;  /* 0x0003a00001417983 */ /* 0x001ee20000300800 */
[----:B--2---:R-:W-:-:S03]  /*14190*/  F2FP.BF16.F32.PACK_AB R15, R15, R3 ;  /* 0x000000030f0f723e */ /* 0x004fc600000010ff */
[----:B------:R0:W2:Y:S01]  /*141a0*/  LDL.LU R3, [R1+0x688] ;  /* 0x0006880001037983 */ /* 0x0000a20000300800 */
[C---:B------:R-:W-:Y:S02]  /*141b0*/  PRMT R63, R15.reuse, 0x7610, R63 ;  /* 0x000076100f3f7816 */ /* 0x040fe4000000003f */
[----:B------:R-:W-:Y:S02]  /*141c0*/  PRMT R64, R15, 0x7632, R64 ;  /* 0x000076320f407816 */ /* 0x000fe40000000040 */
[----:B------:R-:W3:Y:S01]  /*141d0*/  LDL.LU R15, [R1+0x20] ;  /* 0x00002000010f7983 */ /* 0x000ee20000300800 */
[----:B--2---:R-:W-:-:S03]  /*141e0*/  F2FP.BF16.F32.PACK_AB R3, R14, R88 ;  /* 0x000000580e03723e */ /* 0x004fc600000010ff */
[----:B------:R-:W2:Y:S01]  /*141f0*/  LDL.LU R88, [R1+0x684] ;  /* 0x0006840001587983 */ /* 0x000ea20000300800 */
[C---:B------:R-:W-:Y:S02]  /*14200*/  PRMT R61, R3.reuse, 0x7610, R61 ;  /* 0x00007610033d7816 */ /* 0x040fe4000000003d */
[----:B------:R-:W-:Y:S02]  /*14210*/  PRMT R62, R3, 0x7632, R62 ;  /* 0x00007632033e7816 */ /* 0x000fe4000000003e */
[----:B------:R0:W4:Y:S02]  /*14220*/  LDL.LU R3, [R1+0x680] ;  /* 0x0006800001037983 */ /* 0x0001240000300800 */
[----:B----4-:R-:W-:Y:S02]  /*14230*/  F2FP.BF16.F32.PACK_AB R3, R13, R0 ;  /* 0x000000000d03723e */ /* 0x010fe400000010ff */
[----:B------:R-:W4:Y:S02]  /*14240*/  LDL.LU R0, [R1+0x67c] ;  /* 0x00067c0001007983 */ /* 0x000f240000300800 */
[----:B------:R-:W-:-:S02]  /*14250*/  PRMT R59, R3, 0x7610, R59 ;  /* 0x00007610033b7816 */ /* 0x000fc4000000003b */
[----:B------:R-:W-:Y:S02]  /*14260*/  PRMT R60, R3, 0x7632, R60 ;  /* 0x00007632033c7816 */ /* 0x000fe4000000003c */
[----:B------:R0:W2:Y:S01]  /*14270*/  LDL.LU R3, [R1+0x678] ;  /* 0x0006780001037983 */ /* 0x0000a20000300800 */
[----:B---3--:R-:W-:Y:S02]  /*14280*/  F2FP.BF16.F32.PACK_AB R87, R12, R15 ;  /* 0x0000000f0c57723e */ /* 0x008fe400000010ff */
[----:B------:R-:W1:Y:S01]  /*14290*/  LDC R15, c[0x0][0x3b4] ;  /* 0x0000ed00ff0f7b82 */ /* 0x000e620000000800 */
[----:B----4-:R-:W-:Y:S02]  /*142a0*/  F2FP.BF16.F32.PACK_AB R12, R11, R0 ;  /* 0x000000000b0c723e */ /* 0x010fe400000010ff */
[----:B------:R0:W3:Y:S01]  /*142b0*/  LDL.LU R0, [R1+0x674] ;  /* 0x0006740001007983 */ /* 0x0000e20000300800 */
[----:B--2---:R-:W-:-:S03]  /*142c0*/  F2FP.BF16.F32.PACK_AB R3, R9, R88 ;  /* 0x000000580903723e */ /* 0x004fc600000010ff */
[----:B------:R-:W2:Y:S01]  /*142d0*/  LDL.LU R88, [R1+0x670] ;  /* 0x0006700001587983 */ /* 0x000ea20000300800 */
[----:B-----5:R-:W-:-:S03]  /*142e0*/  F2FP.BF16.F32.PACK_AB R11, R10, R93 ;  /* 0x0000005d0a0b723e */ /* 0x020fc600000010ff */
[----:B------:R-:W4:Y:S01]  /*142f0*/  LDL R93, [R1+0x3b0] ;  /* 0x0003b000015d7983 */ /* 0x000f220000100800 */
[----:B------:R-:W-:-:S04]  /*14300*/  ISETP.GE.AND P0, PT, R66, UR18, PT ;  /* 0x0000001242007c0c */ /* 0x000fc8000bf06270 */
[C---:B------:R-:W-:Y:S01]  /*14310*/  ISETP.LT.AND P0, PT, R65.reuse, UR33, !P0 ;  /* 0x0000002141007c0c */ /* 0x040fe2000c701270 */
[----:B------:R-:W5:Y:S01]  /*14320*/  LDCU UR33, c[0x0][0x398] ;  /* 0x00007300ff2177ac */ /* 0x000f620008000800 */
[C---:B------:R-:W-:Y:S02]  /*14330*/  PRMT R55, R12.reuse, 0x7610, R55 ;  /* 0x000076100c377816 */ /* 0x040fe40000000037 */
[----:B------:R-:W-:Y:S01]  /*14340*/  PRMT R56, R12, 0x7632, R56 ;  /* 0x000076320c387816 */ /* 0x000fe20000000038 */
[----:B------:R-:W-:Y:S01]  /*14350*/  IMAD R12, R65, UR30, RZ ;  /* 0x0000001e410c7c24 */ /* 0x000fe2000f8e02ff */
[C---:B------:R-:W-:Y:S02]  /*14360*/  PRMT R51, R3.reuse, 0x7610, R51 ;  /* 0x0000761003337816 */ /* 0x040fe40000000033 */
[----:B------:R-:W-:Y:S02]  /*14370*/  PRMT R52, R3, 0x7632, R52 ;  /* 0x0000763203347816 */ /* 0x000fe40000000034 */
[----:B------:R-:W-:-:S02]  /*14380*/  F2FP.BF16.F32.PACK_AB R7, R7, R89 ;  /* 0x000000590707723e */ /* 0x000fc400000010ff */
[C---:B------:R-:W-:Y:S01]  /*14390*/  PRMT R57, R87.reuse, 0x7610, R57 ;  /* 0x0000761057397816 */ /* 0x040fe20000000039 */
[----:B------:R-:W4:Y:S01]  /*143a0*/  LDL.LU R89, [R1+0x66c] ;  /* 0x00066c0001597983 */ /* 0x000f220000300800 */
[----:B------:R-:W-:-:S03]  /*143b0*/  PRMT R58, R87, 0x7632, R58 ;  /* 0x00007632573a7816 */ /* 0x000fc6000000003a */
[----:B------:R-:W4:Y:S01]  /*143c0*/  LDL R87, [R1+0x3ac] ;  /* 0x0003ac0001577983 */ /* 0x000f220000100800 */
[----:B------:R-:W-:Y:S02]  /*143d0*/  F2FP.BF16.F32.PACK_AB R5, R5, R90 ;  /* 0x0000005a0505723e */ /* 0x000fe400000010ff */
[----:B---3--:R-:W-:-:S04]  /*143e0*/  F2FP.BF16.F32.PACK_AB R0, R8, R2 ;  /* 0x000000020800723e */ /* 0x008fc800000010ff */
[C---:B------:R-:W-:Y:S02]  /*143f0*/  PRMT R49, R0.reuse, 0x7610, R49 ;  /* 0x0000761000317816 */ /* 0x040fe40000000031 */
[----:B------:R-:W-:Y:S01]  /*14400*/  PRMT R50, R0, 0x7632, R50 ;  /* 0x0000763200327816 */ /* 0x000fe20000000032 */
[----:B-1----:R-:W-:-:S05]  /*14410*/  IMAD R0, R66, R15, RZ ;  /* 0x0000000f42007224 */ /* 0x002fca00078e02ff */
[----:B------:R-:W-:-:S04]  /*14420*/  LEA R8, P2, R0, UR16, 0x1 ;  /* 0x0000001000087c11 */ /* 0x000fc8000f8408ff */
[----:B------:R-:W-:-:S03]  /*14430*/  LEA.HI.X.SX32 R9, R0, UR17, 0x1, P2 ;  /* 0x0000001100097c11 */ /* 0x000fc600090f0eff */
[----:B------:R-:W-:-:S05]  /*14440*/  IMAD.WIDE R2, R12, 0x2, R8 ;  /* 0x000000020c027825 */ /* 0x000fca00078e0208 */
[----:B--2---:R1:W-:Y:S02]  /*14450*/  @P0 STG.E.U16 desc[UR22][R2.64], R88 ;  /* 0x0000005802000986 */ /* 0x0043e4000c101516 */
[----:B-1----:R-:W-:Y:S02]  /*14460*/  F2FP.BF16.F32.PACK_AB R2, R6, R92 ;  /* 0x0000005c0602723e */ /* 0x002fe400000010ff */
[----:B------:R-:W2:Y:S04]  /*14470*/  LDL R92, [R1+0x3a8] ;  /* 0x0003a800015c7983 */ /* 0x000ea80000100800 */
[----:B------:R-:W3:Y:S01]  /*14480*/  LDL.LU R90, [R1+0x668] ;  /* 0x00066800015a7983 */ /* 0x000ee20000300800 */
[----:B------:R-:W-:Y:S02]  /*14490*/  PRMT R10, R88, 0x7632, R10 ;  /* 0x00007632580a7816 */ /* 0x000fe4000000000a */
[----:B------:R-:W-:-:S02]  /*144a0*/  F2FP.BF16.F32.PACK_AB R88, R4, R91 ;  /* 0x0000005b0458723e */ /* 0x000fc400000010ff */
[----:B------:R-:W3:Y:S01]  /*144b0*/  LDL.LU R91, [R1+0x664] ;  /* 0x00066400015b7983 */ /* 0x000ee20000300800 */
[----:B------:R-:W-:Y:S01]  /*144c0*/  IMAD R0, R15, 0x80, R0 ;  /* 0x000000800f007824 */ /* 0x000fe200078e0200 */
[----:B------:R-:W-:Y:S01]  /*144d0*/  ISETP.GE.AND P0, PT, R65, UR19, PT ;  /* 0x0000001341007c0c */ /* 0x000fe2000bf06270 */
[----:B------:R-:W1:Y:S01]  /*144e0*/  LDCU.64 UR18, c[0x0][0x398] ;  /* 0x00007300ff1277ac */ /* 0x000e620008000a00 */
[C---:B------:R-:W-:Y:S02]  /*144f0*/  PRMT R45, R2.reuse, 0x7610, R45 ;  /* 0x00007610022d7816 */ /* 0x040fe4000000002d */
[----:B------:R-:W-:Y:S02]  /*14500*/  PRMT R46, R2, 0x7632, R46 ;  /* 0x00007632022e7816 */ /* 0x000fe4000000002e */
[C---:B------:R-:W-:Y:S02]  /*14510*/  LEA R2, P1, R0.reuse, UR16, 0x1 ;  /* 0x0000001000027c11 */ /* 0x040fe4000f8208ff */
[----:B----4-:R-:W-:Y:S01]  /*14520*/  ISETP.LT.AND P2, PT, R93, UR4, !P0 ;  /* 0x000000045d007c0c */ /* 0x010fe2000c741270 */
[----:B------:R-:W4:Y:S01]  /*14530*/  LDCU UR4, c[0x0][0x39c] ;  /* 0x00007380ff0477ac */ /* 0x000f220008000800 */
[----:B------:R-:W-:-:S02]  /*14540*/  LEA.HI.X.SX32 R3, R0, UR17, 0x1, P1 ;  /* 0x0000001100037c11 */ /* 0x000fc400088f0eff */
[C---:B------:R-:W-:Y:S02]  /*14550*/  PRMT R47, R7.reuse, 0x7610, R47 ;  /* 0x00007610072f7816 */ /* 0x040fe4000000002f */
[----:B------:R-:W-:Y:S01]  /*14560*/  PRMT R48, R7, 0x7632, R48 ;  /* 0x0000763207307816 */ /* 0x000fe20000000030 */
[----:B------:R-:W-:-:S04]  /*14570*/  IMAD.WIDE R6, R12, 0x2, R2 ;  /* 0x000000020c067825 */ /* 0x000fc800078e0202 */
[----:B------:R-:W-:Y:S01]  /*14580*/  IMAD R0, R15, 0x80, R0 ;  /* 0x000000800f007824 */ /* 0x000fe200078e0200 */
[C---:B------:R-:W-:Y:S01]  /*14590*/  PRMT R43, R5.reuse, 0x7610, R43 ;  /* 0x00007610052b7816 */ /* 0x040fe2000000002b */
[----:B------:R0:W-:Y:S01]  /*145a0*/  @P2 STG.E.U16 desc[UR22][R6.64], R10 ;  /* 0x0000000a06002986 */ /* 0x0001e2000c101516 */
[----:B------:R-:W-:Y:S01]  /*145b0*/  PRMT R44, R5, 0x7632, R44 ;  /* 0x00007632052c7816 */ /* 0x000fe2000000002c */
[----:B------:R-:W-:Y:S01]  /*145c0*/  IMAD R5, R15, 0x80, R0 ;  /* 0x000000800f057824 */ /* 0x000fe200078e0200 */
[----:B------:R-:W-:Y:S01]  /*145d0*/  ISETP.LT.AND P2, PT, R87, UR12, !P0 ;  /* 0x0000000c57007c0c */ /* 0x000fe2000c741270 */
[----:B------:R-:W1:Y:S01]  /*145e0*/  LDCU UR12, c[0x0][0x398] ;  /* 0x00007300ff0c77ac */ /* 0x000e620008000800 */
[----:B0-----:R-:W-:-:S04]  /*145f0*/  LEA R6, P1, R0, UR16, 0x1 ;  /* 0x0000001000067c11 */ /* 0x001fc8000f8208ff */
[----:B------:R-:W-:Y:S02]  /*14600*/  LEA.HI.X.SX32 R7, R0, UR17, 0x1, P1 ;  /* 0x0000001100077c11 */ /* 0x000fe400088f0eff */
[----:B------:R-:W-:Y:S02]  /*14610*/  LEA R4, P1, R5, UR16, 0x1 ;  /* 0x0000001005047c11 */ /* 0x000fe4000f8208ff */
[C---:B------:R-:W-:Y:S02]  /*14620*/  PRMT R53, R11.reuse, 0x7610, R53 ;  /* 0x000076100b357816 */ /* 0x040fe40000000035 */
[----:B------:R-:W-:Y:S01]  /*14630*/  PRMT R54, R11, 0x7632, R54 ;  /* 0x000076320b367816 */ /* 0x000fe20000000036 */
[----:B------:R-:W-:Y:S01]  /*14640*/  IMAD.WIDE R10, R12, 0x2, R6 ;  /* 0x000000020c0a7825 */ /* 0x000fe200078e0206 */
[----:B------:R-:W-:Y:S01]  /*14650*/  LEA.HI.X.SX32 R5, R5, UR17, 0x1, P1 ;  /* 0x0000001105057c11 */ /* 0x000fe200088f0eff */
[----:B------:R-:W0:Y:S01]  /*14660*/  LDCU.64 UR16, c[0x0][0x398] ;  /* 0x00007300ff1077ac */ /* 0x000e220008000a00 */
[----:B------:R-:W-:-:S02]  /*14670*/  PRMT R0, R68, 0x7632, R0 ;  /* 0x0000763244007816 */ /* 0x000fc40000000000 */
[----:B------:R1:W-:Y:S02]  /*14680*/  @P2 STG.E.U16 desc[UR22][R10.64], R68 ;  /* 0x000000440a002986 */ /* 0x0003e4000c101516 */
[----:B-1----:R-:W-:Y:S01]  /*14690*/  IMAD.WIDE R10, R12, 0x2, R4 ;  /* 0x000000020c0a7825 */ /* 0x002fe200078e0204 */
[----:B--2---:R-:W-:Y:S01]  /*146a0*/  ISETP.LT.AND P0, PT, R92, UR28, !P0 ;  /* 0x0000001c5c007c0c */ /* 0x004fe2000c701270 */
[----:B------:R-:W1:-:S12]  /*146b0*/  LDCU UR28, c[0x0][0x398] ;  /* 0x00007300ff1c77ac */ /* 0x000e580008000800 */
[----:B------:R2:W-:Y:S02]  /*146c0*/  @P0 STG.E.U16 desc[UR22][R10.64], R0 ;  /* 0x000000000a000986 */ /* 0x0005e4000c101516 */
[----:B--2---:R-:W-:-:S05]  /*146d0*/  VIADD R0, R65, 0x1 ;  /* 0x0000000141007836 */ /* 0x004fca0000000000 */
[----:B----4-:R-:W-:Y:S01]  /*146e0*/  ISETP.GE.AND P0, PT, R0, UR4, PT ;  /* 0x0000000400007c0c */ /* 0x010fe2000bf06270 */
[----:B------:R-:W-:Y:S01]  /*146f0*/  VIADD R0, R12, UR30 ;  /* 0x0000001e0c007c36 */ /* 0x000fe20008000000 */
[----:B------:R-:W2:Y:S02]  /*14700*/  LDCU UR4, c[0x0][0x39c] ;  /* 0x00007380ff0477ac */ /* 0x000ea40008000800 */
[----:B------:R-:W-:Y:S01]  /*14710*/  ISETP.LT.AND P1, PT, R66, UR26, !P0 ;  /* 0x0000001a42007c0c */ /* 0x000fe2000c721270 */
[----:B------:R-:W-:Y:S01]  /*14720*/  IMAD.WIDE R10, R0, 0x2, R8 ;  /* 0x00000002000a7825 */ /* 0x000fe200078e0208 */
[----:B------:R-:W-:Y:S01]  /*14730*/  ISETP.LT.AND P2, PT, R93, UR6, !P0 ;  /* 0x000000065d007c0c */ /* 0x000fe2000c741270 */
[----:B------:R-:W4:Y:S01]  /*14740*/  LDCU UR6, c[0x0][0x398] ;  /* 0x00007300ff0677ac */ /* 0x000f220008000800 */
[----:B------:R-:W-:Y:S02]  /*14750*/  PRMT R12, R89, 0x7632, R12 ;  /* 0x00007632590c7816 */ /* 0x000fe4000000000c */
[----:B------:R-:W-:Y:S01]  /*14760*/  PRMT R13, R78, 0x7632, R13 ;  /* 0x000076324e0d7816 */ /* 0x000fe2000000000d */
[----:B------:R-:W0:Y:S06]  /*14770*/  LDCU UR26, c[0x0][0x398] ;  /* 0x00007300ff1a77ac */ /* 0x000e2c0008000800 */
[----:B------:R0:W-:Y:S01]  /*14780*/  @P1 STG.E.U16 desc[UR22][R10.64], R89 ;  /* 0x000000590a001986 */ /* 0x0001e2000c101516 */
[----:B------:R-:W-:Y:S01]  /*14790*/  ISETP.LT.AND P1, PT, R87, UR18, !P0 ;  /* 0x0000001257007c0c */ /* 0x000fe2000c721270 */
[----:B------:R-:W1:Y:S01]  /*147a0*/  LDCU UR18, c[0x0][0x39c] ;  /* 0x00007380ff1277ac */ /* 0x000e620008000800 */
[----:B------:R-:W-:Y:S01]  /*147b0*/  ISETP.LT.AND P0, PT, R92, UR24, !P0 ;  /* 0x000000185c007c0c */ /* 0x000fe2000c701270 */
[----:B------:R-:W1:Y:S01]  /*147c0*/  LDCU UR24, c[0x0][0x398] ;  /* 0x00007300ff1877ac */ /* 0x000e620008000800 */
[----:B0-----:R-:W-:-:S05]  /*147d0*/  IMAD.WIDE R10, R0, 0x2, R2 ;  /* 0x00000002000a7825 */ /* 0x001fca00078e0202 */
[----:B------:R0:W-:Y:S02]  /*147e0*/  @P2 STG.E.U16 desc[UR22][R10.64], R12 ;  /* 0x0000000c0a002986 */ /* 0x0001e4000c101516 */
[----:B0-----:R-:W-:Y:S01]  /*147f0*/  IMAD.WIDE R10, R0, 0x2, R6 ;  /* 0x00000002000a7825 */ /* 0x001fe200078e0206 */
[----:B------:R-:W-:-:S04]  /*14800*/  PRMT R12, R69, 0x7632, R12 ;  /* 0x00007632450c7816 */ /* 0x000fc8000000000c */
[----:B------:R0:W-:Y:S02]  /*14810*/  @P1 STG.E.U16 desc[UR22][R10.64], R69 ;  /* 0x000000450a001986 */ /* 0x0001e4000c101516 */
[----:B0-----:R-:W-:-:S05]  /*14820*/  IMAD.WIDE R10, R0, 0x2, R4 ;  /* 0x00000002000a7825 */ /* 0x001fca00078e0204 */
[----:B------:R0:W-:Y:S02]  /*14830*/  @P0 STG.E.U16 desc[UR22][R10.64], R12 ;  /* 0x0000000c0a000986 */ /* 0x0001e4000c101516 */
[----:B0-----:R-:W-:-:S05]  /*14840*/  VIADD R10, R65, 0x2 ;  /* 0x00000002410a7836 */ /* 0x001fca0000000000 */
[----:B--2---:R-:W-:Y:S01]  /*14850*/  ISETP.GE.AND P0, PT, R10, UR4, PT ;  /* 0x000000040a007c0c */ /* 0x004fe2000bf06270 */
[----:B------:R-:W-:Y:S01]  /*14860*/  VIADD R0, R0, UR30 ;  /* 0x0000001e00007c36 */ /* 0x000fe20008000000 */
[----:B---3--:R-:W-:Y:S01]  /*14870*/  PRMT R12, R90, 0x7632, R12 ;  /* 0x000076325a0c7816 */ /* 0x008fe2000000000c */
[----:B------:R-:W0:Y:S01]  /*14880*/  LDCU UR4, c[0x0][0x39c] ;  /* 0x00007380ff0477ac */ /* 0x000e220008000800 */
[----:B------:R-:W-:Y:S01]  /*14890*/  ISETP.LT.AND P1, PT, R66, UR20, !P0 ;  /* 0x0000001442007c0c */ /* 0x000fe2000c721270 */
[C---:B------:R-:W-:Y:S01]  /*148a0*/  IMAD.WIDE R10, R0.reuse, 0x2, R8 ;  /* 0x00000002000a7825 */ /* 0x040fe200078e0208 */
[----:B------:R-:W2:Y:S11]  /*148b0*/  LDCU UR20, c[0x0][0x39c] ;  /* 0x00007380ff1477ac */ /* 0x000eb60008000800 */
[----:B------:R3:W-:Y:S01]  /*148c0*/  @P1 STG.E.U16 desc[UR22][R10.64], R90 ;  /* 0x0000005a0a001986 */ /* 0x0007e2000c101516 */
[----:B------:R-:W-:Y:S01]  /*148d0*/  ISETP.LT.AND P1, PT, R93, UR10, !P0 ;  /* 0x0000000a5d007c0c */ /* 0x000fe2000c721270 */
[----:B------:R-:W0:Y:S01]  /*148e0*/  LDCU UR10, c[0x0][0x39c] ;  /* 0x00007380ff0a77ac */ /* 0x000e220008000800 */
[----:B---3--:R-:W-:-:S11]  /*148f0*/  IMAD.WIDE R10, R0, 0x2, R2 ;  /* 0x00000002000a7825 */ /* 0x008fd600078e0202 */
[----:B------:R3:W-:Y:S01]  /*14900*/  @P1 STG.E.U16 desc[UR22][R10.64], R12 ;  /* 0x0000000c0a001986 */ /* 0x0007e2000c101516 */
[----:B------:R-:W-:Y:S01]  /*14910*/  ISETP.LT.AND P1, PT, R87, UR14, !P0 ;  /* 0x0000000e57007c0c */ /* 0x000fe2000c721270 */
[----:B------:R-:W0:Y:S01]  /*14920*/  LDCU UR14, c[0x0][0x39c] ;  /* 0x00007380ff0e77ac */ /* 0x000e220008000800 */
[----:B------:R-:W-:Y:S02]  /*14930*/  ISETP.LT.AND P0, PT, R92, UR16, !P0 ;  /* 0x000000105c007c0c */ /* 0x000fe4000c701270 */
[----:B------:R-:W-:Y:S01]  /*14940*/  PRMT R69, R80, 0x7632, R69 ;  /* 0x0000763250457816 */ /* 0x000fe20000000045 */
[----:B------:R-:W0:Y:S01]  /*14950*/  LDCU UR16, c[0x0][0x398] ;  /* 0x00007300ff1077ac */ /* 0x000e220008000800 */
[----:B---3--:R-:W-:Y:S01]  /*14960*/  IMAD.WIDE R10, R0, 0x2, R6 ;  /* 0x00000002000a7825 */ /* 0x008fe200078e0206 */
[----:B------:R-:W-:-:S06]  /*14970*/  PRMT R12, R70, 0x7632, R12 ;  /* 0x00007632460c7816 */ /* 0x000fcc000000000c */
[----:B------:R3:W-:Y:S02]  /*14980*/  @P1 STG.E.U16 desc[UR22][R10.64], R70 ;  /* 0x000000460a001986 */ /* 0x0007e4000c101516 */
[----:B---3--:R-:W-:-:S05]  /*14990*/  IMAD.WIDE R10, R0, 0x2, R4 ;  /* 0x00000002000a7825 */ /* 0x008fca00078e0204 */
[----:B------:R3:W-:Y:S02]  /*149a0*/  @P0 STG.E.U16 desc[UR22][R10.64], R12 ;  /* 0x0000000c0a000986 */ /* 0x0007e4000c101516 */
[----:B---3--:R-:W-:-:S05]  /*149b0*/  VIADD R10, R65, 0x3 ;  /* 0x00000003410a7836 */ /* 0x008fca0000000000 */
[----:B0-----:R-:W-:Y:S01]  /*149c0*/  ISETP.GE.AND P0, PT, R10, UR4, PT ;  /* 0x000000040a007c0c */ /* 0x001fe2000bf06270 */
[----:B------:R-:W0:Y:S03]  /*149d0*/  LDCU UR4, c[0x0][0x398] ;  /* 0x00007300ff0477ac */ /* 0x000e260008000800 */
[----:B------:R-:W-:Y:S01]  /*149e0*/  ISETP.LT.AND P1, PT, R66, UR32, !P0 ;  /* 0x0000002042007c0c */ /* 0x000fe2000c721270 */
[----:B------:R-:W-:Y:S01]  /*149f0*/  VIADD R0, R0, UR30 ;  /* 0x0000001e00007c36 */ /* 0x000fe20008000000 */
[----:B------:R-:W-:Y:S01]  /*14a00*/  PRMT R12, R91, 0x7632, R12 ;  /* 0x000076325b0c7816 */ /* 0x000fe2000000000c */
[----:B------:R-:W3:Y:S02]  /*14a10*/  LDCU UR32, c[0x0][0x398] ;  /* 0x00007300ff2077ac */ /* 0x000ee40008000800 */
[----:B------:R-:W-:-:S08]  /*14a20*/  IMAD.WIDE R10, R0, 0x2, R8 ;  /* 0x00000002000a7825 */ /* 0x000fd000078e0208 */
[----:B------:R1:W-:Y:S01]  /*14a30*/  @P1 STG.E.U16 desc[UR22][R10.64], R91 ;  /* 0x0000005b0a001986 */ /* 0x0003e2000c101516 */
[----:B0-----:R-:W-:Y:S01]  /*14a40*/  ISETP.LT.AND P1, PT, R93, UR4, !P0 ;  /* 0x000000045d007c0c */ /* 0x001fe2000c721270 */
[----:B------:R-:W0:Y:S01]  /*14a50*/  LDCU UR4, c[0x0][0x398] ;  /* 0x00007300ff0477ac */ /* 0x000e220008000800 */
[----:B-1----:R-:W-:-:S11]  /*14a60*/  IMAD.WIDE R10, R0, 0x2, R2 ;  /* 0x00000002000a7825 */ /* 0x002fd600078e0202 */
[----:B------:R1:W-:Y:S01]  /*14a70*/  @P1 STG.E.U16 desc[UR22][R10.64], R12 ;  /* 0x0000000c0a001986 */ /* 0x0003e2000c101516 */
[----:B----4-:R-:W-:Y:S01]  /*14a80*/  ISETP.LT.AND P1, PT, R87, UR6, !P0 ;  /* 0x0000000657007c0c */ /* 0x010fe2000c721270 */
[----:B------:R-:W4:Y:S01]  /*14a90*/  LDCU UR6, c[0x0][0x398] ;  /* 0x00007300ff0677ac */ /* 0x000f220008000800 */
[----:B0-----:R-:W-:Y:S02]  /*14aa0*/  ISETP.LT.AND P0, PT, R92, UR4, !P0 ;  /* 0x000000045c007c0c */ /* 0x001fe4000c701270 */
[----:B------:R-:W2:Y:S01]  /*14ab0*/  LDL.LU R92, [R1+0x660] ;  /* 0x00066000015c7983 */ /* 0x000ea20000300800 */
[----:B------:R-:W0:Y:S03]  /*14ac0*/  LDCU UR4, c[0x0][0x39c] ;  /* 0x00007380ff0477ac */ /* 0x000e260008000800 */
[----:B------:R-:W3:Y:S01]  /*14ad0*/  LDL.S16 R90, [R1+0x214] ;  /* 0x00021400015a7983 */ /* 0x000ee20000100600 */
[----:B-1----:R-:W-:Y:S01]  /*14ae0*/  IMAD.WIDE R10, R0, 0x2, R6 ;  /* 0x00000002000a7825 */ /* 0x002fe200078e0206 */
[----:B------:R-:W-:-:S02]  /*14af0*/  PRMT R12, R71, 0x7632, R12 ;  /* 0x00007632470c7816 */ /* 0x000fc4000000000c */
[----:B------:R-:W3:Y:S04]  /*14b00*/  LDL.LU.S16 R89, [R1+0x216] ;  /* 0x0002160001597983 */ /* 0x000ee80000300600 */
[----:B------:R1:W-:Y:S04]  /*14b10*/  @P1 STG.E.U16 desc[UR22][R10.64], R71 ;  /* 0x000000470a001986 */ /* 0x0003e8000c101516 */
[----:B------:R-:W3:Y:S04]  /*14b20*/  LDL.S16 R91, [R1+0x218] ;  /* 0x00021800015b7983 */ /* 0x000ee80000100600 */
[----:B------:R-:W3:Y:S01]  /*14b30*/  LDL.LU.S16 R70, [R1+0x21a] ;  /* 0x00021a0001467983 */ /* 0x000ee20000300600 */
[----:B-1----:R-:W-:-:S05]  /*14b40*/  IMAD.WIDE R10, R0, 0x2, R4 ;  /* 0x00000002000a7825 */ /* 0x002fca00078e0204 */
[----:B------:R1:W-:Y:S02]  /*14b50*/  @P0 STG.E.U16 desc[UR22][R10.64], R12 ;  /* 0x0000000c0a000986 */ /* 0x0003e4000c101516 */
[----:B-1----:R-:W-:-:S05]  /*14b60*/  VIADD R10, R65, 0x4 ;  /* 0x00000004410a7836 */ /* 0x002fca0000000000 */
[----:B0-----:R-:W-:Y:S01]  /*14b70*/  ISETP.GE.AND P0, PT, R10, UR4, PT ;  /* 0x000000040a007c0c */ /* 0x001fe2000bf06270 */
[----:B------:R-:W-:Y:S01]  /*14b80*/  VIADD R0, R0, UR30 ;  /* 0x0000001e00007c36 */ /* 0x000fe20008000000 */
[----:B------:R-:W0:Y:S02]  /*14b90*/  LDCU UR4, c[0x0][0x398] ;  /* 0x00007300ff0477ac */ /* 0x000e240008000800 */
[----:B----4-:R-:W-:Y:S01]  /*14ba0*/  ISETP.LT.AND P1, PT, R66, UR6, !P0 ;  /* 0x0000000642007c0c */ /* 0x010fe2000c721270 */
[----:B------:R-:W-:Y:S01]  /*14bb0*/  IMAD.WIDE R10, R0, 0x2, R8 ;  /* 0x00000002000a7825 */ /* 0x000fe200078e0208 */
[----:B------:R-:W1:Y:S01]  /*14bc0*/  LDCU UR6, c[0x0][0x398] ;  /* 0x00007300ff0677ac */ /* 0x000e620008000800 */
[----:B--2---:R-:W-:-:S10]  /*14bd0*/  PRMT R12, R92, 0x7610, R12 ;  /* 0x000076105c0c7816 */ /* 0x004fd4000000000c */
[----:B------:R2:W-:Y:S02]  /*14be0*/  @P1 STG.E.U16 desc[UR22][R10.64], R12 ;  /* 0x0000000c0a001986 */ /* 0x0005e4000c101516 */
[----:B--2---:R-:W-:Y:S02]  /*14bf0*/  PRMT R12, R92, 0x7632, R12 ;  /* 0x000076325c0c7816 */ /* 0x004fe4000000000c */
[----:B------:R-:W1:Y:S01]  /*14c00*/  LDL.LU R92, [R1+0x3a8] ;  /* 0x0003a800015c7983 */ /* 0x000e620000300800 */
[----:B------:R-:W-:Y:S01]  /*14c10*/  ISETP.LT.AND P2, PT, R93, UR9, !P0 ;  /* 0x000000095d007c0c */ /* 0x000fe2000c741270 */
[C---:B------:R-:W-:Y:S01]  /*14c20*/  IMAD.WIDE R10, R0.reuse, 0x2, R2 ;  /* 0x00000002000a7825 */ /* 0x040fe200078e0202 */
[----:B0-----:R-:W-:Y:S01]  /*14c30*/  ISETP.LT.AND P1, PT, R87, UR4, !P0 ;  /* 0x0000000457007c0c */ /* 0x001fe2000c721270 */
[----:B------:R-:W0:Y:S01]  /*14c40*/  LDCU UR4, c[0x0][0x39c] ;  /* 0x00007380ff0477ac */ /* 0x000e220008000800 */
[----:B------:R-:W2:Y:S09]  /*14c50*/  LDCU UR9, c[0x0][0x398] ;  /* 0x00007300ff0977ac */ /* 0x000eb20008000800 */
[----:B------:R4:W-:Y:S02]  /*14c60*/  @P2 STG.E.U16 desc[UR22][R10.64], R12 ;  /* 0x0000000c0a002986 */ /* 0x0009e4000c101516 */
[----:B----4-:R-:W-:Y:S01]  /*14c70*/  IMAD.WIDE R10, R0, 0x2, R6 ;  /* 0x00000002000a7825 */ /* 0x010fe200078e0206 */
[----:B------:R-:W-:-:S04]  /*14c80*/  PRMT R12, R72, 0x7632, R12 ;  /* 0x00007632480c7816 */ /* 0x000fc8000000000c */
[----:B------:R4:W-:Y:S02]  /*14c90*/  @P1 STG.E.U16 desc[UR22][R10.64], R72 ;  /* 0x000000480a001986 */ /* 0x0009e4000c101516 */
[----:B----4-:R-:W-:-:S04]  /*14ca0*/  IMAD.WIDE R10, R0, 0x2, R4 ;  /* 0x00000002000a7825 */ /* 0x010fc800078e0204 */
[----:B------:R-:W-:Y:S01]  /*14cb0*/  VIADD R0, R0, UR30 ;  /* 0x0000001e00007c36 */ /* 0x000fe20008000000 */
[----:B-1----:R-:W-:Y:S01]  /*14cc0*/  ISETP.LT.AND P0, PT, R92, UR6, !P0 ;  /* 0x000000065c007c0c */ /* 0x002fe2000c701270 */
[----:B------:R-:W1:-:S12]  /*14cd0*/  LDCU UR6, c[0x0][0x398] ;  /* 0x00007300ff0677ac */ /* 0x000e580008000800 */
[----:B------:R4:W-:Y:S02]  /*14ce0*/  @P0 STG.E.U16 desc[UR22][R10.64], R12 ;  /* 0x0000000c0a000986 */ /* 0x0009e4000c101516 */
[----:B----4-:R-:W-:-:S05]  /*14cf0*/  VIADD R10, R65, 0x5 ;  /* 0x00000005410a7836 */ /* 0x010fca0000000000 */
[----:B0-----:R-:W-:Y:S01]  /*14d00*/  ISETP.GE.AND P0, PT, R10, UR4, PT ;  /* 0x000000040a007c0c */ /* 0x001fe2000bf06270 */
[----:B------:R-:W0:Y:S03]  /*14d10*/  LDCU UR4, c[0x0][0x398] ;  /* 0x00007300ff0477ac */ /* 0x000e260008000800 */
[----:B-1----:R-:W-:Y:S01]  /*14d20*/  ISETP.LT.AND P1, PT, R66, UR6, !P0 ;  /* 0x0000000642007c0c */ /* 0x002fe2000c721270 */
[----:B------:R-:W-:Y:S01]  /*14d30*/  IMAD.WIDE R10, R0, 0x2, R8 ;  /* 0x00000002000a7825 */ /* 0x000fe200078e0208 */
[----:B---3--:R-:W-:Y:S01]  /*14d40*/  PRMT R12, R90, 0x7610, R12 ;  /* 0x000076105a0c7816 */ /* 0x008fe2000000000c */
[----:B------:R-:W1:Y:S10]  /*14d50*/  LDCU UR6, c[0x0][0x398] ;  /* 0x00007300ff0677ac */ /* 0x000e740008000800 */
[----:B------:R3:W-:Y:S01]  /*14d60*/  @P1 STG.E.U16 desc[UR22][R10.64], R12 ;  /* 0x0000000c0a001986 */ /* 0x0007e2000c101516 */
[----:B0-----:R-:W-:Y:S01]  /*14d70*/  ISETP.LT.AND P1, PT, R93, UR4, !P0 ;  /* 0x000000045d007c0c */ /* 0x001fe2000c721270 */
[----:B------:R-:W0:Y:S01]  /*14d80*/  LDCU UR4, c[0x0][0x398] ;  /* 0x00007300ff0477ac */ /* 0x000e220008000800 */
[----:B---3--:R-:W-:Y:S01]  /*14d90*/  PRMT R12, R89, 0x7610, R12 ;  /* 0x00007610590c7816 */ /* 0x008fe2000000000c */
[----:B------:R-:W-:-:S10]  /*14da0*/  IMAD.WIDE R10, R0, 0x2, R2 ;  /* 0x00000002000a7825 */ /* 0x000fd400078e0202 */
[----:B------:R3:W-:Y:S01]  /*14db0*/  @P1 STG.E.U16 desc[UR22][R10.64], R12 ;  /* 0x0000000c0a001986 */ /* 0x0007e2000c101516 */
[----:B-1----:R-:W-:Y:S01]  /*14dc0*/  ISETP.LT.AND P1, PT, R87, UR6, !P0 ;  /* 0x0000000657007c0c */ /* 0x002fe2000c721270 */
[----:B------:R-:W1:Y:S02]  /*14dd0*/  LDCU UR6, c[0x0][0x398] ;  /* 0x00007300ff0677ac */ /* 0x000e640008000800 */
[----:B------:R-:W4:Y:S04]  /*14de0*/  LDL.LU R87, [R1+0x65c] ;  /* 0x00065c0001577983 */ /* 0x000f280000300800 */
[----:B------:R-:W4:Y:S01]  /*14df0*/  LDL.S16 R90, [R1+0x21c] ;  /* 0x00021c00015a7983 */ /* 0x000f220000100600 */
[----:B---3--:R-:W-:Y:S01]  /*14e00*/  IMAD.WIDE R10, R0, 0x2, R6 ;  /* 0x00000002000a7825 */ /* 0x008fe200078e0206 */
[----:B------:R-:W-:-:S04]  /*14e10*/  PRMT R12, R73, 0x7632, R12 ;  /* 0x00007632490c7816 */ /* 0x000fc8000000000c */
[----:B------:R3:W-:Y:S04]  /*14e20*/  @P1 STG.E.U16 desc[UR22][R10.64], R73 ;  /* 0x000000490a001986 */ /* 0x0007e8000c101516 */
[----:B---3--:R-:W3:Y:S01]  /*14e30*/  LDL.LU R73, [R1+0x3ac] ;  /* 0x0003ac0001497983 */ /* 0x008ee20000300800 */
[----:B0-----:R-:W-:Y:S01]  /*14e40*/  ISETP.LT.AND P0, PT, R92, UR4, !P0 ;  /* 0x000000045c007c0c */ /* 0x001fe2000c701270 */
[----:B------:R-:W0:Y:S01]  /*14e50*/  LDCU UR4, c[0x0][0x39c] ;  /* 0x00007380ff0477ac */ /* 0x000e220008000800 */
[----:B------:R-:W-:-:S11]  /*14e60*/  IMAD.WIDE R10, R0, 0x2, R4 ;  /* 0x00000002000a7825 */ /* 0x000fd600078e0204 */
[----:B------:R0:W-:Y:S02]  /*14e70*/  @P0 STG.E.U16 desc[UR22][R10.64], R12 ;  /* 0x0000000c0a000986 */ /* 0x0001e4000c101516 */
[----:B0-----:R-:W-:-:S05]  /*14e80*/  VIADD R10, R65, 0x6 ;  /* 0x00000006410a7836 */ /* 0x001fca0000000000 */
[----:B------:R-:W-:Y:S01]  /*14e90*/  ISETP.GE.AND P0, PT, R10, UR4, PT ;  /* 0x000000040a007c0c */ /* 0x000fe2000bf06270 */
[----:B------:R-:W3:Y:S03]  /*14ea0*/  LDCU UR4, c[0x0][0x398] ;  /* 0x00007300ff0477ac */ /* 0x000ee60008000800 */
[----:B--2---:R-:W-:Y:S01]  /*14eb0*/  ISETP.LT.AND P2, PT, R93, UR9, !P0 ;  /* 0x000000095d007c0c */ /* 0x004fe2000c741270 */
[----:B------:R-:W-:Y:S01]  /*14ec0*/  VIADD R0, R0, UR30 ;  /* 0x0000001e00007c36 */ /* 0x000fe20008000000 */
[----:B------:R-:W2:Y:S01]  /*14ed0*/  LDL.LU R93, [R1+0x658] ;  /* 0x00065800015d7983 */ /* 0x000ea20000300800 */
[----:B-1----:R-:W-:Y:S01]  /*14ee0*/  ISETP.LT.AND P1, PT, R66, UR6, !P0 ;  /* 0x0000000642007c0c */ /* 0x002fe2000c721270 */
[----:B------:R-:W0:Y:S02]  /*14ef0*/  LDCU UR6, c[0x0][0x398] ;  /* 0x00007300ff0677ac */ /* 0x000e240008000800 */
[----:B------:R-:W2:Y:S01]  /*14f00*/  LDL.LU.S16 R89, [R1+0x21e] ;  /* 0x00021e0001597983 */ /* 0x000ea20000300600 */
[----:B------:R-:W-:Y:S01]  /*14f10*/  PRMT R12, R91, 0x7610, R12 ;  /* 0x000076105b0c7816 */ /* 0x000fe2000000000c */
[----:B------:R-:W-:Y:S01]  /*14f20*/  IMAD.WIDE R10, R0, 0x2, R8 ;  /* 0x00000002000a7825 */ /* 0x000fe200078e0208 */
[----:B------:R-:W1:Y:S01]  /*14f30*/  LDCU UR9, c[0x0][0x398] ;  /* 0x00007300ff0977ac */ /* 0x000e620008000800 */
[----:B------:R-:W2:Y:S06]  /*14f40*/  LDL.S16 R91, [R1+0x220] ;  /* 0x00022000015b7983 */ /* 0x000eac0000100600 */
[----:B------:R0:W-:Y:S02]  /*14f50*/  @P1 STG.E.U16 desc[UR22][R10.64], R12 ;  /* 0x0000000c0a001986 */ /* 0x0001e4000c101516 */
[----:B0-----:R-:W-:Y:S01]  /*14f60*/  PRMT R12, R70, 0x7610, R12 ;  /* 0x00007610460c7816 */ /* 0x001fe2000000000c */
[C---:B------:R-:W-:Y:S01]  /*14f70*/  IMAD.WIDE R10, R0.reuse, 0x2, R2 ;  /* 0x00000002000a7825 */ /* 0x040fe200078e0202 */
[----:B------:R-:W2:Y:S04]  /*14f80*/  LDL.LU.S16 R70, [R1+0x222] ;  /* 0x0002220001467983 */ /* 0x000ea80000300600 */
[----:B------:R0:W-:Y:S02]  /*14f90*/  @P2 STG.E.U16 desc[UR22][R10.64], R12 ;  /* 0x0000000c0a002986 */ /* 0x0001e4000c101516 */
[----:B0-----:R-:W-:Y:S01]  /*14fa0*/  IMAD.WIDE R10, R0, 0x2, R6 ;  /* 0x00000002000a7825 */ /* 0x001fe200078e0206 */
[----:B------:R-:W-:-:S02]  /*14fb0*/  PRMT R12, R74, 0x7632, R12 ;  /* 0x000076324a0c7816 */ /* 0x000fc4000000000c */
[----:B---3--:R-:W-:Y:S01]  /*14fc0*/  ISETP.LT.AND P1, PT, R73, UR4, !P0 ;  /* 0x0000000449007c0c */ /* 0x008fe2000c721270 */
[----:B------:R-:W0:-:S12]  /*14fd0*/  LDCU UR4, c[0x0][0x39c] ;  /* 0x00007380ff0477ac */ /* 0x000e180008000800 */
[----:B------:R3:W-:Y:S04]  /*14fe0*/  @P1 STG.E.U16 desc[UR22][R10.64], R74 ;  /* 0x0000004a0a001986 */ /* 0x0007e8000c101516 */
[----:B---3--:R-:W3:Y:S01]  /*14ff0*/  LDL.LU R74, [R1+0x3b0] ;  /* 0x0003b000014a7983 */ /* 0x008ee20000300800 */
[----:B------:R-:W-:Y:S01]  /*15000*/  ISETP.LT.AND P0, PT, R92, UR6, !P0 ;  /* 0x000000065c007c0c */ /* 0x000fe2000c701270 */
[----:B------:R-:W0:Y:S01]  /*15010*/  LDCU UR6, c[0x0][0x398] ;  /* 0x00007300ff0677ac */ /* 0x000e220008000800 */
[----:B------:R-:W-:-:S11]  /*15020*/  IMAD.WIDE R10, R0, 0x2, R4 ;  /* 0x00000002000a7825 */ /* 0x000fd600078e0204 */
[----:B------:R0:W-:Y:S02]  /*15030*/  @P0 STG.E.U16 desc[UR22][R10.64], R12 ;  /* 0x0000000c0a000986 */ /* 0x0001e4000c101516 */
[----:B0-----:R-:W-:-:S05]  /*15040*/  VIADD R10, R65, 0x7 ;  /* 0x00000007410a7836 */ /* 0x001fca0000000000 */
[----:B------:R-:W-:Y:S01]  /*15050*/  ISETP.GE.AND P0, PT, R10, UR4, PT ;  /* 0x000000040a007c0c */ /* 0x000fe2000bf06270 */
[----:B------:R-:W-:Y:S01]  /*15060*/  VIADD R0, R0, UR30 ;  /* 0x0000001e00007c36 */ /* 0x000fe20008000000 */
[----:B----4-:R-:W-:Y:S01]  /*15070*/  PRMT R12, R90, 0x7610, R12 ;  /* 0x000076105a0c7816 */ /* 0x010fe2000000000c */
[----:B------:R-:W3:Y:S01]  /*15080*/  LDCU UR4, c[0x0][0x398] ;  /* 0x00007300ff0477ac */ /* 0x000ee20008000800 */
[----:B------:R-:W-:Y:S01]  /*15090*/  ISETP.LT.AND P1, PT, R66, UR6, !P0 ;  /* 0x0000000642007c0c */ /* 0x000fe2000c721270 */
[----:B------:R-:W-:Y:S01]  /*150a0*/  IMAD.WIDE R10, R0, 0x2, R8 ;  /* 0x00000002000a7825 */ /* 0x000fe200078e0208 */
[----:B------:R-:W4:Y:S01]  /*150b0*/  LDL.S16 R90, [R1+0x224] ;  /* 0x00022400015a7983 */ /* 0x000f220000100600 */
[----:B------:R-:W0:Y:S10]  /*150c0*/  LDCU UR6, c[0x0][0x398] ;  /* 0x00007300ff0677ac */ /* 0x000e340008000800 */
[----:B------:R2:W-:Y:S02]  /*150d0*/  @P1 STG.E.U16 desc[UR22][R10.64], R12 ;  /* 0x0000000c0a001986 */ /* 0x0005e4000c101516 */
[----:B--2---:R-:W-:-:S02]  /*150e0*/  PRMT R12, R89, 0x7610, R12 ;  /* 0x00007610590c7816 */ /* 0x004fc4000000000c */
[----:B------:R-:W2:Y:S01]  /*150f0*/  LDL.LU.S16 R89, [R1+0x226] ;  /* 0x0002260001597983 */ /* 0x000ea20000300600 */
[----:B------:R-:W-:Y:S01]  /*15100*/  IMAD.WIDE R10, R0, 0x2, R2 ;  /* 0x00000002000a7825 */ /* 0x000fe200078e0202 */
[----:B---3--:R-:W-:Y:S01]  /*15110*/  ISETP.LT.AND P1, PT, R74, UR4, !P0 ;  /* 0x000000044a007c0c */ /* 0x008fe2000c721270 */
[----:B------:R-:W3:-:S12]  /*15120*/  LDCU UR4, c[0x0][0x398] ;  /* 0x00007300ff0477ac */ /* 0x000ed80008000800 */
[----:B------:R1:W-:Y:S01]  /*15130*/  @P1 STG.E.U16 desc[UR22][R10.64], R12 ;  /* 0x0000000c0a001986 */ /* 0x0003e2000c101516 */
[----:B0-----:R-:W-:Y:S01]  /*15140*/  ISETP.LT.AND P1, PT, R73, UR6, !P0 ;  /* 0x0000000649007c0c */ /* 0x001fe2000c721270 */
[----:B------:R-:W0:Y:S01]  /*15150*/  LDCU UR6, c[0x0][0x398] ;  /* 0x00007300ff0677ac */ /* 0x000e220008000800 */
[----:B---3--:R-:W-:Y:S01]  /*15160*/  ISETP.LT.AND P0, PT, R92, UR4, !P0 ;  /* 0x000000045c007c0c */ /* 0x008fe2000c701270 */
[----:B------:R-:W3:Y:S01]  /*15170*/  LDCU UR4, c[0x0][0x39c] ;  /* 0x00007380ff0477ac */ /* 0x000ee20008000800 */
[----:B-1----:R-:W-:Y:S01]  /*15180*/  IMAD.WIDE R10, R0, 0x2, R6 ;  /* 0x00000002000a7825 */ /* 0x002fe200078e0206 */
[----:B------:R-:W-:-:S08]  /*15190*/  PRMT R12, R75, 0x7632, R12 ;  /* 0x000076324b0c7816 */ /* 0x000fd0000000000c */
[----:B------:R1:W-:Y:S02]  /*151a0*/  @P1 STG.E.U16 desc[UR22][R10.64], R75 ;  /* 0x0000004b0a001986 */ /* 0x0003e4000c101516 */
[----:B-1----:R-:W-:-:S05]  /*151b0*/  IMAD.WIDE R10, R0, 0x2, R4 ;  /* 0x00000002000a7825 */ /* 0x002fca00078e0204 */
[----:B------:R1:W-:Y:S02]  /*151c0*/  @P0 STG.E.U16 desc[UR22][R10.64], R12 ;  /* 0x0000000c0a000986 */ /* 0x0003e4000c101516 */
[----:B-1----:R-:W-:-:S05]  /*151d0*/  VIADD R10, R65, 0x8 ;  /* 0x00000008410a7836 */ /* 0x002fca0000000000 */
[----:B---3--:R-:W-:Y:S01]  /*151e0*/  ISETP.GE.AND P0, PT, R10, UR4, PT ;  /* 0x000000040a007c0c */ /* 0x008fe2000bf06270 */
[----:B------:R-:W1:Y:S03]  /*151f0*/  LDCU UR4, c[0x0][0x398] ;  /* 0x00007300ff0477ac */ /* 0x000e660008000800 */
[----:B0-----:R-:W-:Y:S01]  /*15200*/  ISETP.LT.AND P1, PT, R66, UR6, !P0 ;  /* 0x0000000642007c0c */ /* 0x001fe2000c721270 */
[----:B------:R-:W0:Y:S01]  /*15210*/  LDCU UR6, c[0x0][0x398] ;  /* 0x00007300ff0677ac */ /* 0x000e220008000800 */
[----:B------:R-:W-:Y:S01]  /*15220*/  VIADD R0, R0, UR30 ;  /* 0x0000001e00007c36 */ /* 0x000fe20008000000 */
[----:B------:R-:W-:Y:S02]  /*15230*/  ISETP.LT.AND P2, PT, R74, UR9, !P0 ;  /* 0x000000094a007c0c */ /* 0x000fe4000c741270 */
[----:B------:R-:W-:Y:S01]  /*15240*/  PRMT R12, R91, 0x7610, R12 ;  /* 0x000076105b0c7816 */ /* 0x000fe2000000000c */
[----:B------:R-:W-:Y:S01]  /*15250*/  IMAD.WIDE R10, R0, 0x2, R8 ;  /* 0x00000002000a7825 */ /* 0x000fe200078e0208 */
[----:B------:R-:W3:Y:S01]  /*15260*/  LDL.S16 R91, [R1+0x228] ;  /* 0x00022800015b7983 */ /* 0x000ee20000100600 */
[----:B------:R-:W2:Y:S05]  /*15270*/  LDCU UR9, c[0x0][0x398] ;  /* 0x00007300ff0977ac */ /* 0x000eaa0008000800 */
[----:B------:R4:W-:Y:S01]  /*15280*/  @P1 STG.E.U16 desc[UR22][R10.64], R12 ;  /* 0x0000000c0a001986 */ /* 0x0009e2000c101516 */
[----:B-1----:R-:W-:Y:S01]  /*15290*/  ISETP.LT.AND P1, PT, R73, UR4, !P0 ;  /* 0x0000000449007c0c */ /* 0x002fe2000c721270 */
[----:B------:R-:W1:Y:S01]  /*152a0*/  LDCU UR4, c[0x0][0x39c] ;  /* 0x00007380ff0477ac */ /* 0x000e620008000800 */
[----:B0-----:R-:W-:Y:S01]  /*152b0*/  ISETP.LT.AND P0, PT, R92, UR6, !P0 ;  /* 0x000000065c007c0c */ /* 0x001fe2000c701270 */
[----:B------:R-:W0:Y:S01]  /*152c0*/  LDCU UR6, c[0x0][0x398] ;  /* 0x00007300ff0677ac */ /* 0x000e220008000800 */
[----:B----4-:R-:W-:Y:S01]  /*152d0*/  PRMT R12, R70, 0x7610, R12 ;  /* 0x00007610460c7816 */ /* 0x010fe2000000000c */
[C---:B------:R-:W-:Y:S01]  /*152e0*/  IMAD.WIDE R10, R0.reuse, 0x2, R2 ;  /* 0x00000002000a7825 */ /* 0x040fe200078e0202 */
[----:B------:R-:W4:Y:S04]  /*152f0*/  LDL.LU.S16 R70, [R1+0x22a] ;  /* 0x00022a0001467983 */ /* 0x000f280000300600 */
[----:B------:R0:W-:Y:S02]  /*15300*/  @P2 STG.E.U16 desc[UR22][R10.64], R12 ;  /* 0x0000000c0a002986 */ /* 0x0001e4000c101516 */
[----:B0-----:R-:W-:Y:S01]  /*15310*/  IMAD.WIDE R10, R0, 0x2, R6 ;  /* 0x00000002000a7825 */ /* 0x001fe200078e0206 */
[----:B------:R-:W-:-:S04]  /*15320*/  PRMT R12, R76, 0x7632, R12 ;  /* 0x000076324c0c7816 */ /* 0x000fc8000000000c */
[----:B------:R0:W-:Y:S02]  /*15330*/  @P1 STG.E.U16 desc[UR22][R10.64], R76 ;  /* 0x0000004c0a001986 */ /* 0x0001e4000c101516 */
[----:B0-----:R-:W-:-:S05]  /*15340*/  IMAD.WIDE R10, R0, 0x2, R4 ;  /* 0x00000002000a7825 */ /* 0x001fca00078e0204 */
[----:B------:R0:W-:Y:S02]  /*15350*/  @P0 STG.E.U16 desc[UR22][R10.64], R12 ;  /* 0x0000000c0a000986 */ /* 0x0001e4000c101516 */
[----:B0-----:R-:W-:-:S05]  /*15360*/  VIADD R10, R65, 0x9 ;  /* 0x00000009410a7836 */ /* 0x001fca0000000000 */
[----:B-1----:R-:W-:Y:S01]  /*15370*/  ISETP.GE.AND P0, PT, R10, UR4, PT ;  /* 0x000000040a007c0c */ /* 0x002fe2000bf06270 */
[----:B------:R-:W-:Y:S01]  /*15380*/  VIADD R0, R0, UR30 ;  /* 0x0000001e00007c36 */ /* 0x000fe20008000000 */
[----:B------:R-:W-:Y:S01]  /*15390*/  PRMT R12, R90, 0x7610, R12 ;  /* 0x000076105a0c7816 */ /* 0x000fe2000000000c */
[----:B------:R-:W0:Y:S01]  /*153a0*/  LDCU UR4, c[0x0][0x398] ;  /* 0x00007300ff0477ac */ /* 0x000e220008000800 */
[----:B------:R-:W-:Y:S01]  /*153b0*/  ISETP.LT.AND P1, PT, R66, UR6, !P0 ;  /* 0x0000000642007c0c */ /* 0x000fe2000c721270 */
[----:B------:R-:W-:Y:S01]  /*153c0*/  IMAD.WIDE R10, R0, 0x2, R8 ;  /* 0x00000002000a7825 */ /* 0x000fe200078e0208 */
[----:B------:R-:W5:Y:S01]  /*153d0*/  LDL.S16 R90, [R1+0x22c] ;  /* 0x00022c00015a7983 */ /* 0x000f620000100600 */
[----:B------:R-:W1:Y:S10]  /*153e0*/  LDCU UR6, c[0x0][0x398] ;  /* 0x00007300ff0677ac */ /* 0x000e740008000800 */
[----:B------:R2:W-:Y:S02]  /*153f0*/  @P1 STG.E.U16 desc[UR22][R10.64], R12 ;  /* 0x0000000c0a001986 */ /* 0x0005e4000c101516 */
[----:B--2---:R-:W-:-:S02]  /*15400*/  PRMT R12, R89, 0x7610, R12 ;  /* 0x00007610590c7816 */ /* 0x004fc4000000000c */
[----:B------:R-:W2:Y:S01]  /*15410*/  LDL.LU.S16 R89, [R1+0x22e] ;  /* 0x00022e0001597983 */ /* 0x000ea20000300600 */
[----:B0-----:R-:W-:Y:S01]  /*15420*/  ISETP.LT.AND P1, PT, R74, UR4, !P0 ;  /* 0x000000044a007c0c */ /* 0x001fe2000c721270 */
[----:B------:R-:W0:Y:S01]  /*15430*/  LDCU UR4, c[0x0][0x398] ;  /* 0x00007300ff0477ac */ /* 0x000e220008000800 */
[----:B------:R-:W-:-:S11]  /*15440*/  IMAD.WIDE R10, R0, 0x2, R2 ;  /* 0x00000002000a7825 */ /* 0x000fd600078e0202 */
[----:B------:R0:W-:Y:S01]  /*15450*/  @P1 STG.E.U16 desc[UR22][R10.64], R12 ;  /* 0x0000000c0a001986 */ /* 0x0001e2000c101516 */
[----:B-1----:R-:W-:Y:S01]  /*15460*/  ISETP.LT.AND P1, PT, R73, UR6, !P0 ;  /* 0x0000000649007c0c */ /* 0x002fe2000c721270 */
[----:B------:R-:W1:Y:S01]  /*15470*/  LDCU UR6, c[0x0][0x398] ;  /* 0x00007300ff0677ac */ /* 0x000e620008000800 */
[----:B0-----:R-:W-:Y:S01]  /*15480*/  ISETP.LT.AND P0, PT, R92, UR4, !P0 ;  /* 0x000000045c007c0c */ /* 0x001fe2000c701270 */
[----:B------:R-:W0:Y:S01]  /*15490*/  LDCU UR4, c[0x0][0x398] ;  /* 0x00007300ff0477ac */ /* 0x000e220008000800 */
[----:B------:R-:W-:Y:S01]  /*154a0*/  IMAD.WIDE R10, R0, 0x2, R6 ;  /* 0x00000002000a7825 */ /* 0x000fe200078e0206 */
[----:B------:R-:W-:-:S08]  /*154b0*/  PRMT R12, R77, 0x7632, R12 ;  /* 0x000076324d0c7816 */ /* 0x000fd0000000000c */
[----:B------:R0:W-:Y:S02]  /*154c0*/  @P1 STG.E.U16 desc[UR22][R10.64], R77 ;  /* 0x0000004d0a001986 */ /* 0x0001e4000c101516 */
[----:B0-----:R-:W-:-:S05]  /*154d0*/  IMAD.WIDE R10, R0, 0x2, R4 ;  /* 0x00000002000a7825 */ /* 0x001fca00078e0204 */
[----:B------:R0:W-:Y:S02]  /*154e0*/  @P0 STG.E.U16 desc[UR22][R10.64], R12 ;  /* 0x0000000c0a000986 */ /* 0x0001e4000c101516 */
[----:B0-----:R-:W-:-:S05]  /*154f0*/  VIADD R10, R65, 0xa ;  /* 0x0000000a410a7836 */ /* 0x001fca0000000000 */
[----:B------:R-:W-:Y:S01]  /*15500*/  ISETP.GE.AND P1, PT, R10, UR20, PT ;  /* 0x000000140a007c0c */ /* 0x000fe2000bf26270 */
[----:B------:R-:W-:Y:S01]  /*15510*/  VIADD R0, R0, UR30 ;  /* 0x0000001e00007c36 */ /* 0x000fe20008000000 */
[----:B------:R-:W0:Y:S02]  /*15520*/  LDCU UR20, c[0x0][0x398] ;  /* 0x00007300ff1477ac */ /* 0x000e240008000800 */
[----:B------:R-:W-:Y:S01]  /*15530*/  ISETP.LT.AND P0, PT, R66, UR40, !P1 ;  /* 0x0000002842007c0c */ /* 0x000fe2000cf01270 */
[----:B------:R-:W-:Y:S01]  /*15540*/  IMAD.WIDE R10, R0, 0x2, R8 ;  /* 0x00000002000a7825 */ /* 0x000fe200078e0208 */
[----:B---3--:R-:W-:Y:S01]  /*15550*/  PRMT R12, R91, 0x7610, R12 ;  /* 0x000076105b0c7816 */ /* 0x008fe2000000000c */
[----:B------:R-:W3:Y:S01]  /*15560*/  LDCU UR40, c[0x0][0x39c] ;  /* 0x00007380ff2877ac */ /* 0x000ee20008000800 */
[----:B------:R-:W3:Y:S09]  /*15570*/  LDL.S16 R91, [R1+0x230] ;  /* 0x00023000015b7983 */ /* 0x000ef20000100600 */
[----:B------:R4:W-:Y:S02]  /*15580*/  @P0 STG.E.U16 desc[UR22][R10.64], R12 ;  /* 0x0000000c0a000986 */ /* 0x0009e4000c101516 */
[----:B----4-:R-:W-:-:S02]  /*15590*/  PRMT R12, R70, 0x7610, R12 ;  /* 0x00007610460c7816 */ /* 0x010fc4000000000c */
[----:B------:R-:W4:Y:S01]  /*155a0*/  LDL.LU.S16 R70, [R1+0x232] ;  /* 0x0002320001467983 */ /* 0x000f220000300600 */
[----:B-----5:R-:W-:-:S03]  /*155b0*/  PRMT R15, R90, 0x7610, R15 ;  /* 0x000076105a0f7816 */ /* 0x020fc6000000000f */
[----:B------:R-:W5:Y:S01]  /*155c0*/  LDL.S16 R90, [R1+0x234] ;  /* 0x00023400015a7983 */ /* 0x000f620000100600 */
[----:B--2---:R-:W-:-:S03]  /*155d0*/  PRMT R14, R89, 0x7610, R14 ;  /* 0x00007610590e7816 */ /* 0x004fc6000000000e */
[----:B------:R-:W2:Y:S01]  /*155e0*/  LDL.LU.S16 R89, [R1+0x236] ;  /* 0x0002360001597983 */ /* 0x000ea20000300600 */
[----:B------:R-:W-:Y:S01]  /*155f0*/  ISETP.LT.AND P0, PT, R74, UR28, !P1 ;  /* 0x0000001c4a007c0c */ /* 0x000fe2000cf01270 */
[----:B------:R-:W-:Y:S01]  /*15600*/  VIADD R10, R65, 0xb ;  /* 0x0000000b410a7836 */ /* 0x000fe20000000000 */
[----:B------:R-:W-:Y:S01]  /*15610*/  ISETP.LT.AND P2, PT, R73, UR42, !P1 ;  /* 0x0000002a49007c0c */ /* 0x000fe2000cf41270 */
[----:B------:R-:W0:Y:S03]  /*15620*/  LDCU UR28, c[0x0][0x398] ;  /* 0x00007300ff1c77ac */ /* 0x000e260008000800 */
[----:B------:R-:W-:Y:S01]  /*15630*/  ISETP.GE.AND P5, PT, R10, UR43, PT ;  /* 0x0000002b0a007c0c */ /* 0x000fe2000bfa6270 */
[----:B------:R-:W-:Y:S01]  /*15640*/  IMAD.WIDE R10, R0, 0x2, R2 ;  /* 0x00000002000a7825 */ /* 0x000fe200078e0202 */
[----:B------:R-:W-:Y:S01]  /*15650*/  ISETP.LT.AND P1, PT, R92, UR38, !P1 ;  /* 0x000000265c007c0c */ /* 0x000fe2000cf21270 */
[----:B------:R-:W0:Y:S04]  /*15660*/  LDCU UR42, c[0x0][0x398] ;  /* 0x00007300ff2a77ac */ /* 0x000e280008000800 */
[----:B------:R0:W-:Y:S01]  /*15670*/  @P0 STG.E.U16 desc[UR22][R10.64], R12 ;  /* 0x0000000c0a000986 */ /* 0x0001e2000c101516 */
[----:B-1----:R-:W-:Y:S01]  /*15680*/  ISETP.LT.AND P6, PT, R66, UR6, !P5 ;  /* 0x0000000642007c0c */ /* 0x002fe2000efc1270 */
[----:B------:R-:W1:Y:S01]  /*15690*/  LDCU UR6, c[0x0][0x39c] ;  /* 0x00007380ff0677ac */ /* 0x000e620008000800 */
[----:B------:R-:W-:Y:S01]  /*156a0*/  ISETP.LT.AND P4, PT, R74, UR47, !P5 ;  /* 0x0000002f4a007c0c */ /* 0x000fe2000ef81270 */
[----:B------:R-:W1:Y:S01]  /*156b0*/  LDCU UR43, c[0x0][0x398] ;  /* 0x00007300ff2b77ac */ /* 0x000e620008000800 */
[----:B------:R-:W1:Y:S01]  /*156c0*/  LDCU UR38, c[0x0][0x398] ;  /* 0x00007300ff2677ac */ /* 0x000e620008000800 */
[----:B0-----:R-:W-:Y:S01]  /*156d0*/  IMAD.WIDE R10, R0, 0x2, R6 ;  /* 0x00000002000a7825 */ /* 0x001fe200078e0206 */
[----:B------:R-:W0:Y:S03]  /*156e0*/  LDCU UR47, c[0x0][0x398] ;  /* 0x00007300ff2f77ac */ /* 0x000e260008000800 */
[----:B------:R-:W-:Y:S01]  /*156f0*/  VIADD R12, R65, 0xc ;  /* 0x0000000c410c7836 */ /* 0x000fe20000000000 */
[----:B------:R1:W-:Y:S01]  /*15700*/  @P2 STG.E.U16 desc[UR22][R10.64], R78 ;  /* 0x0000004e0a002986 */ /* 0x0003e2000c101516 */
[----:B------:R-:W-:Y:S01]  /*15710*/  ISETP.LT.AND P2, PT, R73, UR32, !P5 ;  /* 0x0000002049007c0c */ /* 0x000fe2000ef41270 */
[----:B------:R-:W0:Y:S02]  /*15720*/  LDCU UR32, c[0x0][0x398] ;  /* 0x00007300ff2077ac */ /* 0x000e240008000800 */
[----:B------:R-:W-:Y:S01]  /*15730*/  ISETP.GE.AND P0, PT, R12, UR77, PT ;  /* 0x0000004d0c007c0c */ /* 0x000fe2000bf06270 */
[----:B-1----:R-:W-:Y:S01]  /*15740*/  IMAD.WIDE R10, R0, 0x2, R4 ;  /* 0x00000002000a7825 */ /* 0x002fe200078e0204 */
[----:B------:R-:W-:Y:S01]  /*15750*/  ISETP.LT.AND P5, PT, R92, UR36, !P5 ;  /* 0x000000245c007c0c */ /* 0x000fe2000efa1270 */
[----:B------:R-:W1:Y:S02]  /*15760*/  LDCU UR36, c[0x0][0x398] ;  /* 0x00007300ff2477ac */ /* 0x000e640008000800 */
[----:B------:R-:W-:Y:S01]  /*15770*/  VIADD R0, R0, UR30 ;  /* 0x0000001e00007c36 */ /* 0x000fe20008000000 */
[----:B------:R0:W-:Y:S01]  /*15780*/  @P1 STG.E.U16 desc[UR22][R10.64], R13 ;  /* 0x0000000d0a001986 */ /* 0x0001e2000c101516 */
[----:B------:R-:W1:Y:S02]  /*15790*/  LDCU UR77, c[0x0][0x398] ;  /* 0x00007300ff4d77ac */ /* 0x000e640008000800 */
[----:B0-----:R-:W-:-:S04]  /*157a0*/  IMAD.WIDE R12, R0, 0x2, R8 ;  /* 0x00000002000c7825 */ /* 0x001fc800078e0208 */
[C---:B------:R-:W-:Y:S01]  /*157b0*/  IMAD.WIDE R10, R0.reuse, 0x2, R2 ;  /* 0x00000002000a7825 */ /* 0x040fe200078e0202 */
[----:B------:R-:W-:Y:S04]  /*157c0*/  @P6 STG.E.U16 desc[UR22][R12.64], R15 ;  /* 0x0000000f0c006986 */ /* 0x000fe8000c101516 */
[----:B------:R0:W-:Y:S02]  /*157d0*/  @P4 STG.E.U16 desc[UR22][R10.64], R14 ;  /* 0x0000000e0a004986 */ /* 0x0001e4000c101516 */
[----:B0-----:R-:W-:-:S04]  /*157e0*/  IMAD.WIDE R10, R0, 0x2, R6 ;  /* 0x00000002000a7825 */ /* 0x001fc800078e0206 */
[C---:B------:R-:W-:Y:S01]  /*157f0*/  IMAD.WIDE R14, R0.reuse, 0x2, R4 ;  /* 0x00000002000e7825 */ /* 0x040fe200078e0204 */
[----:B------:R0:W-:Y:S02]  /*15800*/  @P2 STG.E.U16 desc[UR22][R10.64], R79 ;  /* 0x0000004f0a002986 */ /* 0x0001e4000c101516 */
[----:B0-----:R-:W-:Y:S01]  /*15810*/  PRMT R11, R79, 0x7632, R11 ;  /* 0x000076324f0b7816 */ /* 0x001fe2000000000b */
[----:B------:R-:W-:-:S04]  /*15820*/  VIADD R10, R0, UR30 ;  /* 0x0000001e000a7c36 */ /* 0x000fc80008000000 */
[----:B------:R4:W-:Y:S01]  /*15830*/  @P5 STG.E.U16 desc[UR22][R14.64], R11 ;  /* 0x0000000b0e005986 */ /* 0x0009e2000c101516 */
[----:B---3--:R-:W-:-:S03]  /*15840*/  PRMT R0, R91, 0x7610, R0 ;  /* 0x000076105b007816 */ /* 0x008fc60000000000 */
[----:B------:R-:W3:Y:S01]  /*15850*/  LDL.S16 R91, [R1+0x238] ;  /* 0x00023800015b7983 */ /* 0x000ee20000100600 */
[----:B----4-:R-:W-:-:S03]  /*15860*/  PRMT R11, R70, 0x7610, R11 ;  /* 0x00007610460b7816 */ /* 0x010fc6000000000b */
[----:B------:R-:W4:Y:S01]  /*15870*/  LDL.LU.S16 R70, [R1+0x23a] ;  /* 0x00023a0001467983 */ /* 0x000f220000300600 */
[----:B-----5:R-:W-:-:S03]  /*15880*/  PRMT R68, R90, 0x7610, R68 ;  /* 0x000076105a447816 */ /* 0x020fc60000000044 */
[----:B------:R-:W5:Y:S01]  /*15890*/  LDL.S16 R90, [R1+0x23c] ;  /* 0x00023c00015a7983 */ /* 0x000f620000100600 */
[----:B--2---:R-:W-:-:S03]  /*158a0*/  PRMT R67, R89, 0x7610, R67 ;  /* 0x0000761059437816 */ /* 0x004fc60000000043 */
[----:B------:R-:W2:Y:S01]  /*158b0*/  LDL.LU.S16 R89, [R1+0x23e] ;  /* 0x00023e0001597983 */ /* 0x000ea20000300600 */
[----:B------:R-:W-:Y:S01]  /*158c0*/  ISETP.LT.AND P3, PT, R66, UR76, !P0 ;  /* 0x0000004c42007c0c */ /* 0x000fe2000c761270 */
[----:B------:R-:W-:Y:S01]  /*158d0*/  VIADD R12, R65, 0xd ;  /* 0x0000000d410c7836 */ /* 0x000fe20000000000 */
[----:B------:R-:W-:Y:S02]  /*158e0*/  ISETP.LT.AND P6, PT, R74, UR51, !P0 ;  /* 0x000000334a007c0c */ /* 0x000fe4000c7c1270 */
[----:B------:R-:W-:Y:S01]  /*158f0*/  ISETP.LT.AND P1, PT, R73, UR58, !P0 ;  /* 0x0000003a49007c0c */ /* 0x000fe2000c721270 */
[----:B------:R-:W-:Y:S01]  /*15900*/  IMAD.WIDE R14, R10, 0x2, R2 ;  /* 0x000000020a0e7825 */ /* 0x000fe200078e0202 */
[----:B------:R-:W-:Y:S01]  /*15910*/  ISETP.GE.AND P4, PT, R12, UR10, PT ;  /* 0x0000000a0c007c0c */ /* 0x000fe2000bf86270 */
[----:B------:R-:W0:Y:S02]  /*15920*/  LDCU UR76, c[0x0][0x39c] ;  /* 0x00007380ff4c77ac */ /* 0x000e240008000800 */
[----:B------:R-:W-:Y:S01]  /*15930*/  IMAD.WIDE R12, R10, 0x2, R8 ;  /* 0x000000020a0c7825 */ /* 0x000fe200078e0208 */
[----:B------:R-:W-:Y:S01]  /*15940*/  ISETP.LT.AND P0, PT, R92, UR63, !P0 ;  /* 0x0000003f5c007c0c */ /* 0x000fe2000c701270 */
[----:B------:R-:W0:Y:S03]  /*15950*/  LDCU UR51, c[0x0][0x398] ;  /* 0x00007300ff3377ac */ /* 0x000e260008000800 */
[----:B------:R1:W-:Y:S01]  /*15960*/  @P3 STG.E.U16 desc[UR22][R12.64], R0 ;  /* 0x000000000c003986 */ /* 0x0003e2000c101516 */
[----:B------:R-:W-:Y:S01]  /*15970*/  ISETP.LT.AND P2, PT, R66, UR55, !P4 ;  /* 0x0000003742007c0c */ /* 0x000fe2000e741270 */
[----:B------:R-:W0:Y:S01]  /*15980*/  LDCU UR58, c[0x0][0x398] ;  /* 0x00007300ff3a77ac */ /* 0x000e220008000800 */
[----:B------:R-:W-:Y:S01]  /*15990*/  ISETP.LT.AND P5, PT, R74, UR50, !P4 ;  /* 0x000000324a007c0c */ /* 0x000fe2000e7a1270 */
[----:B------:R0:W-:Y:S01]  /*159a0*/  @P6 STG.E.U16 desc[UR22][R14.64], R11 ;  /* 0x0000000b0e006986 */ /* 0x0001e2000c101516 */
[----:B------:R-:W2:Y:S01]  /*159b0*/  LDCU UR63, c[0x0][0x398] ;  /* 0x00007300ff3f77ac */ /* 0x000ea20008000800 */
[----:B------:R-:W2:Y:S01]  /*159c0*/  LDCU UR10, c[0x0][0x398] ;  /* 0x00007300ff0a77ac */ /* 0x000ea20008000800 */
[----:B-1----:R-:W-:-:S02]  /*159d0*/  VIADD R0, R65, 0xe ;  /* 0x0000000e41007836 */ /* 0x002fc40000000000 */
[----:B------:R-:W-:Y:S01]  /*159e0*/  IMAD.WIDE R12, R10, 0x2, R6 ;  /* 0x000000020a0c7825 */ /* 0x000fe200078e0206 */
[----:B------:R-:W-:Y:S01]  /*159f0*/  ISETP.LT.AND P3, PT, R73, UR9, !P4 ;  /* 0x0000000949007c0c */ /* 0x000fe2000e761270 */
[----:B------:R-:W1:Y:S01]  /*15a00*/  LDCU UR55, c[0x0][0x39c] ;  /* 0x00007380ff3777ac */ /* 0x000e620008000800 */
[----:B------:R-:W-:Y:S01]  /*15a10*/  ISETP.GE.AND P6, PT, R0, UR18, PT ;  /* 0x0000001200007c0c */ /* 0x000fe2000bfc6270 */
[C---:B------:R-:W-:Y:S01]  /*15a20*/  VIADD R0, R10.reuse, UR30 ;  /* 0x0000001e0a007c36 */ /* 0x040fe20008000000 */
[----:B------:R1:W-:Y:S01]  /*15a30*/  @P1 STG.E.U16 desc[UR22][R12.64], R80 ;  /* 0x000000500c001986 */ /* 0x0003e2000c101516 */
[----:B0-----:R-:W-:Y:S01]  /*15a40*/  IMAD.WIDE R14, R10, 0x2, R4 ;  /* 0x000000020a0e7825 */ /* 0x001fe200078e0204 */
[----:B------:R-:W-:Y:S01]  /*15a50*/  ISETP.LT.AND P4, PT, R92, UR56, !P4 ;  /* 0x000000385c007c0c */ /* 0x000fe2000e781270 */
[----:B------:R-:W0:Y:S02]  /*15a60*/  LDCU UR50, c[0x0][0x398] ;  /* 0x00007300ff3277ac */ /* 0x000e240008000800 */
[C---:B------:R-:W-:Y:S01]  /*15a70*/  IMAD.WIDE R10, R0.reuse, 0x2, R2 ;  /* 0x00000002000a7825 */ /* 0x040fe200078e0202 */
[----:B------:R0:W-:Y:S01]  /*15a80*/  @P0 STG.E.U16 desc[UR22][R14.64], R69 ;  /* 0x000000450e000986 */ /* 0x0001e2000c101516 */
[----:B------:R-:W2:Y:S01]  /*15a90*/  LDCU UR9, c[0x0][0x398] ;  /* 0x00007300ff0977ac */ /* 0x000ea20008000800 */
[----:B------:R-:W2:Y:S01]  /*15aa0*/  LDCU UR18, c[0x0][0x398] ;  /* 0x00007300ff1277ac */ /* 0x000ea20008000800 */
[----:B-1----:R-:W-:Y:S01]  /*15ab0*/  IMAD.WIDE R12, R0, 0x2, R8 ;  /* 0x00000002000c7825 */ /* 0x002fe200078e0208 */
[----:B------:R-:W-:Y:S01]  /*15ac0*/  ISETP.LT.AND P1, PT, R66, UR72, !P6 ;  /* 0x0000004842007c0c */ /* 0x000fe2000f721270 */
[----:B------:R-:W1:Y:S03]  /*15ad0*/  LDCU UR56, c[0x0][0x398] ;  /* 0x00007300ff3877ac */ /* 0x000e660008000800 */
[----:B------:R5:W-:Y:S01]  /*15ae0*/  @P2 STG.E.U16 desc[UR22][R12.64], R68 ;  /* 0x000000440c002986 */ /* 0x000be2000c101516 */
[----:B0-----:R-:W-:Y:S01]  /*15af0*/  IMAD.WIDE R14, R0, 0x2, R4 ;  /* 0x00000002000e7825 */ /* 0x001fe200078e0204 */
[----:B------:R-:W-:Y:S01]  /*15b00*/  ISETP.LT.AND P0, PT, R74, UR53, !P6 ;  /* 0x000000354a007c0c */ /* 0x000fe2000f701270 */
[----:B------:R-:W0:Y:S01]  /*15b10*/  LDCU UR72, c[0x0][0x39c] ;  /* 0x00007380ff4877ac */ /* 0x000e220008000800 */
[----:B------:R0:W-:Y:S01]  /*15b20*/  @P5 STG.E.U16 desc[UR22][R10.64], R67 ;  /* 0x000000430a005986 */ /* 0x0001e2000c101516 */
[----:B-----5:R-:W-:Y:S01]  /*15b30*/  PRMT R68, R90, 0x7610, R68 ;  /* 0x000076105a447816 */ /* 0x020fe20000000044 */
[----:B0-----:R-:W-:-:S04]  /*15b40*/  IMAD.WIDE R10, R0, 0x2, R6 ;  /* 0x00000002000a7825 */ /* 0x001fc800078e0206 */
[----:B------:R-:W-:Y:S01]  /*15b50*/  VIADD R12, R65, 0xf ;  /* 0x0000000f410c7836 */ /* 0x000fe20000000000 */
[----:B------:R0:W-:Y:S01]  /*15b60*/  @P3 STG.E.U16 desc[UR22][R10.64], R81 ;  /* 0x000000510a003986 */ /* 0x0001e2000c101516 */
[----:B------:R-:W-:Y:S01]  /*15b70*/  ISETP.LT.AND P2, PT, R73, UR49, !P6 ;  /* 0x0000003149007c0c */ /* 0x000fe2000f741270 */
[----:B------:R-:W5:Y:S01]  /*15b80*/  LDCU UR53, c[0x0][0x398] ;  /* 0x00007300ff3577ac */ /* 0x000f620008000800 */
[----:B0-----:R-:W-:Y:S01]  /*15b90*/  PRMT R11, R81, 0x7632, R11 ;  /* 0x00007632510b7816 */ /* 0x001fe2000000000b */
[----:B------:R-:W-:Y:S01]  /*15ba0*/  VIADD R10, R0, UR30 ;  /* 0x0000001e000a7c36 */ /* 0x000fe20008000000 */
[----:B---3--:R-:W-:Y:S01]  /*15bb0*/  PRMT R0, R91, 0x7610, R0 ;  /* 0x000076105b007816 */ /* 0x008fe20000000000 */
[----:B------:R-:W0:Y:S01]  /*15bc0*/  LDCU UR49, c[0x0][0x398] ;  /* 0x00007300ff3177ac */ /* 0x000e220008000800 */
[----:B------:R-:W3:Y:S04]  /*15bd0*/  LDL.S16 R91, [R1+0x240] ;  /* 0x00024000015b7983 */ /* 0x000ee80000100600 */
[----:B------:R4:W-:Y:S01]  /*15be0*/  @P4 STG.E.U16 desc[UR22][R14.64], R11 ;  /* 0x0000000b0e004986 */ /* 0x0009e2000c101516 */
[----:B--2---:R-:W-:-:S02]  /*15bf0*/  PRMT R67, R89, 0x7610, R67 ;  /* 0x0000761059437816 */ /* 0x004fc40000000043 */
[----:B----4-:R-:W-:Y:S02]  /*15c00*/  PRMT R11, R70, 0x7610, R11 ;  /* 0x00007610460b7816 */ /* 0x010fe4000000000b */
[----:B------:R-:W2:Y:S04]  /*15c10*/  LDL.LU.S16 R70, [R1+0x242] ;  /* 0x0002420001467983 */ /* 0x000ea80000300600 */
[----:B------:R-:W4:Y:S04]  /*15c20*/  LDL.S16 R90, [R1+0x244] ;  /* 0x00024400015a7983 */ /* 0x000f280000100600 */
[----:B------:R-:W5:Y:S01]  /*15c30*/  LDL.LU.S16 R89, [R1+0x246] ;  /* 0x0002460001597983 */ /* 0x000f620000300600 */
[----:B------:R-:W-:Y:S01]  /*15c40*/  ISETP.GE.AND P5, PT, R12, UR70, PT ;  /* 0x000000460c007c0c */ /* 0x000fe2000bfa6270 */
[----:B------:R-:W-:Y:S01]  /*15c50*/  IMAD.WIDE R12, R10, 0x2, R8 ;  /* 0x000000020a0c7825 */ /* 0x000fe200078e0208 */
[----:B------:R-:W-:Y:S01]  /*15c60*/  ISETP.LT.AND P6, PT, R92, UR54, !P6 ;  /* 0x000000365c007c0c */ /* 0x000fe2000f7c1270 */
[----:B------:R-:W0:Y:S02]  /*15c70*/  LDCU UR54, c[0x0][0x398] ;  /* 0x00007300ff3677ac */ /* 0x000e240008000800 */
[----:B------:R-:W-:Y:S01]  /*15c80*/  IMAD.WIDE R14, R10, 0x2, R2 ;  /* 0x000000020a0e7825 */ /* 0x000fe200078e0202 */
[----:B------:R1:W-:Y:S01]  /*15c90*/  @P1 STG.E.U16 desc[UR22][R12.64], R0 ;  /* 0x000000000c001986 */ /* 0x0003e2000c101516 */
[----:B------:R-:W-:Y:S01]  /*15ca0*/  ISETP.LT.AND P3, PT, R66, UR48, !P5 ;  /* 0x0000003042007c0c */ /* 0x000fe2000ef61270 */
[----:B------:R-:W0:Y:S01]  /*15cb0*/  LDCU UR48, c[0x0][0x39c] ;  /* 0x00007380ff3077ac */ /* 0x000e220008000800 */
[----:B------:R-:W-:Y:S01]  /*15cc0*/  ISETP.LT.AND P4, PT, R74, UR34, !P5 ;  /* 0x000000224a007c0c */ /* 0x000fe2000ef81270 */
[----:B------:R0:W-:Y:S01]  /*15cd0*/  @P0 STG.E.U16 desc[UR22][R14.64], R11 ;  /* 0x0000000b0e000986 */ /* 0x0001e2000c101516 */
[----:B------:R-:W-:Y:S01]  /*15ce0*/  PRMT R69, R82, 0x7632, R69 ;  /* 0x0000763252457816 */ /* 0x000fe20000000045 */
        /* <DEDUP_REMOVED lines=13> */
[----:B------:R-:W2:Y:S02]  /*15dc0*/  LDCU UR14, c[0x0][0x398] ;  /* 0x00007300ff0e77ac */ /* 0x000ea40008000800 */
[----:B-1----:R-:W-:Y:S01]  /*15dd0*/  IMAD.WIDE R12, R0, 0x2, R8 ;  /* 0x00000002000c7825 */ /* 0x002fe200078e0208 */
[----:B------:R-:W-:Y:S01]  /*15de0*/  ISETP.LT.AND P2, PT, R66, UR75, !P0 ;  /* 0x0000004b42007c0c */ /* 0x000fe2000c741270 */
[----:B------:R-:W1:Y:S03]  /*15df0*/  LDCU UR75, c[0x0][0x39c] ;  /* 0x00007380ff4b77ac */ /* 0x000e660008000800 */
[----:B------:R-:W-:Y:S01]  /*15e00*/  @P3 STG.E.U16 desc[UR22][R12.64], R68 ;  /* 0x000000440c003986 */ /* 0x000fe2000c101516 */
[----:B------:R-:W1:Y:S03]  /*15e10*/  LDCU UR45, c[0x0][0x398] ;  /* 0x00007300ff2d77ac */ /* 0x000e660008000800 */
[----:B------:R1:W-:Y:S01]  /*15e20*/  @P4 STG.E.U16 desc[UR22][R10.64], R67 ;  /* 0x000000430a004986 */ /* 0x0003e2000c101516 */
[----:B0-----:R-:W-:-:S04]  /*15e30*/  IMAD.WIDE R14, R0, 0x2, R4 ;  /* 0x00000002000e7825 */ /* 0x001fc800078e0204 */
[----:B-1----:R-:W-:-:S05]  /*15e40*/  IMAD.WIDE R10, R0, 0x2, R6 ;  /* 0x00000002000a7825 */ /* 0x002fca00078e0206 */
[----:B------:R0:W-:Y:S02]  /*15e50*/  @P1 STG.E.U16 desc[UR22][R10.64], R83 ;  /* 0x000000530a001986 */ /* 0x0001e4000c101516 */
[----:B0-----:R-:W-:Y:S01]  /*15e60*/  PRMT R11, R83, 0x7632, R11 ;  /* 0x00007632530b7816 */ /* 0x001fe2000000000b */
[----:B------:R-:W-:-:S04]  /*15e70*/  VIADD R10, R0, UR30 ;  /* 0x0000001e000a7c36 */ /* 0x000fc80008000000 */
[----:B------:R2:W-:Y:S01]  /*15e80*/  @P5 STG.E.U16 desc[UR22][R14.64], R11 ;  /* 0x0000000b0e005986 */ /* 0x0005e2000c101516 */
[----:B---3--:R-:W-:-:S03]  /*15e90*/  PRMT R0, R91, 0x7610, R0 ;  /* 0x000076105b007816 */ /* 0x008fc60000000000 */
[----:B------:R-:W3:Y:S01]  /*15ea0*/  LDL.S16 R91, [R1+0x248] ;  /* 0x00024800015b7983 */ /* 0x000ee20000100600 */
[----:B--2---:R-:W-:-:S03]  /*15eb0*/  PRMT R11, R70, 0x7610, R11 ;  /* 0x00007610460b7816 */ /* 0x004fc6000000000b */
[----:B------:R-:W2:Y:S01]  /*15ec0*/  LDL.LU.S16 R70, [R1+0x24a] ;  /* 0x00024a0001467983 */ /* 0x000ea20000300600 */
[----:B----4-:R-:W-:-:S03]  /*15ed0*/  PRMT R68, R90, 0x7610, R68 ;  /* 0x000076105a447816 */ /* 0x010fc60000000044 */
[----:B------:R-:W4:Y:S01]  /*15ee0*/  LDL.S16 R90, [R1+0x24c] ;  /* 0x00024c00015a7983 */ /* 0x000f220000100600 */
[----:B-----5:R-:W-:-:S03]  /*15ef0*/  PRMT R67, R89, 0x7610, R67 ;  /* 0x0000761059437816 */ /* 0x020fc60000000043 */
[----:B------:R-:W5:Y:S01]  /*15f00*/  LDL.LU.S16 R89, [R1+0x24e] ;  /* 0x00024e0001597983 */ /* 0x000f620000300600 */
        /* <DEDUP_REMOVED lines=8> */
[----:B------:R-:W1:Y:S03]  /*15f90*/  LDCU UR71, c[0x0][0x398] ;  /* 0x00007300ff4777ac */ /* 0x000e660008000800 */
[----:B------:R0:W-:Y:S01]  /*15fa0*/  @P2 STG.E.U16 desc[UR22][R12.64], R0 ;  /* 0x000000000c002986 */ /* 0x0001e2000c101516 */
[----:B------:R-:W-:Y:S01]  /*15fb0*/  ISETP.LT.AND P1, PT, R66, UR74, !P4 ;  /* 0x0000004a42007c0c */ /* 0x000fe2000e721270 */
[----:B------:R-:W1:Y:S01]  /*15fc0*/  LDCU UR74, c[0x0][0x39c] ;  /* 0x00007380ff4a77ac */ /* 0x000e620008000800 */
[----:B------:R-:W-:Y:S01]  /*15fd0*/  ISETP.LT.AND P5, PT, R74, UR39, !P4 ;  /* 0x000000274a007c0c */ /* 0x000fe2000e7a1270 */
[----:B------:R1:W-:Y:S01]  /*15fe0*/  @P6 STG.E.U16 desc[UR22][R14.64], R11 ;  /* 0x0000000b0e006986 */ /* 0x0003e2000c101516 */
[----:B------:R-:W-:Y:S01]  /*15ff0*/  PRMT R69, R84, 0x7632, R69 ;  /* 0x0000763254457816 */ /* 0x000fe20000000045 */
[----:B------:R-:W2:Y:S01]  /*16000*/  LDCU UR46, c[0x0][0x398] ;  /* 0x00007300ff2e77ac */ /* 0x000ea20008000800 */
[----:B------:R-:W2:Y:S01]  /*16010*/  LDCU UR65, c[0x0][0x398] ;  /* 0x00007300ff4177ac */ /* 0x000ea20008000800 */
[----:B0-----:R-:W-:-:S02]  /*16020*/  VIADD R0, R65, 0x12 ;  /* 0x0000001241007836 */ /* 0x001fc40000000000 */
[----:B------:R-:W-:Y:S01]  /*16030*/  IMAD.WIDE R12, R10, 0x2, R6 ;  /* 0x000000020a0c7825 */ /* 0x000fe200078e0206 */
[----:B------:R-:W-:Y:S01]  /*16040*/  ISETP.LT.AND P2, PT, R73, UR26, !P4 ;  /* 0x0000001a49007c0c */ /* 0x000fe2000e741270 */
[----:B------:R-:W0:Y:S01]  /*16050*/  LDCU UR39, c[0x0][0x398] ;  /* 0x00007300ff2777ac */ /* 0x000e220008000800 */
[----:B------:R-:W-:Y:S01]  /*16060*/  ISETP.GE.AND P6, PT, R0, UR37, PT ;  /* 0x0000002500007c0c */ /* 0x000fe2000bfc6270 */
[C---:B------:R-:W-:Y:S01]  /*16070*/  VIADD R0, R10.reuse, UR30 ;  /* 0x0000001e0a007c36 */ /* 0x040fe20008000000 */
[----:B------:R0:W-:Y:S01]  /*16080*/  @P3 STG.E.U16 desc[UR22][R12.64], R84 ;  /* 0x000000540c003986 */ /* 0x0001e2000c101516 */
[----:B-1----:R-:W-:Y:S01]  /*16090*/  IMAD.WIDE R14, R10, 0x2, R4 ;  /* 0x000000020a0e7825 */ /* 0x002fe200078e0204 */
[----:B------:R-:W-:Y:S01]  /*160a0*/  ISETP.LT.AND P4, PT, R92, UR64, !P4 ;  /* 0x000000405c007c0c */ /* 0x000fe2000e781270 */
[----:B------:R-:W1:Y:S02]  /*160b0*/  LDCU UR26, c[0x0][0x398] ;  /* 0x00007300ff1a77ac */ /* 0x000e640008000800 */
[C---:B------:R-:W-:Y:S01]  /*160c0*/  IMAD.WIDE R10, R0.reuse, 0x2, R2 ;  /* 0x00000002000a7825 */ /* 0x040fe200078e0202 */
[----:B------:R1:W-:Y:S01]  /*160d0*/  @P0 STG.E.U16 desc[UR22][R14.64], R69 ;  /* 0x000000450e000986 */ /* 0x0003e2000c101516 */
[----:B------:R-:W2:Y:S02]  /*160e0*/  LDCU UR37, c[0x0][0x398] ;  /* 0x00007300ff2577ac */ /* 0x000ea40008000800 */
[----:B0-----:R-:W-:Y:S01]  /*160f0*/  IMAD.WIDE R12, R0, 0x2, R8 ;  /* 0x00000002000c7825 */ /* 0x001fe200078e0208 */
[----:B------:R-:W-:Y:S01]  /*16100*/  ISETP.LT.AND P3, PT, R66, UR35, !P6 ;  /* 0x0000002342007c0c */ /* 0x000fe2000f761270 */
[----:B------:R-:W0:Y:S03]  /*16110*/  LDCU UR35, c[0x0][0x39c] ;  /* 0x00007380ff2377ac */ /* 0x000e260008000800 */
[----:B------:R-:W-:Y:S01]  /*16120*/  @P1 STG.E.U16 desc[UR22][R12.64], R68 ;  /* 0x000000440c001986 */ /* 0x000fe2000c101516 */
[----:B------:R-:W0:Y:S03]  /*16130*/  LDCU UR64, c[0x0][0x398] ;  /* 0x00007300ff4077ac */ /* 0x000e260008000800 */
[----:B------:R0:W-:Y:S01]  /*16140*/  @P5 STG.E.U16 desc[UR22][R10.64], R67 ;  /* 0x000000430a005986 */ /* 0x0001e2000c101516 */
[----:B-1----:R-:W-:-:S04]  /*16150*/  IMAD.WIDE R14, R0, 0x2, R4 ;  /* 0x00000002000e7825 */ /* 0x002fc800078e0204 */
[----:B0-----:R-:W-:-:S05]  /*16160*/  IMAD.WIDE R10, R0, 0x2, R6 ;  /* 0x00000002000a7825 */ /* 0x001fca00078e0206 */
[----:B------:R0:W-:Y:S02]  /*16170*/  @P2 STG.E.U16 desc[UR22][R10.64], R85 ;  /* 0x000000550a002986 */ /* 0x0001e4000c101516 */
[----:B0-----:R-:W-:Y:S01]  /*16180*/  VIADD R10, R0, UR30 ;  /* 0x0000001e000a7c36 */ /* 0x001fe20008000000 */
[----:B---3--:R-:W-:Y:S02]  /*16190*/  PRMT R0, R91, 0x7610, R0 ;  /* 0x000076105b007816 */ /* 0x008fe40000000000 */
[----:B------:R-:W3:Y:S01]  /*161a0*/  LDL.S16 R91, [R1+0x250] ;  /* 0x00025000015b7983 */ /* 0x000ee20000100600 */
[----:B-----5:R-:W-:-:S03]  /*161b0*/  PRMT R67, R89, 0x7610, R67 ;  /* 0x0000761059437816 */ /* 0x020fc60000000043 */
[----:B------:R-:W5:Y:S01]  /*161c0*/  LDL.LU.S16 R89, [R1+0x252] ;  /* 0x0002520001597983 */ /* 0x000f620000300600 */
[----:B------:R-:W-:Y:S01]  /*161d0*/  VIADD R12, R65, 0x13 ;  /* 0x00000013410c7836 */ /* 0x000fe20000000000 */
[----:B------:R-:W-:Y:S01]  /*161e0*/  ISETP.LT.AND P0, PT, R74, UR66, !P6 ;  /* 0x000000424a007c0c */ /* 0x000fe2000f701270 */
[----:B------:R-:W0:Y:S01]  /*161f0*/  LDCU UR66, c[0x0][0x398] ;  /* 0x00007300ff4277ac */ /* 0x000e220008000800 */
[----:B------:R-:W-:Y:S02]  /*16200*/  PRMT R11, R85, 0x7632, R11 ;  /* 0x00007632550b7816 */ /* 0x000fe4000000000b */
[----:B------:R-:W-:Y:S01]  /*16210*/  ISETP.GE.AND P5, PT, R12, UR62, PT ;  /* 0x0000003e0c007c0c */ /* 0x000fe2000bfa6270 */
[----:B------:R-:W-:Y:S01]  /*16220*/  IMAD.WIDE R12, R10, 0x2, R8 ;  /* 0x000000020a0c7825 */ /* 0x000fe200078e0208 */
[----:B------:R-:W-:Y:S01]  /*16230*/  ISETP.LT.AND P1, PT, R73, UR68, !P6 ;  /* 0x0000004449007c0c */ /* 0x000fe2000f721270 */
[----:B------:R2:W-:Y:S01]  /*16240*/  @P4 STG.E.U16 desc[UR22][R14.64], R11 ;  /* 0x0000000b0e004986 */ /* 0x0005e2000c101516 */
[----:B------:R-:W-:Y:S01]  /*16250*/  ISETP.LT.AND P6, PT, R92, UR24, !P6 ;  /* 0x000000185c007c0c */ /* 0x000fe2000f7c1270 */
[----:B------:R-:W1:Y:S02]  /*16260*/  LDCU UR68, c[0x0][0x398] ;  /* 0x00007300ff4477ac */ /* 0x000e640008000800 */
[----:B------:R0:W-:Y:S01]  /*16270*/  @P3 STG.E.U16 desc[UR22][R12.64], R0 ;  /* 0x000000000c003986 */ /* 0x0001e2000c101516 */
[----:B------:R-:W-:Y:S01]  /*16280*/  ISETP.LT.AND P2, PT, R66, UR60, !P5 ;  /* 0x0000003c42007c0c */ /* 0x000fe2000ef41270 */
[----:B------:R-:W1:Y:S01]  /*16290*/  LDCU UR60, c[0x0][0x39c] ;  /* 0x00007380ff3c77ac */ /* 0x000e620008000800 */
[----:B------:R-:W-:-:S02]  /*162a0*/  ISETP.LT.AND P4, PT, R74, UR73, !P5 ;  /* 0x000000494a007c0c */ /* 0x000fc4000ef81270 */
[----:B----4-:R-:W-:Y:S01]  /*162b0*/  PRMT R68, R90, 0x7610, R68 ;  /* 0x000076105a447816 */ /* 0x010fe20000000044 */
[----:B------:R-:W4:Y:S01]  /*162c0*/  LDCU UR24, c[0x0][0x398] ;  /* 0x00007300ff1877ac */ /* 0x000f220008000800 */
[----:B--2---:R-:W-:Y:S01]  /*162d0*/  PRMT R11, R70, 0x7610, R11 ;  /* 0x00007610460b7816 */ /* 0x004fe2000000000b */
[----:B------:R-:W-:Y:S01]  /*162e0*/  IMAD.WIDE R14, R10, 0x2, R2 ;  /* 0x000000020a0e7825 */ /* 0x000fe200078e0202 */
[----:B------:R-:W2:Y:S01]  /*162f0*/  LDL.S16 R70, [R1+0x254] ;  /* 0x0002540001467983 */ /* 0x000ea20000100600 */
[----:B------:R-:W-:Y:S01]  /*16300*/  PRMT R69, R86, 0x7632, R69 ;  /* 0x0000763256457816 */ /* 0x000fe20000000045 */
[----:B------:R-:W1:Y:S01]  /*16310*/  LDCU UR62, c[0x0][0x398] ;  /* 0x00007300ff3e77ac */ /* 0x000e620008000800 */
[----:B0-----:R-:W-:Y:S01]  /*16320*/  VIADD R0, R65, 0x14 ;  /* 0x0000001441007836 */ /* 0x001fe20000000000 */
[----:B------:R0:W-:Y:S01]  /*16330*/  @P0 STG.E.U16 desc[UR22][R14.64], R11 ;  /* 0x0000000b0e000986 */ /* 0x0001e2000c101516 */
[----:B------:R-:W-:Y:S01]  /*16340*/  IMAD.WIDE R12, R10, 0x2, R6 ;  /* 0x000000020a0c7825 */ /* 0x000fe200078e0206 */
[----:B------:R-:W-:Y:S01]  /*16350*/  ISETP.LT.AND P3, PT, R73, UR67, !P5 ;  /* 0x0000004349007c0c */ /* 0x000fe2000ef61270 */
[----:B------:R-:W1:Y:S01]  /*16360*/  LDCU UR73, c[0x0][0x398] ;  /* 0x00007300ff4977ac */ /* 0x000e620008000800 */
[----:B------:R-:W-:Y:S01]  /*16370*/  ISETP.GE.AND P0, PT, R0, UR59, PT ;  /* 0x0000003b00007c0c */ /* 0x000fe2000bf06270 */
[C---:B------:R-:W-:Y:S01]  /*16380*/  VIADD R0, R10.reuse, UR30 ;  /* 0x0000001e0a007c36 */ /* 0x040fe20008000000 */
[----:B------:R-:W2:Y:S04]  /*16390*/  LDL.LU.S16 R90, [R1+0x256] ;  /* 0x00025600015a7983 */ /* 0x000ea80000300600 */
[----:B------:R1:W-:Y:S01]  /*163a0*/  @P1 STG.E.U16 desc[UR22][R12.64], R86 ;  /* 0x000000560c001986 */ /* 0x0003e2000c101516 */
[----:B0-----:R-:W-:Y:S01]  /*163b0*/  IMAD.WIDE R14, R10, 0x2, R4 ;  /* 0x000000020a0e7825 */ /* 0x001fe200078e0204 */
[----:B------:R-:W-:-:S02]  /*163c0*/  ISETP.LT.AND P5, PT, R92, UR12, !P5 ;  /* 0x0000000c5c007c0c */ /* 0x000fc4000efa1270 */
[----:B------:R-:W2:Y:S01]  /*163d0*/  LDL.S16 R71, [R1+0x154] ;  /* 0x0001540001477983 */ /* 0x000ea20000100600 */
[----:B------:R-:W0:Y:S01]  /*163e0*/  LDCU UR67, c[0x0][0x398] ;  /* 0x00007300ff4377ac */ /* 0x000e220008000800 */
[C---:B------:R-:W-:Y:S02]  /*163f0*/  IMAD.WIDE R10, R0.reuse, 0x2, R2 ;  /* 0x00000002000a7825 */ /* 0x040fe400078e0202 */
[----:B------:R-:W-:Y:S01]  /*16400*/  @P6 STG.E.U16 desc[UR22][R14.64], R69 ;  /* 0x000000450e006986 */ /* 0x000fe2000c101516 */
[----:B------:R-:W0:Y:S01]  /*16410*/  LDCU UR59, c[0x0][0x398] ;  /* 0x00007300ff3b77ac */ /* 0x000e220008000800 */
[----:B-1----:R-:W-:Y:S01]  /*16420*/  IMAD.WIDE R12, R0, 0x2, R8 ;  /* 0x00000002000c7825 */ /* 0x002fe200078e0208 */
[----:B------:R-:W-:Y:S01]  /*16430*/  ISETP.LT.AND P1, PT, R66, UR4, !P0 ;  /* 0x0000000442007c0c */ /* 0x000fe2000c721270 */
[----:B------:R-:W1:Y:S03]  /*16440*/  LDCU UR4, c[0x0][0x39c] ;  /* 0x00007380ff0477ac */ /* 0x000e660008000800 */
[----:B------:R-:W-:Y:S01]  /*16450*/  @P2 STG.E.U16 desc[UR22][R12.64], R68 ;  /* 0x000000440c002986 */ /* 0x000fe2000c101516 */
[----:B------:R-:W0:Y:S03]  /*16460*/  LDCU UR12, c[0x0][0x398] ;  /* 0x00007300ff0c77ac */ /* 0x000e260008000800 */
[----:B------:R5:W-:Y:S02]  /*16470*/  @P4 STG.E.U16 desc[UR22][R10.64], R67 ;  /* 0x000000430a004986 */ /* 0x000be4000c101516 */
[----:B-----5:R-:W-:-:S02]  /*16480*/  PRMT R67, R89, 0x7610, R67 ;  /* 0x0000761059437816 */ /* 0x020fc40000000043 */
[----:B------:R-:W5:Y:S01]  /*16490*/  LDL.LU.S16 R89, [R1+0x156] ;  /* 0x0001560001597983 */ /* 0x000f620000300600 */
[----:B------:R-:W-:Y:S01]  /*164a0*/  IMAD.WIDE R10, R0, 0x2, R6 ;  /* 0x00000002000a7825 */ /* 0x000fe200078e0206 */
[----:B------:R-:W-:Y:S01]  /*164b0*/  ISETP.LT.AND P6, PT, R74, UR33, !P0 ;  /* 0x000000214a007c0c */ /* 0x000fe2000c7c1270 */
[----:B------:R-:W0:Y:S02]  /*164c0*/  LDCU UR33, c[0x0][0x398] ;  /* 0x00007300ff2177ac */ /* 0x000e240008000800 */
[----:B------:R-:W-:Y:S01]  /*164d0*/  VIADD R12, R65, 0x15 ;  /* 0x00000015410c7836 */ /* 0x000fe20000000000 */
[----:B------:R1:W-:Y:S01]  /*164e0*/  @P3 STG.E.U16 desc[UR22][R10.64], R87 ;  /* 0x000000570a003986 */ /* 0x0003e2000c101516 */
[----:B------:R-:W-:-:S03]  /*164f0*/  IMAD.WIDE R14, R0, 0x2, R4 ;  /* 0x00000002000e7825 */ /* 0x000fc600078e0204 */
[----:B------:R-:W-:Y:S01]  /*16500*/  ISETP.GE.AND P4, PT, R12, UR57, PT ;  /* 0x000000390c007c0c */ /* 0x000fe2000bf86270 */
[----:B------:R-:W0:Y:S01]  /*16510*/  LDCU UR57, c[0x0][0x398] ;  /* 0x00007300ff3977ac */ /* 0x000e220008000800 */
[----:B------:R-:W-:Y:S01]  /*16520*/  ISETP.LT.AND P2, PT, R73, UR31, !P0 ;  /* 0x0000001f49007c0c */ /* 0x000fe2000c741270 */
[----:B-1----:R-:W-:Y:S01]  /*16530*/  VIADD R10, R0, UR30 ;  /* 0x0000001e000a7c36 */ /* 0x002fe20008000000 */
[----:B------:R-:W-:Y:S01]  /*16540*/  PRMT R11, R87, 0x7632, R11 ;  /* 0x00007632570b7816 */ /* 0x000fe2000000000b */
[----:B------:R-:W1:Y:S01]  /*16550*/  LDCU UR31, c[0x0][0x398] ;  /* 0x00007300ff1f77ac */ /* 0x000e620008000800 */
[----:B---3--:R-:W-:Y:S01]  /*16560*/  PRMT R0, R91, 0x7610, R0 ;  /* 0x000076105b007816 */ /* 0x008fe20000000000 */
[----:B------:R-:W-:Y:S01]  /*16570*/  IMAD.WIDE R12, R10, 0x2, R8 ;  /* 0x000000020a0c7825 */ /* 0x000fe200078e0208 */
[----:B------:R-:W-:Y:S01]  /*16580*/  ISETP.LT.AND P0, PT, R92, UR41, !P0 ;  /* 0x000000295c007c0c */ /* 0x000fe2000c701270 */
[----:B------:R3:W-:Y:S01]  /*16590*/  @P5 STG.E.U16 desc[UR22][R14.64], R11 ;  /* 0x0000000b0e005986 */ /* 0x0007e2000c101516 */
[----:B------:R-:W-:Y:S01]  /*165a0*/  ISETP.LT.AND P3, PT, R66, UR44, !P4 ;  /* 0x0000002c42007c0c */ /* 0x000fe2000e761270 */
[----:B------:R-:W0:Y:S02]  /*165b0*/  LDCU UR44, c[0x0][0x39c] ;  /* 0x00007380ff2c77ac */ /* 0x000e240008000800 */
[----:B------:R1:W-:Y:S01]  /*165c0*/  @P1 STG.E.U16 desc[UR22][R12.64], R0 ;  /* 0x000000000c001986 */ /* 0x0003e2000c101516 */
[----:B------:R-:W-:Y:S01]  /*165d0*/  ISETP.LT.AND P5, PT, R74, UR69, !P4 ;  /* 0x000000454a007c0c */ /* 0x000fe2000e7a1270 */
[----:B------:R-:W0:Y:S02]  /*165e0*/  LDCU UR41, c[0x0][0x398] ;  /* 0x00007300ff2977ac */ /* 0x000e240008000800 */
[----:B------:R-:W4:Y:S01]  /*165f0*/  LDL.S16 R91, [R1+0x258] ;  /* 0x00025800015b7983 */ /* 0x000f220000100600 */
[----:B---3--:R-:W-:-:S04]  /*16600*/  IMAD.WIDE R14, R10, 0x2, R2 ;  /* 0x000000020a0e7825 */ /* 0x008fc800078e0202 */
[----:B-1----:R-:W-:Y:S01]  /*16610*/  VIADD R0, R65, 0x16 ;  /* 0x0000001641007836 */ /* 0x002fe20000000000 */
[----:B------:R-:W-:Y:S01]  /*16620*/  PRMT R11, R93, 0x7610, R11 ;  /* 0x000076105d0b7816 */ /* 0x000fe2000000000b */
[----:B------:R-:W-:Y:S01]  /*16630*/  IMAD.WIDE R12, R10, 0x2, R6 ;  /* 0x000000020a0c7825 */ /* 0x000fe200078e0206 */
[----:B------:R1:W-:Y:S01]  /*16640*/  @P6 STG.E.U16 desc[UR22][R14.64], R67 ;  /* 0x000000430e006986 */ /* 0x0003e2000c101516 */
[----:B------:R-:W-:Y:S01]  /*16650*/  ISETP.LT.AND P1, PT, R73, UR20, !P4 ;  /* 0x0000001449007c0c */ /* 0x000fe2000e721270 */
[----:B------:R-:W3:Y:S01]  /*16660*/  LDCU UR69, c[0x0][0x398] ;  /* 0x00007300ff4577ac */ /* 0x000ee20008000800 */
[----:B------:R-:W-:Y:S01]  /*16670*/  ISETP.GE.AND P6, PT, R0, UR40, PT ;  /* 0x0000002800007c0c */ /* 0x000fe2000bfc6270 */
[----:B------:R-:W-:Y:S01]  /*16680*/  VIADD R0, R10, UR30 ;  /* 0x0000001e0a007c36 */ /* 0x000fe20008000000 */
[----:B------:R0:W-:Y:S01]  /*16690*/  @P2 STG.E.U16 desc[UR22][R12.64], R11 ;  /* 0x0000000b0c002986 */ /* 0x0001e2000c101516 */
[----:B------:R-:W-:Y:S01]  /*166a0*/  PRMT R69, R93, 0x7632, R69 ;  /* 0x000076325d457816 */ /* 0x000fe20000000045 */
[----:B------:R-:W3:Y:S01]  /*166b0*/  LDCU UR20, c[0x0][0x398] ;  /* 0x00007300ff1477ac */ /* 0x000ee20008000800 */
[----:B--2---:R-:W-:Y:S01]  /*166c0*/  PRMT R68, R70, 0x7610, R68 ;  /* 0x0000761046447816 */ /* 0x004fe20000000044 */
[----:B-1----:R-:W-:Y:S01]  /*166d0*/  IMAD.WIDE R14, R10, 0x2, R4 ;  /* 0x000000020a0e7825 */ /* 0x002fe200078e0204 */
[----:B------:R-:W-:Y:S01]  /*166e0*/  PRMT R67, R90, 0x7610, R67 ;  /* 0x000076105a437816 */ /* 0x000fe20000000043 */
[----:B------:R-:W1:Y:S01]  /*166f0*/  LDCU UR40, c[0x0][0x398] ;  /* 0x00007300ff2877ac */ /* 0x000e620008000800 */
[----:B------:R-:W2:Y:S01]  /*16700*/  LDL.LU.S16 R90, [R1+0x25a] ;  /* 0x00025a00015a7983 */ /* 0x000ea20000300600 */
[----:B0-----:R-:W-:-:S04]  /*16710*/  IMAD.WIDE R12, R0, 0x2, R8 ;  /* 0x00000002000c7825 */ /* 0x001fc800078e0208 */
[----:B------:R-:W-:Y:S01]  /*16720*/  IMAD.WIDE R10, R0, 0x2, R2 ;  /* 0x00000002000a7825 */ /* 0x000fe200078e0202 */
[----:B------:R-:W-:Y:S04]  /*16730*/  @P0 STG.E.U16 desc[UR22][R14.64], R69 ;  /* 0x000000450e000986 */ /* 0x000fe8000c101516 */
[----:B------:R0:W-:Y:S04]  /*16740*/  @P3 STG.E.U16 desc[UR22][R12.64], R68 ;  /* 0x000000440c003986 */ /* 0x0001e8000c101516 */
[----:B------:R1:W-:Y:S04]  /*16750*/  @P5 STG.E.U16 desc[UR22][R10.64], R67 ;  /* 0x000000430a005986 */ /* 0x0003e8000c101516 */
[----:B------:R-:W3:Y:S01]  /*16760*/  LDL.S16 R72, [R1+0x158] ;  /* 0x0001580001487983 */ /* 0x000ee20000100600 */
[----:B0-----:R-:W-:-:S03]  /*16770*/  PRMT R13, R71, 0x7610, R13 ;  /* 0x00007610470d7816 */ /* 0x001fc6000000000d */
[----:B------:R-:W3:Y:S01]  /*16780*/  LDL.LU.S16 R70, [R1+0x15a] ;  /* 0x00015a0001467983 */ /* 0x000ee20000300600 */
[----:B-1----:R-:W-:-:S03]  /*16790*/  IMAD.WIDE R10, R0, 0x2, R6 ;  /* 0x00000002000a7825 */ /* 0x002fc600078e0206 */
[----:B------:R-:W3:Y:S04]  /*167a0*/  LDL.S16 R71, [R1+0x25c] ;  /* 0x00025c0001477983 */ /* 0x000ee80000100600 */
[----:B------:R5:W-:Y:S02]  /*167b0*/  @P1 STG.E.U16 desc[UR22][R10.64], R13 ;  /* 0x0000000d0a001986 */ /* 0x000be4000c101516 */
[----:B-----5:R-:W-:Y:S02]  /*167c0*/  PRMT R11, R89, 0x7610, R11 ;  /* 0x00007610590b7816 */ /* 0x020fe4000000000b */
[----:B------:R-:W5:Y:S01]  /*167d0*/  LDL.LU.S16 R89, [R1+0x25e] ;  /* 0x00025e0001597983 */ /* 0x000f620000300600 */
[----:B------:R-:W-:Y:S01]  /*167e0*/  ISETP.LT.AND P4, PT, R92, UR61, !P4 ;  /* 0x0000003d5c007c0c */ /* 0x000fe2000e781270 */
[----:B------:R-:W-:-:S02]  /*167f0*/  VIADD R10, R0, UR30 ;  /* 0x0000001e000a7c36 */ /* 0x000fc40008000000 */
[----:B------:R-:W-:Y:S01]  /*16800*/  IMAD.WIDE R14, R0, 0x2, R4 ;  /* 0x00000002000e7825 */ /* 0x000fe200078e0204 */
[----:B------:R-:W-:Y:S01]  /*16810*/  ISETP.LT.AND P2, PT, R66, UR28, !P6 ;  /* 0x0000001c42007c0c */ /* 0x000fe2000f741270 */
[----:B------:R-:W0:Y:S01]  /*16820*/  LDCU UR28, c[0x0][0x39c] ;  /* 0x00007380ff1c77ac */ /* 0x000e220008000800 */
[----:B------:R-:W-:Y:S01]  /*16830*/  ISETP.LT.AND P0, PT, R74, UR42, !P6 ;  /* 0x0000002a4a007c0c */ /* 0x000fe2000f701270 */
[----:B------:R-:W-:Y:S01]  /*16840*/  VIADD R12, R65, 0x17 ;  /* 0x00000017410c7836 */ /* 0x000fe20000000000 */
[----:B------:R-:W-:Y:S01]  /*16850*/  ISETP.LT.AND P3, PT, R73, UR43, !P6 ;  /* 0x0000002b49007c0c */ /* 0x000fe2000f761270 */
[----:B------:R-:W1:Y:S03]  /*16860*/  LDCU UR61, c[0x0][0x398] ;  /* 0x00007300ff3d77ac */ /* 0x000e660008000800 */
[----:B------:R-:W-:Y:S01]  /*16870*/  ISETP.GE.AND P5, PT, R12, UR6, PT ;  /* 0x000000060c007c0c */ /* 0x000fe2000bfa6270 */
[C---:B------:R-:W-:Y:S01]  /*16880*/  IMAD.WIDE R12, R10.reuse, 0x2, R8 ;  /* 0x000000020a0c7825 */ /* 0x040fe200078e0208 */
[----:B------:R0:W-:Y:S01]  /*16890*/  @P4 STG.E.U16 desc[UR22][R14.64], R11 ;  /* 0x0000000b0e004986 */ /* 0x0001e2000c101516 */
[----:B----4-:R-:W-:Y:S01]  /*168a0*/  PRMT R0, R91, 0x7610, R0 ;  /* 0x000076105b007816 */ /* 0x010fe20000000000 */
[----:B------:R-:W4:Y:S02]  /*168b0*/  LDCU UR42, c[0x0][0x398] ;  /* 0x00007300ff2a77ac */ /* 0x000f240008000800 */
[----:B------:R-:W4:Y:S01]  /*168c0*/  LDL.S16 R91, [R1+0x15c] ;  /* 0x00015c00015b7983 */ /* 0x000f220000100600 */
[----:B0-----:R-:W-:Y:S01]  /*168d0*/  IMAD.WIDE R14, R10, 0x2, R2 ;  /* 0x000000020a0e7825 */ /* 0x001fe200078e0202 */
[----:B--2---:R-:W-:Y:S01]  /*168e0*/  PRMT R67, R90, 0x7610, R67 ;  /* 0x000076105a437816 */ /* 0x004fe20000000043 */
[----:B------:R-:W0:Y:S01]  /*168f0*/  LDCU UR43, c[0x0][0x398] ;  /* 0x00007300ff2b77ac */ /* 0x000e220008000800 */
[----:B------:R-:W2:Y:S01]  /*16900*/  LDL.LU.S16 R90, [R1+0x15e] ;  /* 0x00015e00015a7983 */ /* 0x000ea20000300600 */
[----:B---3--:R-:W-:Y:S01]  /*16910*/  PRMT R69, R70, 0x7610, R69 ;  /* 0x0000761046457816 */ /* 0x008fe20000000045 */
[----:B------:R-:W3:Y:S02]  /*16920*/  LDCU UR6, c[0x0][0x398] ;  /* 0x00007300ff0677ac */ /* 0x000ee40008000800 */
[----:B------:R-:W3:Y:S04]  /*16930*/  LDL.S16 R70, [R1+0x260] ;  /* 0x0002600001467983 */ /* 0x000ee80000100600 */
[----:B------:R-:W-:Y:S04]  /*16940*/  @P2 STG.E.U16 desc[UR22][R12.64], R0 ;  /* 0x000000000c002986 */ /* 0x000fe8000c101516 */
[----:B------:R5:W-:Y:S02]  /*16950*/  @P0 STG.E.U16 desc[UR22][R14.64], R67 ;  /* 0x000000430e000986 */ /* 0x000be4000c101516 */
[----:B-----5:R-:W-:-:S02]  /*16960*/  PRMT R67, R89, 0x7610, R67 ;  /* 0x0000761059437816 */ /* 0x020fc40000000043 */
[----:B------:R-:W5:Y:S01]  /*16970*/  LDL.LU.S16 R89, [R1+0x262] ;  /* 0x0002620001597983 */ /* 0x000f620000300600 */
[----:B------:R-:W-:Y:S01]  /*16980*/  VIADD R0, R65, 0x18 ;  /* 0x0000001841007836 */ /* 0x000fe20000000000 */
[----:B------:R-:W-:Y:S02]  /*16990*/  ISETP.LT.AND P6, PT, R92, UR38, !P6 ;  /* 0x000000265c007c0c */ /* 0x000fe4000f7c1270 */
[----:B------:R-:W-:Y:S01]  /*169a0*/  ISETP.LT.AND P1, PT, R66, UR47, !P5 ;  /* 0x0000002f42007c0c */ /* 0x000fe2000ef21270 */
[----:B------:R-:W-:Y:S01]  /*169b0*/  IMAD.WIDE R12, R10, 0x2, R6 ;  /* 0x000000020a0c7825 */ /* 0x000fe200078e0206 */
[----:B------:R-:W-:Y:S01]  /*169c0*/  ISETP.LT.AND P4, PT, R74, UR32, !P5 ;  /* 0x000000204a007c0c */ /* 0x000fe2000ef81270 */
[----:B------:R-:W0:Y:S01]  /*169d0*/  LDCU UR47, c[0x0][0x39c] ;  /* 0x00007380ff2f77ac */ /* 0x000e220008000800 */
[----:B------:R-:W-:Y:S02]  /*169e0*/  PRMT R11, R72, 0x7610, R11 ;  /* 0x00007610480b7816 */ /* 0x000fe4000000000b */
[----:B------:R-:W-:Y:S01]  /*169f0*/  ISETP.GE.AND P0, PT, R0, UR76, PT ;  /* 0x0000004c00007c0c */ /* 0x000fe2000bf06270 */
[C---:B------:R-:W-:Y:S01]  /*16a00*/  VIADD R0, R10.reuse, UR30 ;  /* 0x0000001e0a007c36 */ /* 0x040fe20008000000 */
[----:B------:R-:W-:Y:S01]  /*16a10*/  ISETP.LT.AND P2, PT, R73, UR36, !P5 ;  /* 0x0000002449007c0c */ /* 0x000fe2000ef41270 */
[----:B------:R0:W-:Y:S01]  /*16a20*/  @P3 STG.E.U16 desc[UR22][R12.64], R11 ;  /* 0x0000000b0c003986 */ /* 0x0001e2000c101516 */
[----:B------:R-:W-:Y:S01]  /*16a30*/  IMAD.WIDE R14, R10, 0x2, R4 ;  /* 0x000000020a0e7825 */ /* 0x000fe200078e0204 */
[----:B------:R-:W-:Y:S01]  /*16a40*/  PRMT R68, R71, 0x7610, R68 ;  /* 0x0000761047447816 */ /* 0x000fe20000000044 */
[----:B------:R-:W1:Y:S01]  /*16a50*/  LDCU UR38, c[0x0][0x398] ;  /* 0x00007300ff2677ac */ /* 0x000e620008000800 */
[----:B------:R-:W5:Y:S01]  /*16a60*/  LDL.S16 R72, [R1+0x160] ;  /* 0x0001600001487983 */ /* 0x000f620000100600 */
[----:B------:R-:W1:Y:S03]  /*16a70*/  LDCU UR32, c[0x0][0x398] ;  /* 0x00007300ff2077ac */ /* 0x000e660008000800 */
[----:B------:R-:W-:Y:S01]  /*16a80*/  @P6 STG.E.U16 desc[UR22][R14.64], R69 ;  /* 0x000000450e006986 */ /* 0x000fe2000c101516 */
[----:B------:R-:W1:Y:S01]  /*16a90*/  LDCU UR36, c[0x0][0x398] ;  /* 0x00007300ff2477ac */ /* 0x000e620008000800 */
[----:B0-----:R-:W-:-:S02]  /*16aa0*/  IMAD.WIDE R12, R0, 0x2, R8 ;  /* 0x00000002000c7825 */ /* 0x001fc400078e0208 */
[----:B------:R-:W5:Y:S01]  /*16ab0*/  LDL.LU.S16 R71, [R1+0x162] ;  /* 0x0001620001477983 */ /* 0x000f620000300600 */
[----:B------:R-:W0:Y:S01]  /*16ac0*/  LDCU UR76, c[0x0][0x398] ;  /* 0x00007300ff4c77ac */ /* 0x000e220008000800 */
[----:B------:R-:W-:Y:S02]  /*16ad0*/  IMAD.WIDE R10, R0, 0x2, R2 ;  /* 0x00000002000a7825 */ /* 0x000fe400078e0202 */
[----:B------:R4:W-:Y:S04]  /*16ae0*/  @P1 STG.E.U16 desc[UR22][R12.64], R68 ;  /* 0x000000440c001986 */ /* 0x0009e8000c101516 */
[----:B------:R0:W-:Y:S01]  /*16af0*/  @P4 STG.E.U16 desc[UR22][R10.64], R67 ;  /* 0x000000430a004986 */ /* 0x0001e2000c101516 */
[----:B----4-:R-:W-:-:S03]  /*16b00*/  PRMT R13, R91, 0x7610, R13 ;  /* 0x000076105b0d7816 */ /* 0x010fc6000000000d */
[----:B------:R-:W4:Y:S01]  /*16b10*/  LDL.S16 R91, [R1+0x264] ;  /* 0x00026400015b7983 */ /* 0x000f220000100600 */
[----:B0-----:R-:W-:-:S05]  /*16b20*/  IMAD.WIDE R10, R0, 0x2, R6 ;  /* 0x00000002000a7825 */ /* 0x001fca00078e0206 */
[----:B------:R2:W-:Y:S01]  /*16b30*/  @P2 STG.E.U16 desc[UR22][R10.64], R13 ;  /* 0x0000000d0a002986 */ /* 0x0005e2000c101516 */
[----:B------:R-:W-:Y:S01]  /*16b40*/  IMAD.WIDE R14, R0, 0x2, R4 ;  /* 0x00000002000e7825 */ /* 0x000fe200078e0204 */
[----:B--2---:R-:W-:Y:S02]  /*16b50*/  PRMT R11, R90, 0x7610, R11 ;  /* 0x000076105a0b7816 */ /* 0x004fe4000000000b */
[----:B------:R-:W2:Y:S01]  /*16b60*/  LDL.LU.S16 R90, [R1+0x266] ;  /* 0x00026600015a7983 */ /* 0x000ea20000300600 */
[----:B------:R-:W-:Y:S01]  /*16b70*/  VIADD R10, R0, UR30 ;  /* 0x0000001e000a7c36 */ /* 0x000fe20008000000 */
[----:B---3--:R-:W-:Y:S02]  /*16b80*/  PRMT R0, R70, 0x7610, R0 ;  /* 0x0000761046007816 */ /* 0x008fe40000000000 */
[----:B------:R-:W3:Y:S01]  /*16b90*/  LDL.S16 R70, [R1+0x164] ;  /* 0x0001640001467983 */ /* 0x000ee20000100600 */
[----:B-----5:R-:W-:-:S03]  /*16ba0*/  PRMT R67, R89, 0x7610, R67 ;  /* 0x0000761059437816 */ /* 0x020fc60000000043 */
[----:B------:R-:W5:Y:S01]  /*16bb0*/  LDL.LU.S16 R89, [R1+0x166] ;  /* 0x0001660001597983 */ /* 0x000f620000300600 */
[----:B------:R-:W-:Y:S02]  /*16bc0*/  ISETP.LT.AND P5, PT, R92, UR77, !P5 ;  /* 0x0000004d5c007c0c */ /* 0x000fe4000efa1270 */
[----:B------:R-:W-:Y:S01]  /*16bd0*/  ISETP.LT.AND P3, PT, R66, UR51, !P0 ;  /* 0x0000003342007c0c */ /* 0x000fe2000c761270 */
[----:B------:R-:W-:Y:S01]  /*16be0*/  VIADD R12, R65, 0x19 ;  /* 0x00000019410c7836 */ /* 0x000fe20000000000 */
[----:B------:R-:W-:Y:S01]  /*16bf0*/  ISETP.LT.AND P6, PT, R74, UR58, !P0 ;  /* 0x0000003a4a007c0c */ /* 0x000fe2000c7c1270 */
[----:B------:R-:W0:Y:S03]  /*16c00*/  LDCU UR51, c[0x0][0x39c] ;  /* 0x00007380ff3377ac */ /* 0x000e260008000800 */
[----:B------:R-:W-:Y:S01]  /*16c10*/  ISETP.GE.AND P4, PT, R12, UR55, PT ;  /* 0x000000370c007c0c */ /* 0x000fe2000bf86270 */
[----:B------:R-:W-:Y:S01]  /*16c20*/  IMAD.WIDE R12, R10, 0x2, R8 ;  /* 0x000000020a0c7825 */ /* 0x000fe200078e0208 */
[----:B------:R-:W-:Y:S01]  /*16c30*/  ISETP.LT.AND P1, PT, R73, UR63, !P0 ;  /* 0x0000003f49007c0c */ /* 0x000fe2000c721270 */
[----:B------:R-:W0:Y:S02]  /*16c40*/  LDCU UR77, c[0x0][0x398] ;  /* 0x00007300ff4d77ac */ /* 0x000e240008000800 */
[----:B------:R1:W-:Y:S01]  /*16c50*/  @P5 STG.E.U16 desc[UR22][R14.64], R11 ;  /* 0x0000000b0e005986 */ /* 0x0003e2000c101516 */
[----:B------:R-:W-:Y:S01]  /*16c60*/  ISETP.LT.AND P0, PT, R92, UR10, !P0 ;  /* 0x0000000a5c007c0c */ /* 0x000fe2000c701270 */
[----:B------:R-:W0:Y:S02]  /*16c70*/  LDCU UR58, c[0x0][0x398] ;  /* 0x00007300ff3a77ac */ /* 0x000e240008000800 */
[----:B------:R0:W-:Y:S01]  /*16c80*/  @P3 STG.E.U16 desc[UR22][R12.64], R0 ;  /* 0x000000000c003986 */ /* 0x0001e2000c101516 */
[----:B------:R-:W-:Y:S01]  /*16c90*/  ISETP.LT.AND P2, PT, R66, UR50, !P4 ;  /* 0x0000003242007c0c */ /* 0x000fe2000e741270 */
[----:B------:R-:W2:Y:S01]  /*16ca0*/  LDCU UR63, c[0x0][0x398] ;  /* 0x00007300ff3f77ac */ /* 0x000ea20008000800 */
[----:B------:R-:W-:-:S02]  /*16cb0*/  ISETP.LT.AND P5, PT, R74, UR9, !P4 ;  /* 0x000000094a007c0c */ /* 0x000fc4000e7a1270 */
[----:B------:R-:W-:Y:S01]  /*16cc0*/  PRMT R69, R71, 0x7610, R69 ;  /* 0x0000761047457816 */ /* 0x000fe20000000045 */
[----:B------:R-:W2:Y:S01]  /*16cd0*/  LDCU UR50, c[0x0][0x39c] ;  /* 0x00007380ff3277ac */ /* 0x000ea20008000800 */
[----:B-1----:R-:W-:Y:S01]  /*16ce0*/  IMAD.WIDE R14, R10, 0x2, R2 ;  /* 0x000000020a0e7825 */ /* 0x002fe200078e0202 */
[----:B------:R-:W-:Y:S01]  /*16cf0*/  PRMT R11, R72, 0x7610, R11 ;  /* 0x00007610480b7816 */ /* 0x000fe2000000000b */
[----:B------:R-:W5:Y:S01]  /*16d00*/  LDL.S16 R71, [R1+0x268] ;  /* 0x0002680001477983 */ /* 0x000f620000100600 */
[----:B------:R-:W1:Y:S01]  /*16d10*/  LDCU UR10, c[0x0][0x398] ;  /* 0x00007300ff0a77ac */ /* 0x000e620008000800 */
[----:B0-----:R-:W-:Y:S02]  /*16d20*/  VIADD R0, R65, 0x1a ;  /* 0x0000001a41007836 */ /* 0x001fe40000000000 */
[----:B------:R-:W-:Y:S01]  /*16d30*/  IMAD.WIDE R12, R10, 0x2, R6 ;  /* 0x000000020a0c7825 */ /* 0x000fe200078e0206 */
[----:B------:R0:W-:Y:S01]  /*16d40*/  @P6 STG.E.U16 desc[UR22][R14.64], R67 ;  /* 0x000000430e006986 */ /* 0x0001e2000c101516 */
[----:B------:R-:W-:Y:S01]  /*16d50*/  ISETP.LT.AND P3, PT, R73, UR56, !P4 ;  /* 0x0000003849007c0c */ /* 0x000fe2000e761270 */
[----:B------:R-:W1:Y:S01]  /*16d60*/  LDCU UR55, c[0x0][0x398] ;  /* 0x00007300ff3777ac */ /* 0x000e620008000800 */
[----:B------:R-:W-:Y:S01]  /*16d70*/  ISETP.GE.AND P6, PT, R0, UR72, PT ;  /* 0x0000004800007c0c */ /* 0x000fe2000bfc6270 */
[C---:B------:R-:W-:Y:S01]  /*16d80*/  VIADD R0, R10.reuse, UR30 ;  /* 0x0000001e0a007c36 */ /* 0x040fe20008000000 */
[----:B------:R1:W-:Y:S01]  /*16d90*/  @P1 STG.E.U16 desc[UR22][R12.64], R11 ;  /* 0x0000000b0c001986 */ /* 0x0003e2000c101516 */
[----:B------:R-:W1:Y:S01]  /*16da0*/  LDCU UR9, c[0x0][0x398] ;  /* 0x00007300ff0977ac */ /* 0x000e620008000800 */
[----:B----4-:R-:W-:Y:S01]  /*16db0*/  PRMT R68, R91, 0x7610, R68 ;  /* 0x000076105b447816 */ /* 0x010fe20000000044 */
[----:B------:R-:W4:Y:S01]  /*16dc0*/  LDCU UR56, c[0x0][0x398] ;  /* 0x00007300ff3877ac */ /* 0x000f220008000800 */
[----:B0-----:R-:W-:Y:S01]  /*16dd0*/  IMAD.WIDE R14, R10, 0x2, R4 ;  /* 0x000000020a0e7825 */ /* 0x001fe200078e0204 */
[----:B--2---:R-:W-:-:S03]  /*16de0*/  PRMT R67, R90, 0x7610, R67 ;  /* 0x000076105a437816 */ /* 0x004fc60000000043 */
[----:B-1----:R-:W-:Y:S01]  /*16df0*/  IMAD.WIDE R12, R0, 0x2, R8 ;  /* 0x00000002000c7825 */ /* 0x002fe200078e0208 */
[----:B------:R-:W2:Y:S01]  /*16e00*/  LDL.LU.S16 R90, [R1+0x26a] ;  /* 0x00026a00015a7983 */ /* 0x000ea20000300600 */
[----:B------:R-:W-:Y:S01]  /*16e10*/  ISETP.LT.AND P4, PT, R92, UR18, !P4 ;  /* 0x000000125c007c0c */ /* 0x000fe2000e781270 */
[----:B------:R-:W0:Y:S01]  /*16e20*/  LDCU UR18, c[0x0][0x398] ;  /* 0x00007300ff1277ac */ /* 0x000e220008000800 */
[----:B------:R-:W-:Y:S01]  /*16e30*/  IMAD.WIDE R10, R0, 0x2, R2 ;  /* 0x00000002000a7825 */ /* 0x000fe200078e0202 */
[----:B------:R-:W-:Y:S01]  /*16e40*/  @P0 STG.E.U16 desc[UR22][R14.64], R69 ;  /* 0x000000450e000986 */ /* 0x000fe2000c101516 */
[----:B------:R-:W1:Y:S03]  /*16e50*/  LDCU UR72, c[0x0][0x398] ;  /* 0x00007300ff4877ac */ /* 0x000e660008000800 */
[----:B------:R3:W-:Y:S04]  /*16e60*/  @P2 STG.E.U16 desc[UR22][R12.64], R68 ;  /* 0x000000440c002986 */ /* 0x0007e8000c101516 */
[----:B------:R0:W-:Y:S04]  /*16e70*/  @P5 STG.E.U16 desc[UR22][R10.64], R67 ;  /* 0x000000430a005986 */ /* 0x0001e8000c101516 */
[----:B------:R-:W4:Y:S01]  /*16e80*/  LDL.S16 R72, [R1+0x168] ;  /* 0x0001680001487983 */ /* 0x000f220000100600 */
[----:B---3--:R-:W-:-:S03]  /*16e90*/  PRMT R13, R70, 0x7610, R13 ;  /* 0x00007610460d7816 */ /* 0x008fc6000000000d */
[----:B------:R-:W3:Y:S01]  /*16ea0*/  LDL.LU.S16 R91, [R1+0x16a] ;  /* 0x00016a00015b7983 */ /* 0x000ee20000300600 */
[----:B0-----:R-:W-:-:S03]  /*16eb0*/  IMAD.WIDE R10, R0, 0x2, R6 ;  /* 0x00000002000a7825 */ /* 0x001fc600078e0206 */
[----:B------:R-:W4:Y:S04]  /*16ec0*/  LDL.S16 R70, [R1+0x26c] ;  /* 0x00026c0001467983 */ /* 0x000f280000100600 */
[----:B------:R5:W-:Y:S02]  /*16ed0*/  @P3 STG.E.U16 desc[UR22][R10.64], R13 ;  /* 0x0000000d0a003986 */ /* 0x000be4000c101516 */
[----:B-----5:R-:W-:Y:S02]  /*16ee0*/  PRMT R11, R89, 0x7610, R11 ;  /* 0x00007610590b7816 */ /* 0x020fe4000000000b */
[----:B------:R-:W5:Y:S01]  /*16ef0*/  LDL.LU.S16 R89, [R1+0x26e] ;  /* 0x00026e0001597983 */ /* 0x000f620000300600 */
[C---:B------:R-:W-:Y:S02]  /*16f00*/  VIADD R10, R0.reuse, UR30 ;  /* 0x0000001e000a7c36 */ /* 0x040fe40008000000 */
[----:B------:R-:W-:Y:S01]  /*16f10*/  IMAD.WIDE R14, R0, 0x2, R4 ;  /* 0x00000002000e7825 */ /* 0x000fe200078e0204 */
[----:B------:R-:W-:Y:S01]  /*16f20*/  ISETP.LT.AND P1, PT, R66, UR53, !P6 ;  /* 0x0000003542007c0c */ /* 0x000fe2000f721270 */
[----:B------:R-:W0:Y:S01]  /*16f30*/  LDCU UR53, c[0x0][0x39c] ;  /* 0x00007380ff3577ac */ /* 0x000e220008000800 */
[----:B------:R-:W-:Y:S01]  /*16f40*/  ISETP.LT.AND P0, PT, R74, UR49, !P6 ;  /* 0x000000314a007c0c */ /* 0x000fe2000f701270 */
[----:B------:R-:W-:Y:S01]  /*16f50*/  VIADD R12, R65, 0x1b ;  /* 0x0000001b410c7836 */ /* 0x000fe20000000000 */
[----:B------:R0:W-:Y:S01]  /*16f60*/  @P4 STG.E.U16 desc[UR22][R14.64], R11 ;  /* 0x0000000b0e004986 */ /* 0x0001e2000c101516 */
[----:B------:R-:W-:Y:S01]  /*16f70*/  ISETP.LT.AND P2, PT, R73, UR54, !P6 ;  /* 0x0000003649007c0c */ /* 0x000fe2000f741270 */
[----:B------:R-:W0:Y:S02]  /*16f80*/  LDCU UR49, c[0x0][0x398] ;  /* 0x00007300ff3177ac */ /* 0x000e240008000800 */
[----:B------:R-:W-:Y:S01]  /*16f90*/  ISETP.GE.AND P5, PT, R12, UR48, PT ;  /* 0x000000300c007c0c */ /* 0x000fe2000bfa6270 */
[----:B------:R-:W-:Y:S01]  /*16fa0*/  IMAD.WIDE R12, R10, 0x2, R8 ;  /* 0x000000020a0c7825 */ /* 0x000fe200078e0208 */
[----:B------:R-:W-:-:S03]  /*16fb0*/  PRMT R0, R71, 0x7610, R0 ;  /* 0x0000761047007816 */ /* 0x000fc60000000000 */
[----:B0-----:R-:W-:Y:S01]  /*16fc0*/  IMAD.WIDE R14, R10, 0x2, R2 ;  /* 0x000000020a0e7825 */ /* 0x001fe200078e0202 */
[----:B------:R-:W4:Y:S01]  /*16fd0*/  LDL.S16 R71, [R1+0x16c] ;  /* 0x00016c0001477983 */ /* 0x000f220000100600 */
[----:B--2---:R-:W-:Y:S01]  /*16fe0*/  PRMT R67, R90, 0x7610, R67 ;  /* 0x000076105a437816 */ /* 0x004fe20000000043 */
[----:B------:R-:W0:Y:S02]  /*16ff0*/  LDCU UR54, c[0x0][0x398] ;  /* 0x00007300ff3677ac */ /* 0x000e240008000800 */
        /* <DEDUP_REMOVED lines=14> */
[----:B----4-:R-:W-:Y:S02]  /*170e0*/  PRMT R11, R72, 0x7610, R11 ;  /* 0x00007610480b7816 */ /* 0x010fe4000000000b */
[----:B------:R-:W-:Y:S01]  /*170f0*/  ISETP.GE.AND P0, PT, R0, UR75, PT ;  /* 0x0000004b00007c0c */ /* 0x000fe2000bf06270 */
[C---:B------:R-:W-:Y:S01]  /*17100*/  VIADD R0, R10.reuse, UR30 ;  /* 0x0000001e0a007c36 */ /* 0x040fe20008000000 */
[----:B------:R-:W-:Y:S01]  /*17110*/  ISETP.LT.AND P1, PT, R73, UR45, !P5 ;  /* 0x0000002d49007c0c */ /* 0x000fe2000ef21270 */
[----:B------:R4:W-:Y:S01]  /*17120*/  @P2 STG.E.U16 desc[UR22][R12.64], R11 ;  /* 0x0000000b0c002986 */ /* 0x0009e2000c101516 */
[----:B------:R-:W-:Y:S01]  /*17130*/  IMAD.WIDE R14, R10, 0x2, R4 ;  /* 0x000000020a0e7825 */ /* 0x000fe200078e0204 */
[----:B------:R-:W-:Y:S01]  /*17140*/  PRMT R68, R70, 0x7610, R68 ;  /* 0x0000761046447816 */ /* 0x000fe20000000044 */
[----:B------:R-:W0:Y:S01]  /*17150*/  LDCU UR70, c[0x0][0x398] ;  /* 0x00007300ff4677ac */ /* 0x000e220008000800 */
[----:B------:R-:W5:Y:S01]  /*17160*/  LDL.S16 R72, [R1+0x170] ;  /* 0x0001700001487983 */ /* 0x000f620000100600 */
[----:B------:R-:W0:Y:S03]  /*17170*/  LDCU UR52, c[0x0][0x398] ;  /* 0x00007300ff3477ac */ /* 0x000e260008000800 */
[----:B------:R-:W-:Y:S01]  /*17180*/  @P6 STG.E.U16 desc[UR22][R14.64], R69 ;  /* 0x000000450e006986 */ /* 0x000fe2000c101516 */
[----:B------:R-:W0:Y:S01]  /*17190*/  LDCU UR45, c[0x0][0x398] ;  /* 0x00007300ff2d77ac */ /* 0x000e220008000800 */
[----:B----4-:R-:W-:-:S02]  /*171a0*/  IMAD.WIDE R12, R0, 0x2, R8 ;  /* 0x00000002000c7825 */ /* 0x010fc400078e0208 */
[----:B------:R-:W4:Y:S01]  /*171b0*/  LDL.LU.S16 R70, [R1+0x172] ;  /* 0x0001720001467983 */ /* 0x000f220000300600 */
[----:B------:R-:W0:Y:S01]  /*171c0*/  LDCU UR75, c[0x0][0x398] ;  /* 0x00007300ff4b77ac */ /* 0x000e220008000800 */
[----:B------:R-:W-:Y:S02]  /*171d0*/  IMAD.WIDE R10, R0, 0x2, R2 ;  /* 0x00000002000a7825 */ /* 0x000fe400078e0202 */
[----:B------:R1:W-:Y:S04]  /*171e0*/  @P3 STG.E.U16 desc[UR22][R12.64], R68 ;  /* 0x000000440c003986 */ /* 0x0003e8000c101516 */
[----:B------:R0:W-:Y:S01]  /*171f0*/  @P4 STG.E.U16 desc[UR22][R10.64], R67 ;  /* 0x000000430a004986 */ /* 0x0001e2000c101516 */
[----:B-1----:R-:W-:-:S03]  /*17200*/  PRMT R13, R71, 0x7610, R13 ;  /* 0x00007610470d7816 */ /* 0x002fc6000000000d */
        /* <DEDUP_REMOVED lines=19> */
[----:B------:R-:W1:Y:S02]  /*17340*/  LDCU UR14, c[0x0][0x398] ;  /* 0x00007300ff0e77ac */ /* 0x000e640008000800 */
        /* <DEDUP_REMOVED lines=9> */
[----:B0-----:R-:W-:Y:S01]  /*173e0*/  IMAD.WIDE R14, R10, 0x2, R2 ;  /* 0x000000020a0e7825 */ /* 0x001fe200078e0202 */
[----:B------:R-:W-:Y:S01]  /*173f0*/  PRMT R11, R72, 0x7610, R11 ;  /* 0x00007610480b7816 */ /* 0x000fe2000000000b */
[----:B------:R-:W4:Y:S01]  /*17400*/  LDL.S16 R70, [R1+0x278] ;  /* 0x0002780001467983 */ /* 0x000f220000100600 */
[----:B------:R-:W0:Y:S01]  /*17410*/  LDCU UR65, c[0x0][0x398] ;  /* 0x00007300ff4177ac */ /* 0x000e220008000800 */
[----:B------:R-:W-:Y:S02]  /*17420*/  VIADD R0, R65, 0x1e ;  /* 0x0000001e41007836 */ /* 0x000fe40000000000 */
[----:B------:R-:W-:Y:S01]  /*17430*/  IMAD.WIDE R12, R10, 0x2, R6 ;  /* 0x000000020a0c7825 */ /* 0x000fe200078e0206 */
[----:B------:R1:W-:Y:S01]  /*17440*/  @P6 STG.E.U16 desc[UR22][R14.64], R67 ;  /* 0x000000430e006986 */ /* 0x0003e2000c101516 */
[----:B------:R-:W-:Y:S01]  /*17450*/  ISETP.LT.AND P2, PT, R73, UR64, !P4 ;  /* 0x0000004049007c0c */ /* 0x000fe2000e741270 */
[----:B------:R-:W0:Y:S01]  /*17460*/  LDCU UR74, c[0x0][0x398] ;  /* 0x00007300ff4a77ac */ /* 0x000e220008000800 */
[----:B------:R-:W-:Y:S01]  /*17470*/  ISETP.GE.AND P6, PT, R0, UR35, PT ;  /* 0x0000002300007c0c */ /* 0x000fe2000bfc6270 */
[C---:B------:R-:W-:Y:S01]  /*17480*/  VIADD R0, R10.reuse, UR30 ;  /* 0x0000001e0a007c36 */ /* 0x040fe20008000000 */
[----:B------:R0:W-:Y:S01]  /*17490*/  @P3 STG.E.U16 desc[UR22][R12.64], R11 ;  /* 0x0000000b0c003986 */ /* 0x0001e2000c101516 */
[----:B------:R-:W0:Y:S01]  /*174a0*/  LDCU UR26, c[0x0][0x398] ;  /* 0x00007300ff1a77ac */ /* 0x000e220008000800 */
[----:B------:R-:W-:Y:S01]  /*174b0*/  PRMT R68, R71, 0x7610, R68 ;  /* 0x0000761047447816 */ /* 0x000fe20000000044 */
[----:B------:R-:W0:Y:S01]  /*174c0*/  LDCU UR64, c[0x0][0x398] ;  /* 0x00007300ff4077ac */ /* 0x000e220008000800 */
[----:B-1----:R-:W-:Y:S01]  /*174d0*/  IMAD.WIDE R14, R10, 0x2, R4 ;  /* 0x000000020a0e7825 */ /* 0x002fe200078e0204 */
[----:B--2---:R-:W-:-:S03]  /*174e0*/  PRMT R67, R90, 0x7610, R67 ;  /* 0x000076105a437816 */ /* 0x004fc60000000043 */
[----:B0-----:R-:W-:Y:S01]  /*174f0*/  IMAD.WIDE R12, R0, 0x2, R8 ;  /* 0x00000002000c7825 */ /* 0x001fe200078e0208 */
        /* <DEDUP_REMOVED lines=8> */
[----:B------:R-:W2:Y:S01]  /*17580*/  LDL.S16 R72, [R1+0x178] ;  /* 0x0001780001487983 */ /* 0x000ea20000100600 */
[----:B---3--:R-:W-:-:S03]  /*17590*/  PRMT R13, R91, 0x7610, R13 ;  /* 0x000076105b0d7816 */ /* 0x008fc6000000000d */
[----:B------:R-:W3:Y:S01]  /*175a0*/  LDL.LU.S16 R71, [R1+0x17a] ;  /* 0x00017a0001477983 */ /* 0x000ee20000300600 */
[----:B0-----:R-:W-:-:S03]  /*175b0*/  IMAD.WIDE R10, R0, 0x2, R6 ;  /* 0x00000002000a7825 */ /* 0x001fc600078e0206 */
[----:B------:R-:W3:Y:S04]  /*175c0*/  LDL.S16 R91, [R1+0x27c] ;  /* 0x00027c00015b7983 */ /* 0x000ee80000100600 */
        /* <DEDUP_REMOVED lines=14> */
[----:B----4-:R-:W-:-:S03]  /*176b0*/  PRMT R0, R70, 0x7610, R0 ;  /* 0x0000761046007816 */ /* 0x010fc60000000000 */
        /* <DEDUP_REMOVED lines=76> */
[----:B------:R-:W-:Y:S01]  /*17b80*/  VIADD R0, R10, UR30 ;  /* 0x0000001e0a007c36 */ /* 0x000fe20008000000 */
        /* <DEDUP_REMOVED lines=335> */
[----:B------:R-:W-:Y:S01]  /*19080*/  VIADD R0, R10, UR30 ;  /* 0x0000001e0a007c36 */ /* 0x000fe20008000000 */
        /* <DEDUP_REMOVED lines=142> */
[----:B--2---:R-:W-:Y:S01]  /*19970*/  PRMT R67, R90, 0x7610, R67 ;  /* 0x000076105a437816 */ /* 0x004fe20000000043 */
[----:B------:R-:W2:Y:S01]  /*19980*/  LDCU UR70, c[0x0][0x398] ;  /* 0x00007300ff4677ac */ /* 0x000ea20008000800 */
[----:B------:R-:W-:-:S02]  /*19990*/  PRMT R0, R71, 0x7610, R0 ;  /* 0x0000761047007816 */ /* 0x000fc40000000000 */
[----:B------:R-:W2:Y:S01]  /*199a0*/  LDL.S16 R71, [R1+0x1cc] ;  /* 0x0001cc0001477983 */ /* 0x000ea20000100600 */
[----:B------:R-:W-:-:S03]  /*199b0*/  ISETP.GE.AND P2, PT, R12, UR52, PT ;  /* 0x000000340c007c0c */ /* 0x000fc6000bf46270 */
[----:B------:R-:W2:Y:S01]  /*199c0*/  LDL.LU.S16 R90, [R1+0x1ce] ;  /* 0x0001ce00015a7983 */ /* 0x000ea20000300600 */
[C---:B------:R-:W-:Y:S01]  /*199d0*/  IMAD.WIDE R12, R10.reuse, 0x2, R8 ;  /* 0x000000020a0c7825 */ /* 0x040fe200078e0208 */
[----:B------:R-:W-:Y:S01]  /*199e0*/  ISETP.LT.AND P5, PT, R73, UR48, !P6 ;  /* 0x0000003049007c0c */ /* 0x000fe2000f7a1270 */
[----:B------:R-:W1:Y:S02]  /*199f0*/  LDCU UR48, c[0x0][0x398] ;  /* 0x00007300ff3077ac */ /* 0x000e640008000800 */
[----:B0-----:R-:W-:Y:S01]  /*19a00*/  IMAD.WIDE R14, R10, 0x2, R2 ;  /* 0x000000020a0e7825 */ /* 0x001fe200078e0202 */
[----:B------:R-:W-:Y:S01]  /*19a10*/  @P4 STG.E.U16 desc[UR22][R12.64], R0 ;  /* 0x000000000c004986 */ /* 0x000fe2000c101516 */
[----:B------:R-:W0:Y:S01]  /*19a20*/  LDCU UR52, c[0x0][0x398] ;  /* 0x00007300ff3477ac */ /* 0x000e220008000800 */
[----:B---3--:R-:W-:Y:S02]  /*19a30*/  PRMT R69, R91, 0x7610, R69 ;  /* 0x000076105b457816 */ /* 0x008fe40000000045 */
[----:B------:R-:W3:Y:S04]  /*19a40*/  LDL.S16 R91, [R1+0x2d0] ;  /* 0x0002d000015b7983 */ /* 0x000ee80000100600 */
        /* <DEDUP_REMOVED lines=19> */
[----:B------:R0:W-:Y:S01]  /*19b80*/  @P6 STG.E.U16 desc[UR22][R14.64], R69 ;  /* 0x000000450e006986 */ /* 0x0001e2000c101516 */
[----:B------:R-:W1:Y:S01]  /*19b90*/  LDCU UR75, c[0x0][0x398] ;  /* 0x00007300ff4b77ac */ /* 0x000e620008000800 */
[----:B----4-:R-:W-:-:S02]  /*19ba0*/  IMAD.WIDE R12, R0, 0x2, R8 ;  /* 0x00000002000c7825 */ /* 0x010fc400078e0208 */
[----:B------:R-:W4:Y:S01]  /*19bb0*/  LDL.LU.S16 R70, [R1+0x1d2] ;  /* 0x0001d20001467983 */ /* 0x000f220000300600 */
[----:B------:R-:W1:Y:S01]  /*19bc0*/  LDCU UR71, c[0x0][0x398] ;  /* 0x00007300ff4777ac */ /* 0x000e620008000800 */
[C---:B------:R-:W-:Y:S02]  /*19bd0*/  IMAD.WIDE R10, R0.reuse, 0x2, R2 ;  /* 0x00000002000a7825 */ /* 0x040fe400078e0202 */
[----:B------:R-:W-:Y:S04]  /*19be0*/  @P3 STG.E.U16 desc[UR22][R12.64], R68 ;  /* 0x000000440c003986 */ /* 0x000fe8000c101516 */
[----:B------:R1:W-:Y:S01]  /*19bf0*/  @P1 STG.E.U16 desc[UR22][R10.64], R67 ;  /* 0x000000430a001986 */ /* 0x0003e2000c101516 */
[----:B0-----:R-:W-:-:S04]  /*19c00*/  IMAD.WIDE R14, R0, 0x2, R4 ;  /* 0x00000002000e7825 */ /* 0x001fc800078e0204 */
[----:B-1----:R-:W-:Y:S01]  /*19c10*/  IMAD.WIDE R10, R0, 0x2, R6 ;  /* 0x00000002000a7825 */ /* 0x002fe200078e0206 */
[----:B--2---:R-:W-:Y:S02]  /*19c20*/  PRMT R13, R71, 0x7610, R13 ;  /* 0x00007610470d7816 */ /* 0x004fe4000000000d */
[----:B------:R-:W2:Y:S04]  /*19c30*/  LDL.S16 R71, [R1+0x2d8] ;  /* 0x0002d80001477983 */ /* 0x000ea80000100600 */
[----:B------:R0:W-:Y:S02]  /*19c40*/  @P4 STG.E.U16 desc[UR22][R10.64], R13 ;  /* 0x0000000d0a004986 */ /* 0x0001e4000c101516 */
[----:B0-----:R-:W-:Y:S02]  /*19c50*/  PRMT R11, R90, 0x7610, R11 ;  /* 0x000076105a0b7816 */ /* 0x001fe4000000000b */
[----:B------:R-:W2:Y:S01]  /*19c60*/  LDL.LU.S16 R90, [R1+0x2da] ;  /* 0x0002da00015a7983 */ /* 0x000ea20000300600 */
[----:B------:R-:W-:Y:S01]  /*19c70*/  VIADD R10, R0, UR30 ;  /* 0x0000001e000a7c36 */ /* 0x000fe20008000000 */
[----:B---3--:R-:W-:-:S02]  /*19c80*/  PRMT R0, R91, 0x7610, R0 ;  /* 0x000076105b007816 */ /* 0x008fc40000000000 */
[----:B------:R-:W3:Y:S01]  /*19c90*/  LDL.S16 R91, [R1+0x1d4] ;  /* 0x0001d400015b7983 */ /* 0x000ee20000100600 */
[----:B-----5:R-:W-:-:S03]  /*19ca0*/  PRMT R67, R89, 0x7610, R67 ;  /* 0x0000761059437816 */ /* 0x020fc60000000043 */
[----:B------:R-:W5:Y:S01]  /*19cb0*/  LDL.LU.S16 R89, [R1+0x1d6] ;  /* 0x0001d60001597983 */ /* 0x000f620000300600 */
[----:B------:R-:W-:Y:S02]  /*19cc0*/  ISETP.LT.AND P2, PT, R92, UR16, !P2 ;  /* 0x000000105c007c0c */ /* 0x000fe4000d741270 */
[----:B------:R-:W-:Y:S01]  /*19cd0*/  ISETP.LT.AND P5, PT, R66, UR46, !P0 ;  /* 0x0000002e42007c0c */ /* 0x000fe2000c7a1270 */
[----:B------:R-:W-:Y:S01]  /*19ce0*/  VIADD R12, R65, 0x35 ;  /* 0x00000035410c7836 */ /* 0x000fe20000000000 */
[----:B------:R-:W-:Y:S01]  /*19cf0*/  ISETP.LT.AND P6, PT, R74, UR65, !P0 ;  /* 0x000000414a007c0c */ /* 0x000fe2000c7c1270 */
[----:B------:R-:W0:Y:S01]  /*19d00*/  LDCU UR46, c[0x0][0x39c] ;  /* 0x00007380ff2e77ac */ /* 0x000e220008000800 */
[----:B------:R-:W-:Y:S02]  /*19d10*/  ISETP.LT.AND P1, PT, R73, UR74, !P0 ;  /* 0x0000004a49007c0c */ /* 0x000fe4000c721270 */
[----:B------:R-:W-:Y:S01]  /*19d20*/  ISETP.LT.AND P3, PT, R92, UR39, !P0 ;  /* 0x000000275c007c0c */ /* 0x000fe2000c761270 */
[----:B------:R-:W1:Y:S01]  /*19d30*/  LDCU UR16, c[0x0][0x398] ;  /* 0x00007300ff1077ac */ /* 0x000e620008000800 */
[----:B------:R-:W-:Y:S01]  /*19d40*/  ISETP.GE.AND P0, PT, R12, UR26, PT ;  /* 0x0000001a0c007c0c */ /* 0x000fe2000bf06270 */
[----:B------:R-:W-:-:S02]  /*19d50*/  IMAD.WIDE R12, R10, 0x2, R8 ;  /* 0x000000020a0c7825 */ /* 0x000fc400078e0208 */
[----:B------:R0:W-:Y:S01]  /*19d60*/  @P2 STG.E.U16 desc[UR22][R14.64], R11 ;  /* 0x0000000b0e002986 */ /* 0x0001e2000c101516 */
[----:B------:R-:W-:Y:S01]  /*19d70*/  ISETP.LT.AND P4, PT, R66, UR64, !P0 ;  /* 0x0000004042007c0c */ /* 0x000fe2000c781270 */
[----:B------:R-:W1:Y:S02]  /*19d80*/  LDCU UR65, c[0x0][0x398] ;  /* 0x00007300ff4177ac */ /* 0x000e640008000800 */
[----:B------:R0:W-:Y:S01]  /*19d90*/  @P5 STG.E.U16 desc[UR22][R12.64], R0 ;  /* 0x000000000c005986 */ /* 0x0001e2000c101516 */
[----:B------:R-:W-:Y:S01]  /*19da0*/  ISETP.LT.AND P2, PT, R74, UR37, !P0 ;  /* 0x000000254a007c0c */ /* 0x000fe2000c741270 */
[----:B------:R-:W1:Y:S01]  /*19db0*/  LDCU UR74, c[0x0][0x398] ;  /* 0x00007300ff4a77ac */ /* 0x000e620008000800 */
[----:B----4-:R-:W-:Y:S01]  /*19dc0*/  PRMT R69, R70, 0x7610, R69 ;  /* 0x0000761046457816 */ /* 0x010fe20000000045 */
[----:B------:R-:W4:Y:S01]  /*19dd0*/  LDCU UR64, c[0x0][0x39c] ;  /* 0x00007380ff4077ac */ /* 0x000f220008000800 */
[----:B0-----:R-:W-:Y:S01]  /*19de0*/  IMAD.WIDE R14, R10, 0x2, R2 ;  /* 0x000000020a0e7825 */ /* 0x001fe200078e0202 */
[----:B------:R-:W-:Y:S01]  /*19df0*/  PRMT R11, R72, 0x7610, R11 ;  /* 0x00007610480b7816 */ /* 0x000fe2000000000b */
[----:B------:R-:W4:Y:S01]  /*19e00*/  LDL.S16 R70, [R1+0x2e0] ;  /* 0x0002e00001467983 */ /* 0x000f220000100600 */
[----:B------:R-:W0:Y:S01]  /*19e10*/  LDCU UR39, c[0x0][0x398] ;  /* 0x00007300ff2777ac */ /* 0x000e220008000800 */
[----:B------:R-:W-:-:S02]  /*19e20*/  VIADD R0, R65, 0x36 ;  /* 0x0000003641007836 */ /* 0x000fc40000000000 */
        /* <DEDUP_REMOVED lines=8> */
[----:B-1----:R-:W-:Y:S01]  /*19eb0*/  IMAD.WIDE R14, R10, 0x2, R4 ;  /* 0x000000020a0e7825 */ /* 0x002fe200078e0204 */
[----:B--2---:R-:W-:-:S03]  /*19ec0*/  PRMT R68, R71, 0x7610, R68 ;  /* 0x0000761047447816 */ /* 0x004fc60000000044 */
[----:B0-----:R-:W-:Y:S01]  /*19ed0*/  IMAD.WIDE R12, R0, 0x2, R8 ;  /* 0x00000002000c7825 */ /* 0x001fe200078e0208 */
[----:B------:R0:W-:Y:S01]  /*19ee0*/  @P3 STG.E.U16 desc[UR22][R14.64], R69 ;  /* 0x000000450e003986 */ /* 0x0001e2000c101516 */
[----:B------:R-:W-:Y:S02]  /*19ef0*/  PRMT R67, R90, 0x7610, R67 ;  /* 0x000076105a437816 */ /* 0x000fe40000000043 */
[----:B------:R-:W-:Y:S01]  /*19f00*/  IMAD.WIDE R10, R0, 0x2, R2 ;  /* 0x00000002000a7825 */ /* 0x000fe200078e0202 */
[----:B------:R-:W2:Y:S01]  /*19f10*/  LDL.LU.S16 R90, [R1+0x2e2] ;  /* 0x0002e200015a7983 */ /* 0x000ea20000300600 */
[----:B------:R-:W-:Y:S01]  /*19f20*/  ISETP.LT.AND P0, PT, R92, UR66, !P0 ;  /* 0x000000425c007c0c */ /* 0x000fe2000c701270 */
[----:B------:R-:W1:Y:S02]  /*19f30*/  LDCU UR35, c[0x0][0x398] ;  /* 0x00007300ff2377ac */ /* 0x000e640008000800 */
[----:B------:R3:W-:Y:S01]  /*19f40*/  @P4 STG.E.U16 desc[UR22][R12.64], R68 ;  /* 0x000000440c004986 */ /* 0x0007e2000c101516 */
[----:B0-----:R-:W-:Y:S01]  /*19f50*/  IMAD.WIDE R14, R0, 0x2, R4 ;  /* 0x00000002000e7825 */ /* 0x001fe200078e0204 */
[----:B------:R-:W-:Y:S01]  /*19f60*/  ISETP.LT.AND P1, PT, R66, UR24, !P6 ;  /* 0x0000001842007c0c */ /* 0x000fe2000f721270 */
[----:B------:R-:W0:Y:S01]  /*19f70*/  LDCU UR24, c[0x0][0x39c] ;  /* 0x00007380ff1877ac */ /* 0x000e220008000800 */
[----:B------:R1:W-:Y:S01]  /*19f80*/  @P2 STG.E.U16 desc[UR22][R10.64], R67 ;  /* 0x000000430a002986 */ /* 0x0003e2000c101516 */
[----:B------:R-:W-:Y:S01]  /*19f90*/  ISETP.LT.AND P3, PT, R74, UR62, !P6 ;  /* 0x0000003e4a007c0c */ /* 0x000fe2000f761270 */
[----:B------:R-:W0:Y:S02]  /*19fa0*/  LDCU UR66, c[0x0][0x398] ;  /* 0x00007300ff4277ac */ /* 0x000e240008000800 */
[----:B------:R-:W4:Y:S01]  /*19fb0*/  LDL.S16 R72, [R1+0x1d8] ;  /* 0x0001d80001487983 */ /* 0x000f220000100600 */
[----:B------:R-:W0:Y:S01]  /*19fc0*/  LDCU UR68, c[0x0][0x398] ;  /* 0x00007300ff4477ac */ /* 0x000e220008000800 */
[----:B---3--:R-:W-:-:S02]  /*19fd0*/  PRMT R13, R91, 0x7610, R13 ;  /* 0x000076105b0d7816 */ /* 0x008fc4000000000d */
[----:B------:R-:W3:Y:S01]  /*19fe0*/  LDL.LU.S16 R71, [R1+0x1da] ;  /* 0x0001da0001477983 */ /* 0x000ee20000300600 */
[----:B------:R-:W-:Y:S01]  /*19ff0*/  VIADD R12, R65, 0x37 ;  /* 0x00000037410c7836 */ /* 0x000fe20000000000 */
[----:B------:R-:W-:Y:S01]  /*1a000*/  ISETP.LT.AND P4, PT, R73, UR60, !P6 ;  /* 0x0000003c49007c0c */ /* 0x000fe2000f781270 */
[----:B-1----:R-:W-:Y:S01]  /*1a010*/  IMAD.WIDE R10, R0, 0x2, R6 ;  /* 0x00000002000a7825 */ /* 0x002fe200078e0206 */
[----:B------:R-:W3:Y:S01]  /*1a020*/  LDL.S16 R91, [R1+0x2e8] ;  /* 0x0002e800015b7983 */ /* 0x000ee20000100600 */
[----:B------:R-:W1:Y:S03]  /*1a030*/  LDCU UR62, c[0x0][0x398] ;  /* 0x00007300ff3e77ac */ /* 0x000e660008000800 */
[----:B------:R5:W-:Y:S01]  /*1a040*/  @P5 STG.E.U16 desc[UR22][R10.64], R13 ;  /* 0x0000000d0a005986 */ /* 0x000be2000c101516 */
[----:B------:R-:W-:Y:S01]  /*1a050*/  ISETP.GE.AND P2, PT, R12, UR67, PT ;  /* 0x000000430c007c0c */ /* 0x000fe2000bf46270 */
[----:B------:R-:W0:Y:S01]  /*1a060*/  LDCU UR60, c[0x0][0x398] ;  /* 0x00007300ff3c77ac */ /* 0x000e220008000800 */
[----:B-----5:R-:W-:Y:S01]  /*1a070*/  PRMT R11, R89, 0x7610, R11 ;  /* 0x00007610590b7816 */ /* 0x020fe2000000000b */
[----:B------:R-:W-:Y:S01]  /*1a080*/  VIADD R10, R0, UR30 ;  /* 0x0000001e000a7c36 */ /* 0x000fe20008000000 */
[----:B------:R-:W5:Y:S01]  /*1a090*/  LDL.LU.S16 R89, [R1+0x2ea] ;  /* 0x0002ea0001597983 */ /* 0x000f620000300600 */
[----:B--2---:R-:W-:Y:S01]  /*1a0a0*/  PRMT R67, R90, 0x7610, R67 ;  /* 0x000076105a437816 */ /* 0x004fe20000000043 */
[----:B------:R-:W2:Y:S01]  /*1a0b0*/  LDCU UR67, c[0x0][0x398] ;  /* 0x00007300ff4377ac */ /* 0x000ea20008000800 */
[----:B----4-:R-:W-:-:S02]  /*1a0c0*/  PRMT R0, R70, 0x7610, R0 ;  /* 0x0000761046007816 */ /* 0x010fc40000000000 */
[----:B------:R-:W4:Y:S04]  /*1a0d0*/  LDL.S16 R70, [R1+0x1dc] ;  /* 0x0001dc0001467983 */ /* 0x000f280000100600 */
[----:B------:R-:W2:Y:S01]  /*1a0e0*/  LDL.LU.S16 R90, [R1+0x1de] ;  /* 0x0001de00015a7983 */ /* 0x000ea20000300600 */
[----:B------:R-:W-:-:S03]  /*1a0f0*/  IMAD.WIDE R12, R10, 0x2, R8 ;  /* 0x000000020a0c7825 */ /* 0x000fc600078e0208 */
[----:B------:R0:W-:Y:S01]  /*1a100*/  @P0 STG.E.U16 desc[UR22][R14.64], R11 ;  /* 0x0000000b0e000986 */ /* 0x0001e2000c101516 */
[----:B---3--:R-:W-:-:S03]  /*1a110*/  PRMT R69, R71, 0x7610, R69 ;  /* 0x0000761047457816 */ /* 0x008fc60000000045 */
[----:B------:R-:W3:Y:S01]  /*1a120*/  LDL.S16 R71, [R1+0x2f0] ;  /* 0x0002f00001477983 */ /* 0x000ee20000100600 */
[----:B0-----:R-:W-:-:S03]  /*1a130*/  IMAD.WIDE R14, R10, 0x2, R2 ;  /* 0x000000020a0e7825 */ /* 0x001fc600078e0202 */
[----:B------:R-:W-:Y:S04]  /*1a140*/  @P1 STG.E.U16 desc[UR22][R12.64], R0 ;  /* 0x000000000c001986 */ /* 0x000fe8000c101516 */
[----:B------:R5:W-:Y:S02]  /*1a150*/  @P3 STG.E.U16 desc[UR22][R14.64], R67 ;  /* 0x000000430e003986 */ /* 0x000be4000c101516 */
[----:B-----5:R-:W-:Y:S02]  /*1a160*/  PRMT R67, R89, 0x7610, R67 ;  /* 0x0000761059437816 */ /* 0x020fe40000000043 */
[----:B------:R-:W5:Y:S01]  /*1a170*/  LDL.LU.S16 R89, [R1+0x2f2] ;  /* 0x0002f20001597983 */ /* 0x000f620000300600 */
[----:B------:R-:W-:Y:S01]  /*1a180*/  VIADD R0, R65, 0x38 ;  /* 0x0000003841007836 */ /* 0x000fe20000000000 */
[----:B------:R-:W-:-:S02]  /*1a190*/  ISETP.LT.AND P6, PT, R92, UR73, !P6 ;  /* 0x000000495c007c0c */ /* 0x000fc4000f7c1270 */
        /* <DEDUP_REMOVED lines=14> */
[----:B------:R1:W-:Y:S01]  /*1a280*/  @P6 STG.E.U16 desc[UR22][R14.64], R69 ;  /* 0x000000450e006986 */ /* 0x0003e2000c101516 */
[----:B------:R-:W2:Y:S01]  /*1a290*/  LDCU UR4, c[0x0][0x398] ;  /* 0x00007300ff0477ac */ /* 0x000ea20008000800 */
[----:B0-----:R-:W-:-:S02]  /*1a2a0*/  IMAD.WIDE R12, R0, 0x2, R8 ;  /* 0x00000002000c7825 */ /* 0x001fc400078e0208 */
[----:B------:R-:W5:Y:S01]  /*1a2b0*/  LDL.LU.S16 R91, [R1+0x1e2] ;  /* 0x0001e200015b7983 */ /* 0x000f620000300600 */
[----:B------:R-:W0:Y:S01]  /*1a2c0*/  LDCU UR31, c[0x0][0x398] ;  /* 0x00007300ff1f77ac */ /* 0x000e220008000800 */
[C---:B------:R-:W-:Y:S02]  /*1a2d0*/  IMAD.WIDE R10, R0.reuse, 0x2, R2 ;  /* 0x00000002000a7825 */ /* 0x040fe400078e0202 */
[----:B------:R-:W-:Y:S04]  /*1a2e0*/  @P5 STG.E.U16 desc[UR22][R12.64], R68 ;  /* 0x000000440c005986 */ /* 0x000fe8000c101516 */
[----:B------:R0:W-:Y:S01]  /*1a2f0*/  @P0 STG.E.U16 desc[UR22][R10.64], R67 ;  /* 0x000000430a000986 */ /* 0x0001e2000c101516 */
[----:B-1----:R-:W-:-:S04]  /*1a300*/  IMAD.WIDE R14, R0, 0x2, R4 ;  /* 0x00000002000e7825 */ /* 0x002fc800078e0204 */
[----:B0-----:R-:W-:Y:S01]  /*1a310*/  IMAD.WIDE R10, R0, 0x2, R6 ;  /* 0x00000002000a7825 */ /* 0x001fe200078e0206 */
[----:B----4-:R-:W-:Y:S02]  /*1a320*/  PRMT R13, R70, 0x7610, R13 ;  /* 0x00007610460d7816 */ /* 0x010fe4000000000d */
[----:B------:R-:W4:Y:S04]  /*1a330*/  LDL.S16 R70, [R1+0x2f4] ;  /* 0x0002f40001467983 */ /* 0x000f280000100600 */
[----:B------:R2:W-:Y:S02]  /*1a340*/  @P1 STG.E.U16 desc[UR22][R10.64], R13 ;  /* 0x0000000d0a001986 */ /* 0x0005e4000c101516 */
[----:B--2---:R-:W-:Y:S02]  /*1a350*/  PRMT R11, R90, 0x7610, R11 ;  /* 0x000076105a0b7816 */ /* 0x004fe4000000000b */
        /* <DEDUP_REMOVED lines=22> */
[----:B------:R-:W-:Y:S01]  /*1a4c0*/  PRMT R69, R91, 0x7610, R69 ;  /* 0x000076105b457816 */ /* 0x000fe20000000045 */
[----:B------:R-:W1:Y:S01]  /*1a4d0*/  LDCU UR61, c[0x0][0x39c] ;  /* 0x00007380ff3d77ac */ /* 0x000e620008000800 */
[----:B0-----:R-:W-:Y:S01]  /*1a4e0*/  IMAD.WIDE R14, R10, 0x2, R2 ;  /* 0x000000020a0e7825 */ /* 0x001fe200078e0202 */
[----:B------:R-:W-:Y:S01]  /*1a4f0*/  PRMT R11, R72, 0x7610, R11 ;  /* 0x00007610480b7816 */ /* 0x000fe2000000000b */
[----:B------:R-:W5:Y:S01]  /*1a500*/  LDL.S16 R91, [R1+0x2fc] ;  /* 0x0002fc00015b7983 */ /* 0x000f620000100600 */
        /* <DEDUP_REMOVED lines=11> */
[----:B----4-:R-:W-:-:S03]  /*1a5c0*/  PRMT R68, R70, 0x7610, R68 ;  /* 0x0000761046447816 */ /* 0x010fc60000000044 */
[----:B0-----:R-:W-:Y:S01]  /*1a5d0*/  IMAD.WIDE R12, R0, 0x2, R8 ;  /* 0x00000002000c7825 */ /* 0x001fe200078e0208 */
[----:B------:R-:W4:Y:S01]  /*1a5e0*/  LDL.LU.S16 R70, [R1+0x2fe] ;  /* 0x0002fe0001467983 */ /* 0x000f220000300600 */
[----:B--2---:R-:W-:Y:S02]  /*1a5f0*/  PRMT R67, R90, 0x7610, R67 ;  /* 0x000076105a437816 */ /* 0x004fe40000000043 */
[----:B------:R-:W-:Y:S01]  /*1a600*/  IMAD.WIDE R10, R0, 0x2, R2 ;  /* 0x00000002000a7825 */ /* 0x000fe200078e0202 */
[----:B------:R0:W-:Y:S01]  /*1a610*/  @P3 STG.E.U16 desc[UR22][R14.64], R69 ;  /* 0x000000450e003986 */ /* 0x0001e2000c101516 */
[----:B------:R-:W-:Y:S01]  /*1a620*/  ISETP.LT.AND P0, PT, R92, UR42, !P0 ;  /* 0x0000002a5c007c0c */ /* 0x000fe2000c701270 */
[----:B------:R-:W1:Y:S02]  /*1a630*/  LDCU UR28, c[0x0][0x398] ;  /* 0x00007300ff1c77ac */ /* 0x000e640008000800 */
[----:B------:R3:W-:Y:S01]  /*1a640*/  @P1 STG.E.U16 desc[UR22][R12.64], R68 ;  /* 0x000000440c001986 */ /* 0x0007e2000c101516 */
[----:B------:R-:W2:Y:S03]  /*1a650*/  LDCU UR43, c[0x0][0x398] ;  /* 0x00007300ff2b77ac */ /* 0x000ea60008000800 */
[----:B------:R1:W-:Y:S04]  /*1a660*/  @P2 STG.E.U16 desc[UR22][R10.64], R67 ;  /* 0x000000430a002986 */ /* 0x0003e8000c101516 */
[----:B------:R-:W2:Y:S01]  /*1a670*/  LDL.S16 R72, [R1+0x1e8] ;  /* 0x0001e80001487983 */ /* 0x000ea20000100600 */
[----:B0-----:R-:W-:Y:S01]  /*1a680*/  IMAD.WIDE R14, R0, 0x2, R4 ;  /* 0x00000002000e7825 */ /* 0x001fe200078e0204 */
[----:B------:R-:W-:Y:S01]  /*1a690*/  ISETP.LT.AND P5, PT, R66, UR38, !P6 ;  /* 0x0000002642007c0c */ /* 0x000fe2000f7a1270 */
[----:B------:R-:W0:Y:S01]  /*1a6a0*/  LDCU UR38, c[0x0][0x39c] ;  /* 0x00007380ff2677ac */ /* 0x000e220008000800 */
[----:B---3--:R-:W-:Y:S01]  /*1a6b0*/  PRMT R13, R71, 0x7610, R13 ;  /* 0x00007610470d7816 */ /* 0x008fe2000000000d */
[----:B------:R-:W3:Y:S01]  /*1a6c0*/  LDL.LU.S16 R90, [R1+0x1ea] ;  /* 0x0001ea00015a7983 */ /* 0x000ee20000300600 */
[----:B------:R-:W-:Y:S01]  /*1a6d0*/  ISETP.LT.AND P3, PT, R74, UR6, !P6 ;  /* 0x000000064a007c0c */ /* 0x000fe2000f761270 */
[----:B------:R-:W-:Y:S01]  /*1a6e0*/  VIADD R12, R65, 0x3b ;  /* 0x0000003b410c7836 */ /* 0x000fe20000000000 */
[----:B------:R-:W0:Y:S01]  /*1a6f0*/  LDCU UR42, c[0x0][0x398] ;  /* 0x00007300ff2a77ac */ /* 0x000e220008000800 */
[----:B-1----:R-:W-:Y:S01]  /*1a700*/  IMAD.WIDE R10, R0, 0x2, R6 ;  /* 0x00000002000a7825 */ /* 0x002fe200078e0206 */
[----:B------:R-:W2:Y:S01]  /*1a710*/  LDL.S16 R71, [R1+0x304] ;  /* 0x0003040001477983 */ /* 0x000ea20000100600 */
[----:B----4-:R-:W-:-:S03]  /*1a720*/  PRMT R67, R70, 0x7610, R67 ;  /* 0x0000761046437816 */ /* 0x010fc60000000043 */
[----:B------:R5:W-:Y:S01]  /*1a730*/  @P4 STG.E.U16 desc[UR22][R10.64], R13 ;  /* 0x0000000d0a004986 */ /* 0x000be2000c101516 */
[----:B------:R-:W-:Y:S01]  /*1a740*/  ISETP.LT.AND P2, PT, R73, UR47, !P6 ;  /* 0x0000002f49007c0c */ /* 0x000fe2000f741270 */
[----:B------:R-:W1:Y:S01]  /*1a750*/  LDCU UR6, c[0x0][0x398] ;  /* 0x00007300ff0677ac */ /* 0x000e620008000800 */
[----:B-----5:R-:W-:Y:S01]  /*1a760*/  PRMT R11, R89, 0x7610, R11 ;  /* 0x00007610590b7816 */ /* 0x020fe2000000000b */
[----:B------:R-:W-:Y:S01]  /*1a770*/  VIADD R10, R0, UR30 ;  /* 0x0000001e000a7c36 */ /* 0x000fe20008000000 */
[----:B------:R-:W4:Y:S01]  /*1a780*/  LDL.LU.S16 R89, [R1+0x306] ;  /* 0x0003060001597983 */ /* 0x000f220000300600 */
[----:B------:R-:W-:Y:S01]  /*1a790*/  PRMT R0, R91, 0x7610, R0 ;  /* 0x000076105b007816 */ /* 0x000fe20000000000 */
[----:B------:R-:W5:Y:S02]  /*1a7a0*/  LDCU UR47, c[0x0][0x398] ;  /* 0x00007300ff2f77ac */ /* 0x000f640008000800 */
[----:B------:R-:W2:Y:S01]  /*1a7b0*/  LDL.S16 R91, [R1+0x1ec] ;  /* 0x0001ec00015b7983 */ /* 0x000ea20000100600 */
[----:B------:R-:W-:-:S03]  /*1a7c0*/  ISETP.GE.AND P1, PT, R12, UR36, PT ;  /* 0x000000240c007c0c */ /* 0x000fc6000bf26270 */
[----:B------:R-:W2:Y:S01]  /*1a7d0*/  LDL.LU.S16 R70, [R1+0x1ee] ;  /* 0x0001ee0001467983 */ /* 0x000ea20000300600 */
[----:B------:R-:W-:-:S03]  /*1a7e0*/  IMAD.WIDE R12, R10, 0x2, R8 ;  /* 0x000000020a0c7825 */ /* 0x000fc600078e0208 */
[----:B------:R0:W-:Y:S01]  /*1a7f0*/  @P0 STG.E.U16 desc[UR22][R14.64], R11 ;  /* 0x0000000b0e000986 */ /* 0x0001e2000c101516 */
[----:B---3--:R-:W-:Y:S01]  /*1a800*/  PRMT R69, R90, 0x7610, R69 ;  /* 0x000076105a457816 */ /* 0x008fe20000000045 */
[----:B------:R-:W3:Y:S02]  /*1a810*/  LDCU UR36, c[0x0][0x398] ;  /* 0x00007300ff2477ac */ /* 0x000ee40008000800 */
[----:B------:R-:W3:Y:S01]  /*1a820*/  LDL.S16 R90, [R1+0x30c] ;  /* 0x00030c00015a7983 */ /* 0x000ee20000100600 */
[----:B0-----:R-:W-:-:S03]  /*1a830*/  IMAD.WIDE R14, R10, 0x2, R2 ;  /* 0x000000020a0e7825 */ /* 0x001fc600078e0202 */
[----:B------:R-:W-:Y:S04]  /*1a840*/  @P5 STG.E.U16 desc[UR22][R12.64], R0 ;  /* 0x000000000c005986 */ /* 0x000fe8000c101516 */
[----:B------:R4:W-:Y:S01]  /*1a850*/  @P3 STG.E.U16 desc[UR22][R14.64], R67 ;  /* 0x000000430e003986 */ /* 0x0009e2000c101516 */
[----:B------:R-:W-:Y:S01]  /*1a860*/  ISETP.LT.AND P6, PT, R92, UR32, !P6 ;  /* 0x000000205c007c0c */ /* 0x000fe2000f7c1270 */
[----:B------:R-:W0:Y:S01]  /*1a870*/  LDCU UR32, c[0x0][0x398] ;  /* 0x00007300ff2077ac */ /* 0x000e220008000800 */
[----:B----4-:R-:W-:Y:S02]  /*1a880*/  PRMT R67, R89, 0x7610, R67 ;  /* 0x0000761059437816 */ /* 0x010fe40000000043 */
[----:B------:R-:W4:Y:S01]  /*1a890*/  LDL.LU.S16 R89, [R1+0x30e] ;  /* 0x00030e0001597983 */ /* 0x000f220000300600 */
[----:B------:R-:W-:Y:S01]  /*1a8a0*/  VIADD R0, R65, 0x3c ;  /* 0x0000003c41007836 */ /* 0x000fe20000000000 */
[----:B------:R-:W-:Y:S01]  /*1a8b0*/  ISETP.LT.AND P4, PT, R66, UR77, !P1 ;  /* 0x0000004d42007c0c */ /* 0x000fe2000cf81270 */
[----:B------:R-:W-:Y:S01]  /*1a8c0*/  IMAD.WIDE R12, R10, 0x2, R6 ;  /* 0x000000020a0c7825 */ /* 0x000fe200078e0206 */
[----:B------:R-:W-:Y:S01]  /*1a8d0*/  ISETP.LT.AND P0, PT, R74, UR76, !P1 ;  /* 0x0000004c4a007c0c */ /* 0x000fe2000cf01270 */
[----:B------:R-:W0:Y:S01]  /*1a8e0*/  LDCU UR77, c[0x0][0x39c] ;  /* 0x00007380ff4d77ac */ /* 0x000e220008000800 */
[----:B--2---:R-:W-:-:S02]  /*1a8f0*/  PRMT R11, R72, 0x7610, R11 ;  /* 0x00007610480b7816 */ /* 0x004fc4000000000b */
        /* <DEDUP_REMOVED lines=11> */
[----:B--2---:R-:W-:-:S02]  /*1a9b0*/  IMAD.WIDE R12, R0, 0x2, R8 ;  /* 0x00000002000c7825 */ /* 0x004fc400078e0208 */
[----:B------:R-:W2:Y:S02]  /*1a9c0*/  LDL.LU.S16 R71, [R1+0x1f2] ;  /* 0x0001f20001477983 */ /* 0x000ea40000300600 */
[----:B------:R-:W-:Y:S02]  /*1a9d0*/  IMAD.WIDE R10, R0, 0x2, R2 ;  /* 0x00000002000a7825 */ /* 0x000fe400078e0202 */
[----:B------:R0:W-:Y:S04]  /*1a9e0*/  @P4 STG.E.U16 desc[UR22][R12.64], R68 ;  /* 0x000000440c004986 */ /* 0x0001e8000c101516 */
[----:B------:R1:W-:Y:S01]  /*1a9f0*/  @P0 STG.E.U16 desc[UR22][R10.64], R67 ;  /* 0x000000430a000986 */ /* 0x0003e2000c101516 */
[----:B0-----:R-:W-:-:S03]  /*1aa00*/  PRMT R13, R91, 0x7610, R13 ;  /* 0x000076105b0d7816 */ /* 0x001fc6000000000d */
[----:B------:R-:W5:Y:S01]  /*1aa10*/  LDL.S16 R91, [R1+0x314] ;  /* 0x00031400015b7983 */ /* 0x000f620000100600 */
[----:B-1----:R-:W-:-:S05]  /*1aa20*/  IMAD.WIDE R10, R0, 0x2, R6 ;  /* 0x00000002000a7825 */ /* 0x002fca00078e0206 */
[----:B------:R0:W-:Y:S01]  /*1aa30*/  @P5 STG.E.U16 desc[UR22][R10.64], R13 ;  /* 0x0000000d0a005986 */ /* 0x0001e2000c101516 */
[----:B------:R-:W-:Y:S01]  /*1aa40*/  IMAD.WIDE R14, R0, 0x2, R4 ;  /* 0x00000002000e7825 */ /* 0x000fe200078e0204 */
[----:B0-----:R-:W-:Y:S02]  /*1aa50*/  PRMT R11, R70, 0x7610, R11 ;  /* 0x00007610460b7816 */ /* 0x001fe4000000000b */
[----:B------:R-:W5:Y:S01]  /*1aa60*/  LDL.LU.S16 R70, [R1+0x316] ;  /* 0x0003160001467983 */ /* 0x000f620000300600 */
[----:B------:R-:W-:Y:S01]  /*1aa70*/  VIADD R10, R0, UR30 ;  /* 0x0000001e000a7c36 */ /* 0x000fe20008000000 */
[----:B---3--:R-:W-:Y:S02]  /*1aa80*/  PRMT R0, R90, 0x7610, R0 ;  /* 0x000076105a007816 */ /* 0x008fe40000000000 */
[----:B------:R-:W3:Y:S01]  /*1aa90*/  LDL.S16 R90, [R1+0x1f4] ;  /* 0x0001f400015a7983 */ /* 0x000ee20000100600 */
[----:B----4-:R-:W-:-:S03]  /*1aaa0*/  PRMT R67, R89, 0x7610, R67 ;  /* 0x0000761059437816 */ /* 0x010fc60000000043 */
[----:B------:R-:W4:Y:S01]  /*1aab0*/  LDL.LU.S16 R89, [R1+0x1f6] ;  /* 0x0001f60001597983 */ /* 0x000f220000300600 */
        /* <DEDUP_REMOVED lines=16> */
[----:B--2---:R-:W-:Y:S01]  /*1abc0*/  PRMT R69, R71, 0x7610, R69 ;  /* 0x0000761047457816 */ /* 0x004fe20000000045 */
[----:B------:R-:W2:Y:S01]  /*1abd0*/  LDCU UR18, c[0x0][0x39c] ;  /* 0x00007380ff1277ac */ /* 0x000ea20008000800 */
[----:B0-----:R-:W-:Y:S01]  /*1abe0*/  IMAD.WIDE R14, R10, 0x2, R2 ;  /* 0x000000020a0e7825 */ /* 0x001fe200078e0202 */
[----:B-----5:R-:W-:Y:S01]  /*1abf0*/  PRMT R11, R72, 0x7610, R11 ;  /* 0x00007610480b7816 */ /* 0x020fe2000000000b */
        /* <DEDUP_REMOVED lines=11> */
[----:B------:R-:W-:-:S02]  /*1acb0*/  PRMT R68, R91, 0x7610, R68 ;  /* 0x000076105b447816 */ /* 0x000fc40000000044 */
[----:B------:R-:W2:Y:S01]  /*1acc0*/  LDL.LU.S16 R91, [R1+0x31e] ;  /* 0x00031e00015b7983 */ /* 0x000ea20000300600 */
[----:B-1----:R-:W-:-:S03]  /*1acd0*/  IMAD.WIDE R14, R10, 0x2, R4 ;  /* 0x000000020a0e7825 */ /* 0x002fc600078e0204 */
[----:B------:R-:W5:Y:S01]  /*1ace0*/  LDL.S16 R75, [R1+0x1f8] ;  /* 0x0001f800014b7983 */ /* 0x000f620000100600 */
[----:B------:R-:W-:Y:S01]  /*1acf0*/  PRMT R67, R70, 0x7610, R67 ;  /* 0x0000761046437816 */ /* 0x000fe20000000043 */
[----:B0-----:R-:W-:Y:S02]  /*1ad00*/  IMAD.WIDE R12, R0, 0x2, R8 ;  /* 0x00000002000c7825 */ /* 0x001fe400078e0208 */
[----:B------:R0:W-:Y:S01]  /*1ad10*/  @P3 STG.E.U16 desc[UR22][R14.64], R69 ;  /* 0x000000450e003986 */ /* 0x0001e2000c101516 */
[----:B------:R-:W-:Y:S01]  /*1ad20*/  ISETP.LT.AND P0, PT, R92, UR49, !P0 ;  /* 0x000000315c007c0c */ /* 0x000fe2000c701270 */
[----:B------:R-:W1:Y:S01]  /*1ad30*/  LDCU UR53, c[0x0][0x398] ;  /* 0x00007300ff3577ac */ /* 0x000e620008000800 */
[----:B------:R-:W-:Y:S01]  /*1ad40*/  IMAD.WIDE R10, R0, 0x2, R2 ;  /* 0x00000002000a7825 */ /* 0x000fe200078e0202 */
[----:B------:R3:W-:Y:S01]  /*1ad50*/  @P5 STG.E.U16 desc[UR22][R12.64], R68 ;  /* 0x000000440c005986 */ /* 0x0007e2000c101516 */
[----:B------:R-:W1:Y:S03]  /*1ad60*/  LDCU UR54, c[0x0][0x398] ;  /* 0x00007300ff3677ac */ /* 0x000e660008000800 */
[----:B------:R1:W-:Y:S04]  /*1ad70*/  @P1 STG.E.U16 desc[UR22][R10.64], R67 ;  /* 0x000000430a001986 */ /* 0x0003e8000c101516 */
[----:B------:R-:W5:Y:S01]  /*1ad80*/  LDL.LU.S16 R70, [R1+0x1fa] ;  /* 0x0001fa0001467983 */ /* 0x000f620000300600 */
[----:B------:R-:W-:Y:S01]  /*1ad90*/  ISETP.LT.AND P4, PT, R66, UR70, !P6 ;  /* 0x0000004642007c0c */ /* 0x000fe2000f781270 */
[----:B0-----:R-:W-:Y:S01]  /*1ada0*/  IMAD.WIDE R14, R0, 0x2, R4 ;  /* 0x00000002000e7825 */ /* 0x001fe200078e0204 */
[----:B------:R-:W-:Y:S01]  /*1adb0*/  ISETP.LT.AND P3, PT, R74, UR48, !P6 ;  /* 0x000000304a007c0c */ /* 0x000fe2000f761270 */
[----:B------:R-:W0:Y:S01]  /*1adc0*/  LDCU UR70, c[0x0][0x39c] ;  /* 0x00007380ff4677ac */ /* 0x000e220008000800 */
[----:B---3--:R-:W-:-:S02]  /*1add0*/  PRMT R13, R90, 0x7610, R13 ;  /* 0x000076105a0d7816 */ /* 0x008fc4000000000d */
[----:B------:R-:W3:Y:S01]  /*1ade0*/  LDL.S16 R90, [R1+0x324] ;  /* 0x00032400015a7983 */ /* 0x000ee20000100600 */
[C---:B-1----:R-:W-:Y:S01]  /*1adf0*/  IMAD.WIDE R10, R0.reuse, 0x2, R6 ;  /* 0x00000002000a7825 */ /* 0x042fe200078e0206 */
[----:B------:R-:W1:Y:S04]  /*1ae00*/  LDCU UR49, c[0x0][0x398] ;  /* 0x00007300ff3177ac */ /* 0x000e680008000800 */
[----:B------:R4:W-:Y:S01]  /*1ae10*/  @P2 STG.E.U16 desc[UR22][R10.64], R13 ;  /* 0x0000000d0a002986 */ /* 0x0009e2000c101516 */
[----:B------:R-:W-:Y:S01]  /*1ae20*/  VIADD R12, R65, 0x3f ;  /* 0x0000003f410c7836 */ /* 0x000fe20000000000 */
[----:B------:R-:W-:Y:S01]  /*1ae30*/  ISETP.LT.AND P5, PT, R73, UR34, !P6 ;  /* 0x0000002249007c0c */ /* 0x000fe2000f7a1270 */
[----:B------:R-:W0:Y:S01]  /*1ae40*/  LDCU UR48, c[0x0][0x398] ;  /* 0x00007300ff3077ac */ /* 0x000e220008000800 */
[----:B----4-:R-:W-:Y:S01]  /*1ae50*/  PRMT R11, R89, 0x7610, R11 ;  /* 0x00007610590b7816 */ /* 0x010fe2000000000b */
[----:B------:R-:W-:Y:S01]  /*1ae60*/  VIADD R10, R0, UR30 ;  /* 0x0000001e000a7c36 */ /* 0x000fe20008000000 */
[----:B------:R-:W4:Y:S01]  /*1ae70*/  LDL.LU.S16 R89, [R1+0x326] ;  /* 0x0003260001597983 */ /* 0x000f220000300600 */
[----:B------:R-:W-:Y:S01]  /*1ae80*/  ISETP.GE.AND P1, PT, R12, UR45, PT ;  /* 0x0000002d0c007c0c */ /* 0x000fe2000bf26270 */
[----:B------:R-:W0:Y:S02]  /*1ae90*/  LDCU UR34, c[0x0][0x398] ;  /* 0x00007300ff2277ac */ /* 0x000e240008000800 */
[----:B------:R-:W4:Y:S01]  /*1aea0*/  LDL.S16 R72, [R1+0x1fc] ;  /* 0x0001fc0001487983 */ /* 0x000f220000100600 */
[----:B------:R-:W-:-:S03]  /*1aeb0*/  IMAD.WIDE R12, R10, 0x2, R8 ;  /* 0x000000020a0c7825 */ /* 0x000fc600078e0208 */
[----:B------:R0:W-:Y:S01]  /*1aec0*/  @P0 STG.E.U16 desc[UR22][R14.64], R11 ;  /* 0x0000000b0e000986 */ /* 0x0001e2000c101516 */
[----:B--2---:R-:W-:Y:S02]  /*1aed0*/  PRMT R67, R91, 0x7610, R67 ;  /* 0x000076105b437816 */ /* 0x004fe40000000043 */
[----:B-----5:R-:W-:Y:S01]  /*1aee0*/  PRMT R0, R71, 0x7610, R0 ;  /* 0x0000761047007816 */ /* 0x020fe20000000000 */
[----:B------:R-:W2:Y:S01]  /*1aef0*/  LDCU UR45, c[0x0][0x398] ;  /* 0x00007300ff2d77ac */ /* 0x000ea20008000800 */
[----:B------:R-:W5:Y:S01]  /*1af00*/  LDL.LU.S16 R71, [R1+0x1fe] ;  /* 0x0001fe0001477983 */ /* 0x000f620000300600 */
[----:B0-----:R-:W-:-:S03]  /*1af10*/  IMAD.WIDE R14, R10, 0x2, R2 ;  /* 0x000000020a0e7825 */ /* 0x001fc600078e0202 */
[----:B------:R-:W2:Y:S04]  /*1af20*/  LDL.S16 R91, [R1+0x200] ;  /* 0x00020000015b7983 */ /* 0x000ea80000100600 */
[----:B------:R-:W-:Y:S04]  /*1af30*/  @P4 STG.E.U16 desc[UR22][R12.64], R0 ;  /* 0x000000000c004986 */ /* 0x000fe8000c101516 */
[----:B------:R4:W-:Y:S01]  /*1af40*/  @P3 STG.E.U16 desc[UR22][R14.64], R67 ;  /* 0x000000430e003986 */ /* 0x0009e2000c101516 */
[----:B------:R-:W-:-:S03]  /*1af50*/  PRMT R69, R70, 0x7610, R69 ;  /* 0x0000761046457816 */ /* 0x000fc60000000045 */
[----:B------:R-:W2:Y:S01]  /*1af60*/  LDL.LU.S16 R70, [R1+0x202] ;  /* 0x0002020001467983 */ /* 0x000ea20000300600 */
[----:B---3--:R-:W-:-:S03]  /*1af70*/  PRMT R68, R90, 0x7610, R68 ;  /* 0x000076105a447816 */ /* 0x008fc60000000044 */
[----:B------:R-:W3:Y:S01]  /*1af80*/  LDL.S16 R90, [R1+0x204] ;  /* 0x00020400015a7983 */ /* 0x000ee20000100600 */
[----:B----4-:R-:W-:-:S03]  /*1af90*/  PRMT R67, R89, 0x7610, R67 ;  /* 0x0000761059437816 */ /* 0x010fc60000000043 */
[----:B------:R-:W4:Y:S01]  /*1afa0*/  LDL.LU.S16 R89, [R1+0x206] ;  /* 0x0002060001597983 */ /* 0x000f220000300600 */
        /* <DEDUP_REMOVED lines=12> */
[----:B------:R-:W-:Y:S01]  /*1b070*/  ISETP.LT.AND P1, PT, R92, UR71, !P1 ;  /* 0x000000475c007c0c */ /* 0x000fe2000cf21270 */
[----:B------:R-:W1:Y:S03]  /*1b080*/  LDCU UR52, c[0x0][0x398] ;  /* 0x00007300ff3477ac */ /* 0x000e660008000800 */
[----:B------:R1:W-:Y:S01]  /*1b090*/  @P6 STG.E.U16 desc[UR22][R14.64], R69 ;  /* 0x000000450e006986 */ /* 0x0003e2000c101516 */
[----:B------:R-:W2:Y:S01]  /*1b0a0*/  LDCU UR75, c[0x0][0x398] ;  /* 0x00007300ff4b77ac */ /* 0x000ea20008000800 */
[----:B------:R-:W2:Y:S01]  /*1b0b0*/  LDCU UR16, c[0x0][0x398] ;  /* 0x00007300ff1077ac */ /* 0x000ea20008000800 */
[----:B0-----:R-:W-:Y:S01]  /*1b0c0*/  IMAD.WIDE R12, R0, 0x2, R8 ;  /* 0x00000002000c7825 */ /* 0x001fe200078e0208 */
[----:B------:R-:W-:Y:S01]  /*1b0d0*/  ISETP.LT.AND P5, PT, R66, UR65, !P3 ;  /* 0x0000004142007c0c */ /* 0x000fe2000dfa1270 */
[----:B------:R-:W0:Y:S02]  /*1b0e0*/  LDCU UR46, c[0x0][0x398] ;  /* 0x00007300ff2e77ac */ /* 0x000e240008000800 */
[----:B------:R-:W-:Y:S01]  /*1b0f0*/  IMAD.WIDE R10, R0, 0x2, R2 ;  /* 0x00000002000a7825 */ /* 0x000fe200078e0202 */
[----:B------:R5:W-:Y:S01]  /*1b100*/  @P2 STG.E.U16 desc[UR22][R12.64], R68 ;  /* 0x000000440c002986 */ /* 0x000be2000c101516 */
[----:B------:R-:W-:Y:S01]  /*1b110*/  ISETP.LT.AND P6, PT, R74, UR74, !P3 ;  /* 0x0000004a4a007c0c */ /* 0x000fe2000dfc1270 */
[----:B------:R-:W0:Y:S02]  /*1b120*/  LDCU UR65, c[0x0][0x39c] ;  /* 0x00007380ff4177ac */ /* 0x000e240008000800 */
[----:B------:R0:W-:Y:S01]  /*1b130*/  @P0 STG.E.U16 desc[UR22][R10.64], R67 ;  /* 0x000000430a000986 */ /* 0x0001e2000c101516 */
[----:B-1----:R-:W-:Y:S01]  /*1b140*/  IMAD.WIDE R14, R0, 0x2, R4 ;  /* 0x00000002000e7825 */ /* 0x002fe200078e0204 */
[----:B------:R-:W1:Y:S01]  /*1b150*/  LDCU UR71, c[0x0][0x398] ;  /* 0x00007300ff4777ac */ /* 0x000e620008000800 */
[----:B-----5:R-:W-:-:S02]  /*1b160*/  PRMT R13, R72, 0x7610, R13 ;  /* 0x00007610480d7816 */ /* 0x020fc4000000000d */
[----:B------:R-:W-:Y:S01]  /*1b170*/  VIADD R12, R65, 0x41 ;  /* 0x00000041410c7836 */ /* 0x000fe20000000000 */
[----:B---3--:R-:W-:Y:S01]  /*1b180*/  PRMT R68, R90, 0x7610, R68 ;  /* 0x000076105a447816 */ /* 0x008fe20000000044 */
[----:B0-----:R-:W-:Y:S01]  /*1b190*/  IMAD.WIDE R10, R0, 0x2, R6 ;  /* 0x00000002000a7825 */ /* 0x001fe200078e0206 */
[----:B------:R-:W-:Y:S01]  /*1b1a0*/  ISETP.LT.AND P2, PT, R73, UR39, !P3 ;  /* 0x0000002749007c0c */ /* 0x000fe2000df41270 */
[----:B------:R-:W0:Y:S03]  /*1b1b0*/  LDCU UR74, c[0x0][0x398] ;  /* 0x00007300ff4a77ac */ /* 0x000e260008000800 */
[----:B------:R3:W-:Y:S01]  /*1b1c0*/  @P4 STG.E.U16 desc[UR22][R10.64], R13 ;  /* 0x0000000d0a004986 */ /* 0x0007e2000c101516 */
[----:B------:R-:W-:Y:S01]  /*1b1d0*/  ISETP.GE.AND P0, PT, R12, UR64, PT ;  /* 0x000000400c007c0c */ /* 0x000fe2000bf06270 */
[----:B------:R-:W5:Y:S01]  /*1b1e0*/  LDCU UR39, c[0x0][0x398] ;  /* 0x00007300ff2777ac */ /* 0x000f620008000800 */
[----:B--2---:R-:W-:-:S02]  /*1b1f0*/  PRMT R67, R70, 0x7610, R67 ;  /* 0x0000761046437816 */ /* 0x004fc40000000043 */
[----:B---3--:R-:W-:Y:S01]  /*1b200*/  PRMT R11, R71, 0x7610, R11 ;  /* 0x00007610470b7816 */ /* 0x008fe2000000000b */
[----:B------:R-:W-:Y:S01]  /*1b210*/  VIADD R10, R0, UR30 ;  /* 0x0000001e000a7c36 */ /* 0x000fe20008000000 */
[----:B------:R-:W-:Y:S01]  /*1b220*/  PRMT R0, R91, 0x7610, R0 ;  /* 0x000076105b007816 */ /* 0x000fe20000000000 */
[----:B------:R-:W2:Y:S01]  /*1b230*/  LDCU UR64, c[0x0][0x398] ;  /* 0x00007300ff4077ac */ /* 0x000ea20008000800 */
[----:B------:R-:W3:Y:S01]  /*1b240*/  LDL.S16 R91, [R1+0x208] ;  /* 0x00020800015b7983 */ /* 0x000ee20000100600 */
[----:B------:R-:W-:-:S03]  /*1b250*/  IMAD.WIDE R12, R10, 0x2, R8 ;  /* 0x000000020a0c7825 */ /* 0x000fc600078e0208 */
[----:B------:R0:W-:Y:S04]  /*1b260*/  @P1 STG.E.U16 desc[UR22][R14.64], R11 ;  /* 0x0000000b0e001986 */ /* 0x0001e8000c101516 */
[----:B------:R-:W2:Y:S04]  /*1b270*/  LDL.LU.S16 R70, [R1+0x20a] ;  /* 0x00020a0001467983 */ /* 0x000ea80000300600 */
[----:B------:R-:W-:Y:S01]  /*1b280*/  @P5 STG.E.U16 desc[UR22][R12.64], R0 ;  /* 0x000000000c005986 */ /* 0x000fe2000c101516 */
[----:B0-----:R-:W-:-:S03]  /*1b290*/  IMAD.WIDE R14, R10, 0x2, R2 ;  /* 0x000000020a0e7825 */ /* 0x001fc600078e0202 */
[----:B------:R-:W2:Y:S04]  /*1b2a0*/  LDL.S16 R90, [R1+0x20c] ;  /* 0x00020c00015a7983 */ /* 0x000ea80000100600 */
[----:B------:R4:W-:Y:S02]  /*1b2b0*/  @P6 STG.E.U16 desc[UR22][R14.64], R67 ;  /* 0x000000430e006986 */ /* 0x0009e4000c101516 */
[----:B----4-:R-:W-:Y:S02]  /*1b2c0*/  PRMT R67, R89, 0x7610, R67 ;  /* 0x0000761059437816 */ /* 0x010fe40000000043 */
[----:B------:R-:W4:Y:S01]  /*1b2d0*/  LDL.LU.S16 R89, [R1+0x20e] ;  /* 0x00020e0001597983 */ /* 0x000f220000300600 */
        /* <DEDUP_REMOVED lines=8> */
[----:B------:R-:W-:Y:S01]  /*1b360*/  VIADD R0, R10, UR30 ;  /* 0x0000001e0a007c36 */ /* 0x000fe20008000000 */
[----:B------:R-:W-:Y:S01]  /*1b370*/  ISETP.LT.AND P5, PT, R73, UR66, !P0 ;  /* 0x0000004249007c0c */ /* 0x000fe2000c7a1270 */
[----:B------:R0:W-:Y:S01]  /*1b380*/  @P2 STG.E.U16 desc[UR22][R12.64], R11 ;  /* 0x0000000b0c002986 */ /* 0x0001e2000c101516 */
[----:B------:R-:W-:Y:S01]  /*1b390*/  PRMT R69, R88, 0x7632, R69 ;  /* 0x0000763258457816 */ /* 0x000fe20000000045 */
[----:B------:R-:W-:Y:S01]  /*1b3a0*/  IMAD.WIDE R14, R10, 0x2, R4 ;  /* 0x000000020a0e7825 */ /* 0x000fe200078e0204 */
[----:B------:R-:W-:Y:S01]  /*1b3b0*/  ISETP.LT.AND P0, PT, R92, UR68, !P0 ;  /* 0x000000445c007c0c */ /* 0x000fe2000c701270 */
[----:B------:R-:W1:Y:S03]  /*1b3c0*/  LDCU UR26, c[0x0][0x398] ;  /* 0x00007300ff1a77ac */ /* 0x000e660008000800 */
[----:B------:R1:W-:Y:S01]  /*1b3d0*/  @P3 STG.E.U16 desc[UR22][R14.64], R69 ;  /* 0x000000450e003986 */ /* 0x0003e2000c101516 */
[----:B------:R-:W2:Y:S01]  /*1b3e0*/  LDCU UR35, c[0x0][0x398] ;  /* 0x00007300ff2377ac */ /* 0x000ea20008000800 */
[----:B0-----:R-:W-:Y:S01]  /*1b3f0*/  IMAD.WIDE R12, R0, 0x2, R8 ;  /* 0x00000002000c7825 */ /* 0x001fe200078e0208 */
[----:B------:R-:W-:Y:S01]  /*1b400*/  ISETP.LT.AND P2, PT, R66, UR62, !P6 ;  /* 0x0000003e42007c0c */ /* 0x000fe2000f741270 */
[----:B------:R-:W0:Y:S02]  /*1b410*/  LDCU UR62, c[0x0][0x39c] ;  /* 0x00007380ff3e77ac */ /* 0x000e240008000800 */
[----:B------:R-:W-:Y:S01]  /*1b420*/  IMAD.WIDE R10, R0, 0x2, R2 ;  /* 0x00000002000a7825 */ /* 0x000fe200078e0202 */
[----:B------:R5:W-:Y:S01]  /*1b430*/  @P4 STG.E.U16 desc[UR22][R12.64], R68 ;  /* 0x000000440c004986 */ /* 0x000be2000c101516 */
[----:B------:R-:W0:Y:S03]  /*1b440*/  LDCU UR66, c[0x0][0x398] ;  /* 0x00007300ff4277ac */ /* 0x000e260008000800 */
[----:B------:R0:W-:Y:S01]  /*1b450*/  @P1 STG.E.U16 desc[UR22][R10.64], R67 ;  /* 0x000000430a001986 */ /* 0x0001e2000c101516 */
[----:B------:R-:W-:Y:S01]  /*1b460*/  ISETP.LT.AND P3, PT, R74, UR60, !P6 ;  /* 0x0000003c4a007c0c */ /* 0x000fe2000f761270 */
[----:B-1----:R-:W-:Y:S01]  /*1b470*/  IMAD.WIDE R14, R0, 0x2, R4 ;  /* 0x00000002000e7825 */ /* 0x002fe200078e0204 */
[----:B------:R-:W1:Y:S01]  /*1b480*/  LDCU UR68, c[0x0][0x398] ;  /* 0x00007300ff4477ac */ /* 0x000e620008000800 */
[----:B------:R-:W1:Y:S01]  /*1b490*/  LDCU UR24, c[0x0][0x398] ;  /* 0x00007300ff1877ac */ /* 0x000e620008000800 */
[----:B-----5:R-:W-:Y:S01]  /*1b4a0*/  PRMT R13, R43, 0x7610, R13 ;  /* 0x000076102b0d7816 */ /* 0x020fe2000000000d */
[----:B------:R-:W-:Y:S01]  /*1b4b0*/  VIADD R12, R65, 0x43 ;  /* 0x00000043410c7836 */ /* 0x000fe20000000000 */
[----:B------:R-:W5:Y:S01]  /*1b4c0*/  LDL.LU R43, [R1+0x654] ;  /* 0x00065400012b7983 */ /* 0x000f620000300800 */
[----:B------:R-:W-:Y:S01]  /*1b4d0*/  PRMT R69, R46, 0x7610, R69 ;  /* 0x000076102e457816 */ /* 0x000fe20000000045 */
[----:B0-----:R-:W-:Y:S01]  /*1b4e0*/  IMAD.WIDE R10, R0, 0x2, R6 ;  /* 0x00000002000a7825 */ /* 0x001fe200078e0206 */
[----:B--2---:R-:W-:-:S04]  /*1b4f0*/  PRMT R68, R90, 0x7610, R68 ;  /* 0x000076105a447816 */ /* 0x004fc80000000044 */
[----:B------:R0:W-:Y:S01]  /*1b500*/  @P5 STG.E.U16 desc[UR22][R10.64], R13 ;  /* 0x0000000d0a005986 */ /* 0x0001e2000c101516 */
[----:B------:R-:W-:Y:S01]  /*1b510*/  ISETP.GE.AND P1, PT, R12, UR12, PT ;  /* 0x0000000c0c007c0c */ /* 0x000fe2000bf26270 */
[----:B------:R-:W2:Y:S01]  /*1b520*/  LDCU UR60, c[0x0][0x398] ;  /* 0x00007300ff3c77ac */ /* 0x000ea20008000800 */
[----:B------:R-:W-:Y:S02]  /*1b530*/  PRMT R67, R70, 0x7610, R67 ;  /* 0x0000761046437816 */ /* 0x000fe40000000043 */
[----:B0-----:R-:W-:Y:S01]  /*1b540*/  PRMT R11, R44, 0x7610, R11 ;  /* 0x000076102c0b7816 */ /* 0x001fe2000000000b */
[----:B------:R-:W-:Y:S01]  /*1b550*/  VIADD R10, R0, UR30 ;  /* 0x0000001e000a7c36 */ /* 0x000fe20008000000 */
[----:B------:R-:W2:Y:S01]  /*1b560*/  LDL.LU R44, [R1+0x650] ;  /* 0x00065000012c7983 */ /* 0x000ea20000300800 */
[----:B---3--:R-:W-:Y:S01]  /*1b570*/  PRMT R0, R91, 0x7610, R0 ;  /* 0x000076105b007816 */ /* 0x008fe20000000000 */
[----:B------:R-:W0:Y:S02]  /*1b580*/  LDCU UR12, c[0x0][0x398] ;  /* 0x00007300ff0c77ac */ /* 0x000e240008000800 */
[----:B------:R3:W-:Y:S01]  /*1b590*/  @P0 STG.E.U16 desc[UR22][R14.64], R11 ;  /* 0x0000000b0e000986 */ /* 0x0007e2000c101516 */
[----:B------:R-:W-:-:S03]  /*1b5a0*/  IMAD.WIDE R12, R10, 0x2, R8 ;  /* 0x000000020a0c7825 */ /* 0x000fc600078e0208 */
[----:B------:R-:W2:Y:S01]  /*1b5b0*/  LDL.S16 R91, [R1+0x210] ;  /* 0x00021000015b7983 */ /* 0x000ea20000100600 */
[----:B---3--:R-:W-:Y:S01]  /*1b5c0*/  PRMT R11, R45, 0x7610, R11 ;  /* 0x000076102d0b7816 */ /* 0x008fe2000000000b */
[----:B------:R-:W-:Y:S02]  /*1b5d0*/  IMAD.WIDE R14, R10, 0x2, R2 ;  /* 0x000000020a0e7825 */ /* 0x000fe400078e0202 */
[----:B------:R-:W3:Y:S04]  /*1b5e0*/  LDL.LU R45, [R1+0x64c] ;  /* 0x00064c00012d7983 */ /* 0x000ee80000300800 */
[----:B------:R-:W2:Y:S04]  /*1b5f0*/  LDL.LU R46, [R1+0x648] ;  /* 0x00064800012e7983 */ /* 0x000ea80000300800 */
[----:B------:R-:W2:Y:S04]  /*1b600*/  LDL.LU.S16 R70, [R1+0x212] ;  /* 0x0002120001467983 */ /* 0x000ea80000300600 */
[----:B------:R-:W-:Y:S04]  /*1b610*/  @P2 STG.E.U16 desc[UR22][R12.64], R0 ;  /* 0x000000000c002986 */ /* 0x000fe8000c101516 */
[----:B------:R4:W-:Y:S04]  /*1b620*/  @P3 STG.E.U16 desc[UR22][R14.64], R67 ;  /* 0x000000430e003986 */ /* 0x0009e8000c101516 */
[----:B------:R-:W2:Y:S01]  /*1b630*/  LDL.S16 R90, [R1+0x2d4] ;  /* 0x0002d400015a7983 */ /* 0x000ea20000100600 */
[----:B----4-:R-:W-:-:S03]  /*1b640*/  PRMT R67, R89, 0x7610, R67 ;  /* 0x0000761059437816 */ /* 0x010fc60000000043 */
[----:B------:R-:W4:Y:S01]  /*1b650*/  LDL.LU.S16 R89, [R1+0x2d6] ;  /* 0x0002d60001597983 */ /* 0x000f220000300600 */
[----:B------:R-:W-:Y:S01]  /*1b660*/  ISETP.LT.AND P4, PT, R73, UR73, !P6 ;  /* 0x0000004949007c0c */ /* 0x000fe2000f781270 */
[----:B------:R-:W-:Y:S01]  /*1b670*/  VIADD R0, R65, 0x44 ;  /* 0x0000004441007836 */ /* 0x000fe20000000000 */
[----:B------:R-:W-:Y:S02]  /*1b680*/  ISETP.LT.AND P6, PT, R92, UR67, !P6 ;  /* 0x000000435c007c0c */ /* 0x000fe4000f7c1270 */
[----:B------:R-:W-:Y:S01]  /*1b690*/  ISETP.LT.AND P5, PT, R66, UR59, !P1 ;  /* 0x0000003b42007c0c */ /* 0x000fe2000cfa1270 */
[----:B------:R-:W-:Y:S01]  /*1b6a0*/  IMAD.WIDE R12, R10, 0x2, R6 ;  /* 0x000000020a0c7825 */ /* 0x000fe200078e0206 */
[----:B------:R-:W-:Y:S01]  /*1b6b0*/  ISETP.LT.AND P0, PT, R74, UR4, !P1 ;  /* 0x000000044a007c0c */ /* 0x000fe2000cf01270 */
[----:B------:R-:W0:Y:S01]  /*1b6c0*/  LDCU UR59, c[0x0][0x39c] ;  /* 0x00007380ff3b77ac */ /* 0x000e220008000800 */
[----:B------:R-:W-:Y:S01]  /*1b6d0*/  ISETP.GE.AND P3, PT, R0, UR41, PT ;  /* 0x0000002900007c0c */ /* 0x000fe2000bf66270 */
[C---:B------:R-:W-:Y:S01]  /*1b6e0*/  VIADD R0, R10.reuse, UR30 ;  /* 0x0000001e0a007c36 */ /* 0x040fe20008000000 */
[----:B------:R-:W-:Y:S01]  /*1b6f0*/  ISETP.LT.AND P2, PT, R73, UR33, !P1 ;  /* 0x0000002149007c0c */ /* 0x000fe2000cf41270 */
[----:B------:R-:W-:Y:S01]  /*1b700*/  IMAD.WIDE R14, R10, 0x2, R4 ;  /* 0x000000020a0e7825 */ /* 0x000fe200078e0204 */
[----:B------:R-:W0:Y:S01]  /*1b710*/  LDCU UR73, c[0x0][0x398] ;  /* 0x00007300ff4977ac */ /* 0x000e220008000800 */
[----:B------:R1:W-:Y:S01]  /*1b720*/  @P4 STG.E.U16 desc[UR22][R12.64], R11 ;  /* 0x0000000b0c004986 */ /* 0x0003e2000c101516 */
[----:B------:R-:W-:Y:S01]  /*1b730*/  ISETP.LT.AND P1, PT, R92, UR31, !P1 ;  /* 0x0000001f5c007c0c */ /* 0x000fe2000cf21270 */
[----:B------:R-:W0:Y:S02]  /*1b740*/  LDCU UR67, c[0x0][0x398] ;  /* 0x00007300ff4377ac */ /* 0x000e240008000800 */
[----:B------:R0:W-:Y:S01]  /*1b750*/  @P6 STG.E.U16 desc[UR22][R14.64], R69 ;  /* 0x000000450e006986 */ /* 0x0001e2000c101516 */
[----:B------:R-:W0:Y:S01]  /*1b760*/  LDCU UR4, c[0x0][0x398] ;  /* 0x00007300ff0477ac */ /* 0x000e220008000800 */
[----:B------:R-:W2:Y:S01]  /*1b770*/  LDCU UR33, c[0x0][0x398] ;  /* 0x00007300ff2177ac */ /* 0x000ea20008000800 */
[C---:B-1----:R-:W-:Y:S01]  /*1b780*/  IMAD.WIDE R12, R0.reuse, 0x2, R8 ;  /* 0x00000002000c7825 */ /* 0x042fe200078e0208 */
[----:B------:R-:W1:Y:S03]  /*1b790*/  LDCU UR41, c[0x0][0x398] ;  /* 0x00007300ff2977ac */ /* 0x000e660008000800 */
[----:B------:R-:W-:Y:S01]  /*1b7a0*/  IMAD.WIDE R10, R0, 0x2, R2 ;  /* 0x00000002000a7825 */ /* 0x000fe200078e0202 */
[----:B------:R5:W-:Y:S01]  /*1b7b0*/  @P5 STG.E.U16 desc[UR22][R12.64], R68 ;  /* 0x000000440c005986 */ /* 0x000be2000c101516 */
[----:B------:R-:W-:Y:S01]  /*1b7c0*/  ISETP.LT.AND P4, PT, R66, UR57, !P3 ;  /* 0x0000003942007c0c */ /* 0x000fe2000df81270 */
[----:B------:R-:W1:Y:S02]  /*1b7d0*/  LDCU UR31, c[0x0][0x398] ;  /* 0x00007300ff1f77ac */ /* 0x000e640008000800 */
[----:B------:R1:W-:Y:S01]  /*1b7e0*/  @P0 STG.E.U16 desc[UR22][R10.64], R67 ;  /* 0x000000430a000986 */ /* 0x0003e2000c101516 */
[----:B------:R-:W-:Y:S01]  /*1b7f0*/  ISETP.LT.AND P6, PT, R74, UR44, !P3 ;  /* 0x0000002c4a007c0c */ /* 0x000fe2000dfc1270 */
[----:B0-----:R-:W-:Y:S01]  /*1b800*/  IMAD.WIDE R14, R0, 0x2, R4 ;  /* 0x00000002000e7825 */ /* 0x001fe200078e0204 */
[----:B-----5:R-:W-:-:S03]  /*1b810*/  PRMT R13, R47, 0x7610, R13 ;  /* 0x000076102f0d7816 */ /* 0x020fc6000000000d */
[----:B------:R-:W-:Y:S01]  /*1b820*/  VIADD R12, R65, 0x45 ;  /* 0x00000045410c7836 */ /* 0x000fe20000000000 */
[----:B------:R-:W5:Y:S01]  /*1b830*/  LDL.LU R47, [R1+0x644] ;  /* 0x00064400012f7983 */ /* 0x000f620000300800 */
[----:B------:R-:W-:Y:S01]  /*1b840*/  PRMT R69, R50, 0x7610, R69 ;  /* 0x0000761032457816 */ /* 0x000fe20000000045 */
[----:B-1----:R-:W-:Y:S01]  /*1b850*/  IMAD.WIDE R10, R0, 0x2, R6 ;  /* 0x00000002000a7825 */ /* 0x002fe200078e0206 */
[----:B--2---:R-:W-:-:S04]  /*1b860*/  PRMT R68, R90, 0x7610, R68 ;  /* 0x000076105a447816 */ /* 0x004fc80000000044 */
[----:B------:R0:W-:Y:S01]  /*1b870*/  @P2 STG.E.U16 desc[UR22][R10.64], R13 ;  /* 0x0000000d0a002986 */ /* 0x0001e2000c101516 */
[----:B------:R-:W-:Y:S01]  /*1b880*/  ISETP.GE.AND P0, PT, R12, UR61, PT ;  /* 0x0000003d0c007c0c */ /* 0x000fe2000bf06270 */
[----:B------:R-:W1:Y:S01]  /*1b890*/  LDCU UR57, c[0x0][0x39c] ;  /* 0x00007380ff3977ac */ /* 0x000e620008000800 */
[----:B------:R-:W-:Y:S02]  /*1b8a0*/  PRMT R67, R70, 0x7610, R67 ;  /* 0x0000761046437816 */ /* 0x000fe40000000043 */
[----:B------:R-:W-:Y:S01]  /*1b8b0*/  ISETP.LT.AND P5, PT, R73, UR69, !P3 ;  /* 0x0000004549007c0c */ /* 0x000fe2000dfa1270 */
[----:B------:R-:W2:Y:S01]  /*1b8c0*/  LDCU UR44, c[0x0][0x398] ;  /* 0x00007300ff2c77ac */ /* 0x000ea20008000800 */
[----:B0-----:R-:W-:Y:S01]  /*1b8d0*/  PRMT R11, R48, 0x7610, R11 ;  /* 0x00007610300b7816 */ /* 0x001fe2000000000b */
[----:B------:R-:W-:Y:S01]  /*1b8e0*/  VIADD R10, R0, UR30 ;  /* 0x0000001e000a7c36 */ /* 0x000fe20008000000 */
[----:B------:R-:W2:Y:S01]  /*1b8f0*/  LDL.LU R48, [R1+0x640] ;  /* 0x0006400001307983 */ /* 0x000ea20000300800 */
[----:B------:R-:W-:Y:S01]  /*1b900*/  PRMT R0, R91, 0x7610, R0 ;  /* 0x000076105b007816 */ /* 0x000fe20000000000 */
[----:B------:R-:W0:Y:S02]  /*1b910*/  LDCU UR69, c[0x0][0x398] ;  /* 0x00007300ff4577ac */ /* 0x000e240008000800 */
[----:B------:R1:W-:Y:S01]  /*1b920*/  @P1 STG.E.U16 desc[UR22][R14.64], R11 ;  /* 0x0000000b0e001986 */ /* 0x0003e2000c101516 */
[C---:B------:R-:W-:Y:S01]  /*1b930*/  IMAD.WIDE R12, R10.reuse, 0x2, R8 ;  /* 0x000000020a0c7825 */ /* 0x040fe200078e0208 */
[----:B------:R-:W0:Y:S02]  /*1b940*/  LDCU UR61, c[0x0][0x398] ;  /* 0x00007300ff3d77ac */ /* 0x000e240008000800 */
[----:B------:R-:W2:Y:S01]  /*1b950*/  LDL.S16 R91, [R1+0x2dc] ;  /* 0x0002dc00015b7983 */ /* 0x000ea20000100600 */
[----:B-1----:R-:W-:Y:S01]  /*1b960*/  PRMT R11, R49, 0x7610, R11 ;  /* 0x00007610310b7816 */ /* 0x002fe2000000000b */
[----:B------:R-:W-:-:S02]  /*1b970*/  IMAD.WIDE R14, R10, 0x2, R2 ;  /* 0x000000020a0e7825 */ /* 0x000fc400078e0202 */
[----:B------:R-:W2:Y:S04]  /*1b980*/  LDL.LU R49, [R1+0x63c] ;  /* 0x00063c0001317983 */ /* 0x000ea80000300800 */
[----:B------:R-:W2:Y:S04]  /*1b990*/  LDL.LU R50, [R1+0x638] ;  /* 0x0006380001327983 */ /* 0x000ea80000300800 */
[----:B------:R-:W2:Y:S04]  /*1b9a0*/  LDL.LU.S16 R70, [R1+0x2de] ;  /* 0x0002de0001467983 */ /* 0x000ea80000300600 */
[----:B------:R-:W-:Y:S04]  /*1b9b0*/  @P4 STG.E.U16 desc[UR22][R12.64], R0 ;  /* 0x000000000c004986 */ /* 0x000fe8000c101516 */
[----:B------:R4:W-:Y:S04]  /*1b9c0*/  @P6 STG.E.U16 desc[UR22][R14.64], R67 ;  /* 0x000000430e006986 */ /* 0x0009e8000c101516 */
        /* <DEDUP_REMOVED lines=8> */
[----:B------:R-:W1:Y:S01]  /*1ba50*/  LDCU UR40, c[0x0][0x39c] ;  /* 0x00007380ff2877ac */ /* 0x000e620008000800 */
        /* <DEDUP_REMOVED lines=16> */
[----:B------:R-:W2:Y:S02]  /*1bb60*/  LDCU UR6, c[0x0][0x39c] ;  /* 0x00007380ff0677ac */ /* 0x000ea40008000800 */
[----:B------:R5:W-:Y:S01]  /*1bb70*/  @P1 STG.E.U16 desc[UR22][R10.64], R67 ;  /* 0x000000430a001986 */ /* 0x000be2000c101516 */
[----:B-1----:R-:W-:Y:S01]  /*1bb80*/  IMAD.WIDE R14, R0, 0x2, R4 ;  /* 0x00000002000e7825 */ /* 0x002fe200078e0204 */
[----:B------:R-:W1:Y:S01]  /*1bb90*/  LDCU UR43, c[0x0][0x398] ;  /* 0x00007300ff2b77ac */ /* 0x000e620008000800 */
[----:B0-----:R-:W-:-:S02]  /*1bba0*/  PRMT R13, R51, 0x7610, R13 ;  /* 0x00007610330d7816 */ /* 0x001fc4000000000d */
[----:B------:R-:W-:Y:S01]  /*1bbb0*/  VIADD R12, R65, 0x47 ;  /* 0x00000047410c7836 */ /* 0x000fe20000000000 */
[----:B------:R-:W3:Y:S01]  /*1bbc0*/  LDL.LU R51, [R1+0x634] ;  /* 0x0006340001337983 */ /* 0x000ee20000300800 */
[----:B------:R-:W-:Y:S01]  /*1bbd0*/  PRMT R69, R54, 0x7610, R69 ;  /* 0x0000761036457816 */ /* 0x000fe20000000045 */
[----:B-----5:R-:W-:Y:S01]  /*1bbe0*/  IMAD.WIDE R10, R0, 0x2, R6 ;  /* 0x00000002000a7825 */ /* 0x020fe200078e0206 */
[----:B------:R-:W-:Y:S01]  /*1bbf0*/  ISETP.LT.AND P2, PT, R73, UR32, !P6 ;  /* 0x0000002049007c0c */ /* 0x000fe2000f741270 */
[----:B------:R-:W0:Y:S03]  /*1bc00*/  LDCU UR47, c[0x0][0x398] ;  /* 0x00007300ff2f77ac */ /* 0x000e260008000800 */
[----:B------:R5:W-:Y:S01]  /*1bc10*/  @P4 STG.E.U16 desc[UR22][R10.64], R13 ;  /* 0x0000000d0a004986 */ /* 0x000be2000c101516 */
[----:B------:R-:W-:Y:S01]  /*1bc20*/  ISETP.GE.AND P1, PT, R12, UR77, PT ;  /* 0x0000004d0c007c0c */ /* 0x000fe2000bf26270 */
[----:B------:R-:W0:Y:S01]  /*1bc30*/  LDCU UR32, c[0x0][0x398] ;  /* 0x00007300ff2077ac */ /* 0x000e220008000800 */
[----:B-----5:R-:W-:Y:S01]  /*1bc40*/  PRMT R11, R52, 0x7610, R11 ;  /* 0x00007610340b7816 */ /* 0x020fe2000000000b */
[----:B------:R-:W-:Y:S01]  /*1bc50*/  VIADD R10, R0, UR30 ;  /* 0x0000001e000a7c36 */ /* 0x000fe20008000000 */
[----:B------:R-:W5:Y:S01]  /*1bc60*/  LDL.LU R52, [R1+0x630] ;  /* 0x0006300001347983 */ /* 0x000f620000300800 */
[----:B--2---:R-:W-:-:S02]  /*1bc70*/  PRMT R67, R70, 0x7610, R67 ;  /* 0x0000761046437816 */ /* 0x004fc40000000043 */
[----:B------:R-:W-:Y:S01]  /*1bc80*/  IMAD.WIDE R12, R10, 0x2, R8 ;  /* 0x000000020a0c7825 */ /* 0x000fe200078e0208 */
[----:B------:R-:W-:Y:S01]  /*1bc90*/  PRMT R0, R91, 0x7610, R0 ;  /* 0x000076105b007816 */ /* 0x000fe20000000000 */
[----:B------:R2:W-:Y:S01]  /*1bca0*/  @P0 STG.E.U16 desc[UR22][R14.64], R11 ;  /* 0x0000000b0e000986 */ /* 0x0005e2000c101516 */
[----:B------:R-:W-:Y:S01]  /*1bcb0*/  ISETP.LT.AND P6, PT, R92, UR36, !P6 ;  /* 0x000000245c007c0c */ /* 0x000fe2000f7c1270 */
[----:B------:R-:W0:Y:S02]  /*1bcc0*/  LDCU UR36, c[0x0][0x398] ;  /* 0x00007300ff2477ac */ /* 0x000e240008000800 */
[----:B------:R-:W5:Y:S01]  /*1bcd0*/  LDL.S16 R91, [R1+0x2ec] ;  /* 0x0002ec00015b7983 */ /* 0x000f620000100600 */
[----:B------:R-:W0:Y:S03]  /*1bce0*/  LDCU UR77, c[0x0][0x398] ;  /* 0x00007300ff4d77ac */ /* 0x000e260008000800 */
[----:B------:R-:W-:Y:S01]  /*1bcf0*/  @P5 STG.E.U16 desc[UR22][R12.64], R0 ;  /* 0x000000000c005986 */ /* 0x000fe2000c101516 */
[----:B--2---:R-:W-:Y:S01]  /*1bd00*/  IMAD.WIDE R14, R10, 0x2, R2 ;  /* 0x000000020a0e7825 */ /* 0x004fe200078e0202 */
[----:B------:R-:W-:-:S02]  /*1bd10*/  PRMT R11, R53, 0x7610, R11 ;  /* 0x00007610350b7816 */ /* 0x000fc4000000000b */
[----:B------:R-:W2:Y:S04]  /*1bd20*/  LDL.LU R53, [R1+0x62c] ;  /* 0x00062c0001357983 */ /* 0x000ea80000300800 */
[----:B------:R-:W2:Y:S04]  /*1bd30*/  LDL.LU R54, [R1+0x628] ;  /* 0x0006280001367983 */ /* 0x000ea80000300800 */
[----:B------:R-:W2:Y:S04]  /*1bd40*/  LDL.LU.S16 R70, [R1+0x2ee] ;  /* 0x0002ee0001467983 */ /* 0x000ea80000300600 */
[----:B------:R4:W-:Y:S02]  /*1bd50*/  @P3 STG.E.U16 desc[UR22][R14.64], R67 ;  /* 0x000000430e003986 */ /* 0x0009e4000c101516 */
[----:B----4-:R-:W-:-:S02]  /*1bd60*/  PRMT R67, R89, 0x7610, R67 ;  /* 0x0000761059437816 */ /* 0x010fc40000000043 */
[----:B------:R-:W4:Y:S01]  /*1bd70*/  LDL.S16 R89, [R1+0x2f8] ;  /* 0x0002f80001597983 */ /* 0x000f220000100600 */
[----:B------:R-:W-:Y:S01]  /*1bd80*/  VIADD R0, R65, 0x48 ;  /* 0x0000004841007836 */ /* 0x000fe20000000000 */
[----:B------:R-:W-:Y:S01]  /*1bd90*/  ISETP.LT.AND P4, PT, R66, UR76, !P1 ;  /* 0x0000004c42007c0c */ /* 0x000fe2000cf81270 */
[----:B------:R-:W-:Y:S01]  /*1bda0*/  IMAD.WIDE R12, R10, 0x2, R6 ;  /* 0x000000020a0c7825 */ /* 0x000fe200078e0206 */
[----:B------:R-:W-:Y:S01]  /*1bdb0*/  ISETP.LT.AND P0, PT, R74, UR51, !P1 ;  /* 0x000000334a007c0c */ /* 0x000fe2000cf01270 */
[----:B------:R-:W0:Y:S01]  /*1bdc0*/  LDCU UR76, c[0x0][0x39c] ;  /* 0x00007380ff4c77ac */ /* 0x000e220008000800 */
[----:B------:R-:W-:Y:S01]  /*1bdd0*/  ISETP.GE.AND P3, PT, R0, UR10, PT ;  /* 0x0000000a00007c0c */ /* 0x000fe2000bf66270 */
[C---:B------:R-:W-:Y:S01]  /*1bde0*/  VIADD R0, R10.reuse, UR30 ;  /* 0x0000001e0a007c36 */ /* 0x040fe20008000000 */
[----:B------:R-:W-:Y:S01]  /*1bdf0*/  ISETP.LT.AND P5, PT, R73, UR58, !P1 ;  /* 0x0000003a49007c0c */ /* 0x000fe2000cfa1270 */
[----:B------:R1:W-:Y:S01]  /*1be00*/  @P2 STG.E.U16 desc[UR22][R12.64], R11 ;  /* 0x0000000b0c002986 */ /* 0x0003e2000c101516 */
[----:B------:R-:W-:Y:S01]  /*1be10*/  IMAD.WIDE R14, R10, 0x2, R4 ;  /* 0x000000020a0e7825 */ /* 0x000fe200078e0204 */
[----:B---3--:R-:W-:Y:S01]  /*1be20*/  PRMT R68, R90, 0x7610, R68 ;  /* 0x000076105a447816 */ /* 0x008fe20000000044 */
[----:B------:R-:W3:Y:S03]  /*1be30*/  LDCU UR51, c[0x0][0x398] ;  /* 0x00007300ff3377ac */ /* 0x000ee60008000800 */
[----:B------:R0:W-:Y:S01]  /*1be40*/  @P6 STG.E.U16 desc[UR22][R14.64], R69 ;  /* 0x000000450e006986 */ /* 0x0001e2000c101516 */
[----:B------:R-:W2:Y:S01]  /*1be50*/  LDCU UR58, c[0x0][0x398] ;  /* 0x00007300ff3a77ac */ /* 0x000ea20008000800 */
[----:B------:R-:W2:Y:S01]  /*1be60*/  LDCU UR10, c[0x0][0x398] ;  /* 0x00007300ff0a77ac */ /* 0x000ea20008000800 */
[----:B-1----:R-:W-:-:S04]  /*1be70*/  IMAD.WIDE R12, R0, 0x2, R8 ;  /* 0x00000002000c7825 */ /* 0x002fc800078e0208 */
[----:B------:R-:W-:Y:S01]  /*1be80*/  IMAD.WIDE R10, R0, 0x2, R2 ;  /* 0x00000002000a7825 */ /* 0x000fe200078e0202 */
[----:B------:R1:W-:Y:S04]  /*1be90*/  @P4 STG.E.U16 desc[UR22][R12.64], R68 ;  /* 0x000000440c004986 */ /* 0x0003e8000c101516 */
[----:B------:R3:W-:Y:S01]  /*1bea0*/  @P0 STG.E.U16 desc[UR22][R10.64], R67 ;  /* 0x000000430a000986 */ /* 0x0007e2000c101516 */
[----:B------:R-:W-:Y:S01]  /*1beb0*/  ISETP.LT.AND P1, PT, R92, UR63, !P1 ;  /* 0x0000003f5c007c0c */ /* 0x000fe2000cf21270 */
[C---:B0-----:R-:W-:Y:S01]  /*1bec0*/  IMAD.WIDE R14, R0.reuse, 0x2, R4 ;  /* 0x00000002000e7825 */ /* 0x041fe200078e0204 */
[----:B-1----:R-:W-:Y:S02]  /*1bed0*/  PRMT R13, R55, 0x7610, R13 ;  /* 0x00007610370d7816 */ /* 0x002fe4000000000d */
[----:B------:R-:W-:Y:S01]  /*1bee0*/  PRMT R69, R57, 0x7610, R69 ;  /* 0x0000761039457816 */ /* 0x000fe20000000045 */
[----:B------:R-:W5:Y:S01]  /*1bef0*/  LDL.LU R55, [R1+0x624] ;  /* 0x0006240001377983 */ /* 0x000f620000300800 */
[----:B---3--:R-:W-:Y:S01]  /*1bf00*/  IMAD.WIDE R10, R0, 0x2, R6 ;  /* 0x00000002000a7825 */ /* 0x008fe200078e0206 */
[----:B------:R-:W-:Y:S01]  /*1bf10*/  PRMT R68, R58, 0x7610, R68 ;  /* 0x000076103a447816 */ /* 0x000fe20000000044 */
[----:B------:R-:W0:Y:S03]  /*1bf20*/  LDCU UR63, c[0x0][0x398] ;  /* 0x00007300ff3f77ac */ /* 0x000e260008000800 */
[----:B------:R1:W-:Y:S02]  /*1bf30*/  @P5 STG.E.U16 desc[UR22][R10.64], R13 ;  /* 0x0000000d0a005986 */ /* 0x0003e4000c101516 */
[----:B-1----:R-:W-:-:S02]  /*1bf40*/  PRMT R11, R56, 0x7610, R11 ;  /* 0x00007610380b7816 */ /* 0x002fc4000000000b */
[----:B------:R-:W3:Y:S04]  /*1bf50*/  LDL.LU R56, [R1+0x620] ;  /* 0x0006200001387983 */ /* 0x000ee80000300800 */
[----:B------:R-:W3:Y:S04]  /*1bf60*/  LDL.LU.S16 R90, [R1+0x2fa] ;  /* 0x0002fa00015a7983 */ /* 0x000ee80000300600 */
[----:B------:R2:W-:Y:S02]  /*1bf70*/  @P1 STG.E.U16 desc[UR22][R14.64], R11 ;  /* 0x0000000b0e001986 */ /* 0x0005e4000c101516 */
[----:B--2---:R-:W-:-:S02]  /*1bf80*/  PRMT R11, R70, 0x7610, R11 ;  /* 0x00007610460b7816 */ /* 0x004fc4000000000b */
[----:B------:R-:W2:Y:S04]  /*1bf90*/  LDL.S16 R70, [R1+0x300] ;  /* 0x0003000001467983 */ /* 0x000ea80000100600 */
[----:B------:R-:W2:Y:S04]  /*1bfa0*/  LDL.LU R57, [R1+0x61c] ;  /* 0x00061c0001397983 */ /* 0x000ea80000300800 */
[----:B------:R-:W2:Y:S01]  /*1bfb0*/  LDL.LU R58, [R1+0x618] ;  /* 0x00061800013a7983 */ /* 0x000ea20000300800 */
[----:B----4-:R-:W-:-:S03]  /*1bfc0*/  PRMT R67, R89, 0x7610, R67 ;  /* 0x0000761059437816 */ /* 0x010fc60000000043 */
[----:B------:R-:W4:Y:S01]  /*1bfd0*/  LDL.LU.S16 R89, [R1+0x302] ;  /* 0x0003020001597983 */ /* 0x000f220000300600 */
[----:B------:R-:W-:Y:S01]  /*1bfe0*/  ISETP.LT.AND P2, PT, R66, UR55, !P3 ;  /* 0x0000003742007c0c */ /* 0x000fe2000df41270 */
[----:B------:R-:W-:Y:S01]  /*1bff0*/  VIADD R12, R65, 0x49 ;  /* 0x00000049410c7836 */ /* 0x000fe20000000000 */
[----:B------:R-:W-:Y:S01]  /*1c000*/  ISETP.LT.AND P6, PT, R74, UR50, !P3 ;  /* 0x000000324a007c0c */ /* 0x000fe2000dfc1270 */
[----:B------:R-:W-:Y:S01]  /*1c010*/  VIADD R10, R0, UR30 ;  /* 0x0000001e000a7c36 */ /* 0x000fe20008000000 */
[----:B-----5:R-:W-:Y:S01]  /*1c020*/  PRMT R0, R91, 0x7610, R0 ;  /* 0x000076105b007816 */ /* 0x020fe20000000000 */
[----:B------:R-:W1:Y:S01]  /*1c030*/  LDCU UR55, c[0x0][0x39c] ;  /* 0x00007380ff3777ac */ /* 0x000e620008000800 */
[----:B------:R-:W-:Y:S01]  /*1c040*/  ISETP.GE.AND P4, PT, R12, UR18, PT ;  /* 0x000000120c007c0c */ /* 0x000fe2000bf86270 */
[----:B------:R-:W-:Y:S01]  /*1c050*/  IMAD.WIDE R12, R10, 0x2, R8 ;  /* 0x000000020a0c7825 */ /* 0x000fe200078e0208 */
[----:B------:R-:W-:Y:S01]  /*1c060*/  ISETP.LT.AND P0, PT, R73, UR9, !P3 ;  /* 0x0000000949007c0c */ /* 0x000fe2000df01270 */
[----:B------:R-:W5:Y:S01]  /*1c070*/  LDCU UR50, c[0x0][0x398] ;  /* 0x00007300ff3277ac */ /* 0x000f620008000800 */
[----:B------:R-:W-:-:S03]  /*1c080*/  ISETP.LT.AND P3, PT, R92, UR56, !P3 ;  /* 0x000000385c007c0c */ /* 0x000fc6000df61270 */
[----:B------:R0:W-:Y:S01]  /*1c090*/  @P2 STG.E.U16 desc[UR22][R12.64], R0 ;  /* 0x000000000c002986 */ /* 0x0001e2000c101516 */
[----:B------:R-:W-:Y:S01]  /*1c0a0*/  ISETP.LT.AND P5, PT, R66, UR72, !P4 ;  /* 0x0000004842007c0c */ /* 0x000fe2000e7a1270 */
[----:B------:R-:W-:Y:S01]  /*1c0b0*/  IMAD.WIDE R14, R10, 0x2, R6 ;  /* 0x000000020a0e7825 */ /* 0x000fe200078e0206 */
        /* <DEDUP_REMOVED lines=10> */
[C---:B------:R-:W-:Y:S01]  /*1c160*/  VIADD R0, R10.reuse, UR30 ;  /* 0x0000001e0a007c36 */ /* 0x040fe20008000000 */
[----:B------:R5:W-:Y:S01]  /*1c170*/  @P0 STG.E.U16 desc[UR22][R14.64], R69 ;  /* 0x000000450e000986 */ /* 0x000be2000c101516 */
[----:B------:R-:W0:Y:S01]  /*1c180*/  LDCU UR53, c[0x0][0x398] ;  /* 0x00007300ff3577ac */ /* 0x000e220008000800 */
[----:B-1----:R-:W-:Y:S01]  /*1c190*/  IMAD.WIDE R12, R10, 0x2, R4 ;  /* 0x000000020a0c7825 */ /* 0x002fe200078e0204 */
[----:B------:R-:W-:Y:S01]  /*1c1a0*/  ISETP.LT.AND P4, PT, R92, UR54, !P4 ;  /* 0x000000365c007c0c */ /* 0x000fe2000e781270 */
[----:B------:R-:W1:Y:S02]  /*1c1b0*/  LDCU UR49, c[0x0][0x398] ;  /* 0x00007300ff3177ac */ /* 0x000e640008000800 */
[C---:B------:R-:W-:Y:S01]  /*1c1c0*/  IMAD.WIDE R10, R0.reuse, 0x2, R8 ;  /* 0x00000002000a7825 */ /* 0x040fe200078e0208 */
[----:B------:R0:W-:Y:S01]  /*1c1d0*/  @P3 STG.E.U16 desc[UR22][R12.64], R68 ;  /* 0x000000440c003986 */ /* 0x0001e2000c101516 */
[----:B-----5:R-:W-:Y:S01]  /*1c1e0*/  PRMT R15, R59, 0x7610, R15 ;  /* 0x000076103b0f7816 */ /* 0x020fe2000000000f */
[----:B------:R-:W5:Y:S02]  /*1c1f0*/  LDCU UR54, c[0x0][0x398] ;  /* 0x00007300ff3677ac */ /* 0x000f640008000800 */
[----:B------:R3:W-:Y:S01]  /*1c200*/  @P5 STG.E.U16 desc[UR22][R10.64], R67 ;  /* 0x000000430a005986 */ /* 0x0007e2000c101516 */
[----:B------:R-:W-:Y:S01]  /*1c210*/  VIADD R14, R65, 0x4b ;  /* 0x0000004b410e7836 */ /* 0x000fe20000000000 */
[----:B------:R-:W1:Y:S02]  /*1c220*/  LDCU UR70, c[0x0][0x398] ;  /* 0x00007300ff4677ac */ /* 0x000e640008000800 */
[----:B------:R-:W5:Y:S01]  /*1c230*/  LDL.LU R59, [R1+0x614] ;  /* 0x00061400013b7983 */ /* 0x000f620000300800 */
[----:B0-----:R-:W-:Y:S01]  /*1c240*/  IMAD.WIDE R12, R0, 0x2, R2 ;  /* 0x00000002000c7825 */ /* 0x001fe200078e0202 */
[----:B---3--:R-:W-:-:S03]  /*1c250*/  PRMT R67, R90, 0x7610, R67 ;  /* 0x000076105a437816 */ /* 0x008fc60000000043 */
[----:B------:R-:W-:Y:S01]  /*1c260*/  IMAD.WIDE R10, R0, 0x2, R6 ;  /* 0x00000002000a7825 */ /* 0x000fe200078e0206 */
[----:B------:R-:W-:Y:S02]  /*1c270*/  PRMT R68, R60, 0x7610, R68 ;  /* 0x000076103c447816 */ /* 0x000fe40000000044 */
[----:B------:R-:W3:Y:S04]  /*1c280*/  LDL.LU R60, [R1+0x610] ;  /* 0x00061000013c7983 */ /* 0x000ee80000300800 */
[----:B------:R0:W-:Y:S01]  /*1c290*/  @P1 STG.E.U16 desc[UR22][R12.64], R67 ;  /* 0x000000430c001986 */ /* 0x0001e2000c101516 */
[----:B------:R-:W-:Y:S01]  /*1c2a0*/  ISETP.GE.AND P1, PT, R14, UR14, PT ;  /* 0x0000000e0e007c0c */ /* 0x000fe2000bf26270 */
[----:B------:R-:W1:Y:S02]  /*1c2b0*/  LDCU UR14, c[0x0][0x398] ;  /* 0x00007300ff0e77ac */ /* 0x000e640008000800 */
[----:B------:R0:W-:Y:S04]  /*1c2c0*/  @P2 STG.E.U16 desc[UR22][R10.64], R15 ;  /* 0x0000000f0a002986 */ /* 0x0001e8000c101516 */
[----:B------:R-:W3:Y:S01]  /*1c2d0*/  LDL.S16 R71, [R1+0x308] ;  /* 0x0003080001477983 */ /* 0x000ee20000100600 */
[----:B0-----:R-:W-:-:S03]  /*1c2e0*/  VIADD R67, R65, 0x4d ;  /* 0x0000004d41437836 */ /* 0x001fc60000000000 */
[----:B------:R-:W3:Y:S01]  /*1c2f0*/  LDL.LU.S16 R90, [R1+0x30a] ;  /* 0x00030a00015a7983 */ /* 0x000ee20000300600 */
[----:B------:R-:W-:-:S05]  /*1c300*/  IMAD.WIDE R14, R0, 0x2, R4 ;  /* 0x00000002000e7825 */ /* 0x000fca00078e0204 */
[----:B------:R0:W-:Y:S01]  /*1c310*/  @P4 STG.E.U16 desc[UR22][R14.64], R68 ;  /* 0x000000440e004986 */ /* 0x0001e2000c101516 */
[----:B------:R-:W-:Y:S02]  /*1c320*/  ISETP.GE.AND P4, PT, R67, UR37, PT ;  /* 0x0000002543007c0c */ /* 0x000fe4000bf86270 */
[----:B------:R-:W-:Y:S02]  /*1c330*/  ISETP.LT.AND P0, PT, R66, UR48, !P6 ;  /* 0x0000003042007c0c */ /* 0x000fe4000f701270 */
[----:B------:R-:W-:Y:S01]  /*1c340*/  ISETP.LT.AND P3, PT, R74, UR34, !P6 ;  /* 0x000000224a007c0c */ /* 0x000fe2000f761270 */
[----:B------:R-:W-:Y:S01]  /*1c350*/  VIADD R10, R0, UR30 ;  /* 0x0000001e000a7c36 */ /* 0x000fe20008000000 */
[----:B------:R-:W-:Y:S01]  /*1c360*/  ISETP.LT.AND P5, PT, R73, UR52, !P6 ;  /* 0x0000003449007c0c */ /* 0x000fe2000f7a1270 */
[----:B------:R-:W-:Y:S01]  /*1c370*/  VIADD R11, R65, 0x4c ;  /* 0x0000004c410b7836 */ /* 0x000fe20000000000 */
[----:B------:R-:W0:Y:S01]  /*1c380*/  LDCU UR48, c[0x0][0x39c] ;  /* 0x00007380ff3077ac */ /* 0x000e220008000800 */
[----:B----4-:R-:W-:Y:S01]  /*1c390*/  PRMT R67, R89, 0x7610, R67 ;  /* 0x0000761059437816 */ /* 0x010fe20000000043 */
[----:B------:R-:W-:Y:S01]  /*1c3a0*/  IMAD.WIDE R12, R10, 0x2, R8 ;  /* 0x000000020a0c7825 */ /* 0x000fe200078e0208 */
[----:B------:R-:W4:Y:S01]  /*1c3b0*/  LDL.LU R89, [R1+0x30] ;  /* 0x0000300001597983 */ /* 0x000f220000300800 */
[----:B--2---:R-:W-:Y:S01]  /*1c3c0*/  PRMT R0, R70, 0x7610, R0 ;  /* 0x0000761046007816 */ /* 0x004fe20000000000 */
[----:B------:R-:W2:Y:S01]  /*1c3d0*/  LDCU UR37, c[0x0][0x39c] ;  /* 0x00007380ff2577ac */ /* 0x000ea20008000800 */
[----:B0-----:R-:W-:Y:S01]  /*1c3e0*/  IMAD.WIDE R14, R10, 0x2, R2 ;  /* 0x000000020a0e7825 */ /* 0x001fe200078e0202 */
[----:B------:R-:W-:-:S02]  /*1c3f0*/  ISETP.GE.AND P2, PT, R11, UR65, PT ;  /* 0x000000410b007c0c */ /* 0x000fc4000bf46270 */
[----:B------:R-:W-:Y:S01]  /*1c400*/  @P0 STG.E.U16 desc[UR22][R12.64], R0 ;  /* 0x000000000c000986 */ /* 0x000fe2000c101516 */
[----:B------:R-:W-:Y:S01]  /*1c410*/  PRMT R11, R61, 0x7610, R11 ;  /* 0x000076103d0b7816 */ /* 0x000fe2000000000b */
[----:B------:R-:W0:Y:S02]  /*1c420*/  LDCU UR34, c[0x0][0x398] ;  /* 0x00007300ff2277ac */ /* 0x000e240008000800 */
[----:B------:R0:W-:Y:S01]  /*1c430*/  @P3 STG.E.U16 desc[UR22][R14.64], R67 ;  /* 0x000000430e003986 */ /* 0x0001e2000c101516 */
[----:B------:R-:W-:Y:S01]  /*1c440*/  PRMT R68, R63, 0x7610, R68 ;  /* 0x000076103f447816 */ /* 0x000fe20000000044 */
[----:B------:R-:W0:Y:S02]  /*1c450*/  LDCU UR52, c[0x0][0x398] ;  /* 0x00007300ff3477ac */ /* 0x000e240008000800 */
[----:B------:R-:W2:Y:S01]  /*1c460*/  LDL.LU R61, [R1+0x60c] ;  /* 0x00060c00013d7983 */ /* 0x000ea20000300800 */
[----:B---3--:R-:W-:Y:S01]  /*1c470*/  PRMT R69, R90, 0x7610, R69 ;  /* 0x000076105a457816 */ /* 0x008fe20000000045 */
[----:B------:R-:W3:Y:S01]  /*1c480*/  LDCU UR65, c[0x0][0x398] ;  /* 0x00007300ff4177ac */ /* 0x000ee20008000800 */
[----:B0-----:R-:W-:-:S02]  /*1c490*/  PRMT R15, R62, 0x7610, R15 ;  /* 0x000076103e0f7816 */ /* 0x001fc4000000000f */
[----:B------:R-:W2:Y:S04]  /*1c4a0*/  LDL.LU R62, [R1+0x608] ;  /* 0x00060800013e7983 */ /* 0x000ea80000300800 */
[----:B------:R-:W2:Y:S04]  /*1c4b0*/  LDL.S16 R91, [R1+0x310] ;  /* 0x00031000015b7983 */ /* 0x000ea80000100600 */
[----:B------:R-:W3:Y:S01]  /*1c4c0*/  LDL.LU.S16 R70, [R1+0x312] ;  /* 0x0003120001467983 */ /* 0x000ee20000300600 */
[----:B------:R-:W-:-:S03]  /*1c4d0*/  PRMT R67, R64, 0x7610, R67 ;  /* 0x0000761040437816 */ /* 0x000fc60000000043 */
[----:B------:R-:W5:Y:S04]  /*1c4e0*/  LDL.LU R63, [R1+0x604] ;  /* 0x00060400013f7983 */ /* 0x000f680000300800 */
[----:B------:R-:W5:Y:S04]  /*1c4f0*/  LDL.LU R64, [R1+0x600] ;  /* 0x0006000001407983 */ /* 0x000f680000300800 */
[----:B------:R-:W5:Y:S01]  /*1c500*/  LDL.S16 R90, [R1+0x318] ;  /* 0x00031800015a7983 */ /* 0x000f620000100600 */
[----:B----4-:R-:W-:-:S03]  /*1c510*/  F2FP.BF16.F32.PACK_AB R16, R16, R89 ;  /* 0x000000591010723e */ /* 0x010fc600000010ff */
[----:B------:R-:W4:Y:S01]  /*1c520*/  LDL.LU.S16 R89, [R1+0x31a] ;  /* 0x00031a0001597983 */ /* 0x000f220000300600 */
[----:B------:R-:W-:Y:S01]  /*1c530*/  ISETP.LT.AND P6, PT, R92, UR45, !P6 ;  /* 0x0000002d5c007c0c */ /* 0x000fe2000f7c1270 */
[----:B------:R-:W-:-:S04]  /*1c540*/  IMAD.WIDE R12, R10, 0x2, R6 ;  /* 0x000000020a0c7825 */ /* 0x000fc800078e0206 */
[----:B------:R-:W-:Y:S01]  /*1c550*/  VIADD R0, R65, 0x4e ;  /* 0x0000004e41007836 */ /* 0x000fe20000000000 */
[----:B------:R0:W-:Y:S01]  /*1c560*/  @P5 STG.E.U16 desc[UR22][R12.64], R11 ;  /* 0x0000000b0c005986 */ /* 0x0001e2000c101516 */
[----:B------:R-:W-:Y:S01]  /*1c570*/  ISETP.LT.AND P5, PT, R66, UR75, !P1 ;  /* 0x0000004b42007c0c */ /* 0x000fe2000cfa1270 */
[----:B------:R-:W1:Y:S02]  /*1c580*/  LDCU UR45, c[0x0][0x398] ;  /* 0x00007300ff2d77ac */ /* 0x000e640008000800 */
[----:B------:R-:W-:Y:S01]  /*1c590*/  ISETP.GE.AND P0, PT, R0, UR62, PT ;  /* 0x0000003e00007c0c */ /* 0x000fe2000bf06270 */
[----:B------:R-:W-:Y:S01]  /*1c5a0*/  VIADD R0, R10, UR30 ;  /* 0x0000001e0a007c36 */ /* 0x000fe20008000000 */
[----:B------:R-:W-:Y:S01]  /*1c5b0*/  ISETP.LT.AND P3, PT, R74, UR16, !P1 ;  /* 0x000000104a007c0c */ /* 0x000fe2000cf61270 */
[----:B------:R-:W4:Y:S01]  /*1c5c0*/  LDL.LU R75, [R1+0x34] ;  /* 0x00003400014b7983 */ /* 0x000f220000300800 */
[----:B------:R-:W-:Y:S01]  /*1c5d0*/  PRMT R14, R71, 0x7610, R14 ;  /* 0x00007610470e7816 */ /* 0x000fe2000000000e */
[----:B------:R-:W1:Y:S02]  /*1c5e0*/  LDCU UR62, c[0x0][0x398] ;  /* 0x00007300ff3e77ac */ /* 0x000e640008000800 */
[----:B------:R-:W4:Y:S01]  /*1c5f0*/  LDL.S16 R72, [R1+0x320] ;  /* 0x0003200001487983 */ /* 0x000f220000100600 */
[----:B0-----:R-:W-:Y:S01]  /*1c600*/  IMAD.WIDE R12, R10, 0x2, R4 ;  /* 0x000000020a0c7825 */ /* 0x001fe200078e0204 */
[----:B------:R-:W0:Y:S02]  /*1c610*/  LDCU UR16, c[0x0][0x398] ;  /* 0x00007300ff1077ac */ /* 0x000e240008000800 */
[----:B------:R-:W4:Y:S01]  /*1c620*/  LDL.LU R71, [R1+0x38] ;  /* 0x0000380001477983 */ /* 0x000f220000300800 */
[----:B------:R-:W-:Y:S01]  /*1c630*/  IMAD.WIDE R10, R0, 0x2, R8 ;  /* 0x00000002000a7825 */ /* 0x000fe200078e0208 */
[----:B------:R-:W0:Y:S02]  /*1c640*/  LDCU UR75, c[0x0][0x398] ;  /* 0x00007300ff4b77ac */ /* 0x000e240008000800 */
[----:B------:R1:W-:Y:S01]  /*1c650*/  @P6 STG.E.U16 desc[UR22][R12.64], R15 ;  /* 0x0000000f0c006986 */ /* 0x0003e2000c101516 */
[----:B------:R-:W-:Y:S01]  /*1c660*/  ISETP.LT.AND P6, PT, R73, UR71, !P1 ;  /* 0x0000004749007c0c */ /* 0x000fe2000cfc1270 */
[----:B------:R-:W0:Y:S01]  /*1c670*/  LDCU UR71, c[0x0][0x398] ;  /* 0x00007300ff4777ac */ /* 0x000e220008000800 */
[----:B------:R-:W-:Y:S01]  /*1c680*/  ISETP.LT.AND P1, PT, R92, UR46, !P1 ;  /* 0x0000002e5c007c0c */ /* 0x000fe2000cf21270 */
[----:B------:R0:W-:Y:S01]  /*1c690*/  @P5 STG.E.U16 desc[UR22][R10.64], R14 ;  /* 0x0000000e0a005986 */ /* 0x0001e2000c101516 */
[----:B------:R-:W2:Y:S01]  /*1c6a0*/  LDCU UR46, c[0x0][0x398] ;  /* 0x00007300ff2e77ac */ /* 0x000ea20008000800 */
[----:B-1----:R-:W-:-:S02]  /*1c6b0*/  VIADD R12, R65, 0x4f ;  /* 0x0000004f410c7836 */ /* 0x002fc40000000000 */
[----:B0-----:R-:W-:-:S03]  /*1c6c0*/  IMAD.WIDE R14, R0, 0x2, R2 ;  /* 0x00000002000e7825 */ /* 0x001fc600078e0202 */
[----:B------:R-:W-:Y:S01]  /*1c6d0*/  ISETP.GE.AND P5, PT, R12, UR59, PT ;  /* 0x0000003b0c007c0c */ /* 0x000fe2000bfa6270 */
[----:B------:R-:W0:Y:S01]  /*1c6e0*/  LDCU UR59, c[0x0][0x39c] ;  /* 0x00007380ff3b77ac */ /* 0x000e220008000800 */
[C---:B------:R-:W-:Y:S01]  /*1c6f0*/  IMAD.WIDE R12, R0.reuse, 0x2, R6 ;  /* 0x00000002000c7825 */ /* 0x040fe200078e0206 */
[----:B------:R1:W-:Y:S03]  /*1c700*/  @P3 STG.E.U16 desc[UR22][R14.64], R69 ;  /* 0x000000450e003986 */ /* 0x0003e6000c101516 */
[----:B------:R-:W-:Y:S01]  /*1c710*/  IMAD.WIDE R10, R0, 0x2, R4 ;  /* 0x00000002000a7825 */ /* 0x000fe200078e0204 */
[----:B------:R0:W-:Y:S01]  /*1c720*/  @P6 STG.E.U16 desc[UR22][R12.64], R68 ;  /* 0x000000440c006986 */ /* 0x0001e2000c101516 */
[----:B------:R-:W-:Y:S01]  /*1c730*/  ISETP.LT.AND P3, PT, R66, UR74, !P2 ;  /* 0x0000004a42007c0c */ /* 0x000fe2000d761270 */
[----:B------:R-:W2:Y:S02]  /*1c740*/  LDCU UR74, c[0x0][0x398] ;  /* 0x00007300ff4a77ac */ /* 0x000ea40008000800 */
[----:B------:R0:W-:Y:S01]  /*1c750*/  @P1 STG.E.U16 desc[UR22][R10.64], R67 ;  /* 0x000000430a001986 */ /* 0x0001e2000c101516 */
[----:B------:R-:W-:Y:S01]  /*1c760*/  ISETP.LT.AND P1, PT, R74, UR39, !P2 ;  /* 0x000000274a007c0c */ /* 0x000fe2000d721270 */
[----:B------:R-:W-:Y:S01]  /*1c770*/  VIADD R0, R0, UR30 ;  /* 0x0000001e00007c36 */ /* 0x000fe20008000000 */
[----:B------:R-:W-:Y:S01]  /*1c780*/  ISETP.LT.AND P6, PT, R73, UR26, !P2 ;  /* 0x0000001a49007c0c */ /* 0x000fe2000d7c1270 */
[----:B------:R-:W2:Y:S01]  /*1c790*/  LDCU UR39, c[0x0][0x398] ;  /* 0x00007300ff2777ac */ /* 0x000ea20008000800 */
[----:B------:R-:W-:Y:S01]  /*1c7a0*/  ISETP.LT.AND P2, PT, R92, UR64, !P2 ;  /* 0x000000405c007c0c */ /* 0x000fe2000d741270 */
[C---:B-1----:R-:W-:Y:S01]  /*1c7b0*/  IMAD.WIDE R14, R0.reuse, 0x2, R8 ;  /* 0x00000002000e7825 */ /* 0x042fe200078e0208 */
[----:B------:R-:W1:Y:S03]  /*1c7c0*/  LDCU UR26, c[0x0][0x398] ;  /* 0x00007300ff1a77ac */ /* 0x000e660008000800 */
[C---:B0-----:R-:W-:Y:S01]  /*1c7d0*/  IMAD.WIDE R12, R0.reuse, 0x2, R2 ;  /* 0x00000002000c7825 */ /* 0x041fe200078e0202 */
[----:B------:R-:W0:Y:S03]  /*1c7e0*/  LDCU UR64, c[0x0][0x398] ;  /* 0x00007300ff4077ac */ /* 0x000e260008000800 */
[----:B------:R-:W-:Y:S01]  /*1c7f0*/  IMAD.WIDE R10, R0, 0x2, R6 ;  /* 0x00000002000a7825 */ /* 0x000fe200078e0206 */
[----:B--2---:R-:W-:-:S02]  /*1c800*/  PRMT R69, R91, 0x7610, R69 ;  /* 0x000076105b457816 */ /* 0x004fc40000000045 */
[----:B---3--:R-:W-:-:S03]  /*1c810*/  PRMT R68, R70, 0x7610, R68 ;  /* 0x0000761046447816 */ /* 0x008fc60000000044 */
[----:B------:R-:W-:Y:S04]  /*1c820*/  @P3 STG.E.U16 desc[UR22][R14.64], R69 ;  /* 0x000000450e003986 */ /* 0x000fe8000c101516 */
[----:B------:R2:W-:Y:S04]  /*1c830*/  @P1 STG.E.U16 desc[UR22][R12.64], R68 ;  /* 0x000000440c001986 */ /* 0x0005e8000c101516 */
[----:B------:R3:W-:Y:S01]  /*1c840*/  @P6 STG.E.U16 desc[UR22][R10.64], R16 ;  /* 0x000000100a006986 */ /* 0x0007e2000c101516 */
[----:B--2---:R-:W-:Y:S01]  /*1c850*/  IMAD.WIDE R12, R0, 0x2, R4 ;  /* 0x00000002000c7825 */ /* 0x004fe200078e0204 */
[----:B---3--:R-:W-:-:S02]  /*1c860*/  PRMT R11, R16, 0x7632, R11 ;  /* 0x00007632100b7816 */ /* 0x008fc4000000000b */
[----:B-----5:R-:W-:Y:S02]  /*1c870*/  PRMT R16, R90, 0x7610, R16 ;  /* 0x000076105a107816 */ /* 0x020fe40000000010 */
[----:B------:R-:W2:Y:S04]  /*1c880*/  LDL.LU.S16 R90, [R1+0x322] ;  /* 0x00032200015a7983 */ /* 0x000ea80000300600 */
[----:B------:R4:W-:Y:S02]  /*1c890*/  @P2 STG.E.U16 desc[UR22][R12.64], R11 ;  /* 0x0000000b0c002986 */ /* 0x0009e4000c101516 */
[----:B----4-:R-:W-:Y:S02]  /*1c8a0*/  PRMT R11, R89, 0x7610, R11 ;  /* 0x00007610590b7816 */ /* 0x010fe4000000000b */
[----:B------:R-:W3:Y:S01]  /*1c8b0*/  LDL.LU R89, [R1+0x3c] ;  /* 0x00003c0001597983 */ /* 0x000ee20000300800 */
[----:B------:R-:W-:Y:S01]  /*1c8c0*/  ISETP.LT.AND P6, PT, R66, UR35, !P4 ;  /* 0x0000002342007c0c */ /* 0x000fe2000e7c1270 */
[----:B------:R-:W-:Y:S01]  /*1c8d0*/  VIADD R10, R0, UR30 ;  /* 0x0000001e000a7c36 */ /* 0x000fe20008000000 */
[----:B------:R-:W-:Y:S01]  /*1c8e0*/  ISETP.LT.AND P1, PT, R74, UR66, !P4 ;  /* 0x000000424a007c0c */ /* 0x000fe2000e721270 */
[----:B------:R-:W4:Y:S01]  /*1c8f0*/  LDL.S16 R91, [R1+0x328] ;  /* 0x00032800015b7983 */ /* 0x000f220000100600 */
[----:B------:R-:W-:Y:S01]  /*1c900*/  F2FP.BF16.F32.PACK_AB R17, R17, R75 ;  /* 0x0000004b1111723e */ /* 0x000fe200000010ff */
[----:B------:R-:W-:-:S02]  /*1c910*/  IMAD.WIDE R14, R10, 0x2, R8 ;  /* 0x000000020a0e7825 */ /* 0x000fc400078e0208 */
[----:B------:R-:W5:Y:S01]  /*1c920*/  LDL.LU.S16 R70, [R1+0x32a] ;  /* 0x00032a0001467983 */ /* 0x000f620000300600 */
[----:B------:R-:W0:Y:S05]  /*1c930*/  LDCU UR35, c[0x0][0x398] ;  /* 0x00007300ff2377ac */ /* 0x000e2a0008000800 */
[----:B------:R1:W-:Y:S01]  /*1c940*/  @P6 STG.E.U16 desc[UR22][R14.64], R16 ;  /* 0x000000100e006986 */ /* 0x0003e2000c101516 */
[----:B------:R-:W-:Y:S01]  /*1c950*/  ISETP.LT.AND P6, PT, R73, UR68, !P4 ;  /* 0x0000004449007c0c */ /* 0x000fe2000e7c1270 */
[----:B------:R-:W-:Y:S01]  /*1c960*/  IMAD.WIDE R12, R10, 0x2, R2 ;  /* 0x000000020a0c7825 */ /* 0x000fe200078e0202 */
[----:B------:R-:W-:Y:S01]  /*1c970*/  F2FP.BF16.F32.PACK_AB R18, R18, R71 ;  /* 0x000000471212723e */ /* 0x000fe200000010ff */
[----:B------:R-:W0:Y:S03]  /*1c980*/  LDCU UR66, c[0x0][0x398] ;  /* 0x00007300ff4277ac */ /* 0x000e260008000800 */
[----:B------:R-:W-:Y:S01]  /*1c990*/  @P1 STG.E.U16 desc[UR22][R12.64], R11 ;  /* 0x0000000b0c001986 */ /* 0x000fe2000c101516 */
[----:B-1----:R-:W-:Y:S01]  /*1c9a0*/  IMAD.WIDE R14, R10, 0x2, R6 ;  /* 0x000000020a0e7825 */ /* 0x002fe200078e0206 */
[----:B------:R-:W-:Y:S01]  /*1c9b0*/  PRMT R16, R17, 0x7632, R16 ;  /* 0x0000763211107816 */ /* 0x000fe20000000010 */
[----:B------:R-:W1:Y:S04]  /*1c9c0*/  LDCU UR68, c[0x0][0x398] ;  /* 0x00007300ff4477ac */ /* 0x000e680008000800 */
[----:B------:R2:W-:Y:S02]  /*1c9d0*/  @P6 STG.E.U16 desc[UR22][R14.64], R17 ;  /* 0x000000110e006986 */ /* 0x0005e4000c101516 */
[----:B--2---:R-:W-:-:S02]  /*1c9e0*/  PRMT R17, R90, 0x7610, R17 ;  /* 0x000076105a117816 */ /* 0x004fc40000000011 */
[----:B------:R-:W2:Y:S01]  /*1c9f0*/  LDL.S16 R90, [R1+0x32c] ;  /* 0x00032c00015a7983 */ /* 0x000ea20000100600 */
[----:B---3--:R-:W-:-:S03]  /*1ca00*/  F2FP.BF16.F32.PACK_AB R19, R19, R89 ;  /* 0x000000591313723e */ /* 0x008fc600000010ff */
[----:B------:R-:W3:Y:S01]  /*1ca10*/  LDL.LU.S16 R89, [R1+0x32e] ;  /* 0x00032e0001597983 */ /* 0x000ee20000300600 */
[----:B------:R-:W-:Y:S01]  /*1ca20*/  ISETP.LT.AND P4, PT, R92, UR24, !P4 ;  /* 0x000000185c007c0c */ /* 0x000fe2000e781270 */
[C---:B------:R-:W-:Y:S01]  /*1ca30*/  VIADD R0, R65.reuse, 0x51 ;  /* 0x0000005141007836 */ /* 0x040fe20000000000 */
[----:B------:R-:W-:Y:S01]  /*1ca40*/  ISETP.LT.AND P1, PT, R66, UR60, !P0 ;  /* 0x0000003c42007c0c */ /* 0x000fe2000c721270 */
[----:B------:R-:W-:Y:S01]  /*1ca50*/  IMAD.WIDE R12, R10, 0x2, R4 ;  /* 0x000000020a0c7825 */ /* 0x000fe200078e0204 */
[----:B------:R-:W-:Y:S01]  /*1ca60*/  ISETP.LT.AND P6, PT, R74, UR73, !P0 ;  /* 0x000000494a007c0c */ /* 0x000fe2000c7c1270 */
[----:B------:R-:W3:Y:S01]  /*1ca70*/  LDL.LU R75, [R1+0x40] ;  /* 0x00004000014b7983 */ /* 0x000ee20000300800 */
[----:B------:R-:W-:Y:S01]  /*1ca80*/  ISETP.GE.AND P2, PT, R0, UR40, PT ;  /* 0x0000002800007c0c */ /* 0x000fe2000bf46270 */
[----:B------:R-:W-:Y:S01]  /*1ca90*/  VIADD R0, R10, UR30 ;  /* 0x0000001e0a007c36 */ /* 0x000fe20008000000 */
[----:B------:R-:W-:Y:S01]  /*1caa0*/  PRMT R14, R72, 0x7610, R14 ;  /* 0x00007610480e7816 */ /* 0x000fe2000000000e */
[----:B------:R-:W-:Y:S01]  /*1cab0*/  VIADD R67, R65, 0x50 ;  /* 0x0000005041437836 */ /* 0x000fe20000000000 */
[----:B------:R-:W3:Y:S01]  /*1cac0*/  LDL.S16 R72, [R1+0x330] ;  /* 0x0003300001487983 */ /* 0x000ee20000100600 */
[----:B------:R-:W-:Y:S01]  /*1cad0*/  IMAD.WIDE R10, R0, 0x2, R8 ;  /* 0x00000002000a7825 */ /* 0x000fe200078e0208 */
[----:B------:R-:W0:Y:S02]  /*1cae0*/  LDCU UR24, c[0x0][0x39c] ;  /* 0x00007380ff1877ac */ /* 0x000e240008000800 */
[----:B------:R1:W-:Y:S01]  /*1caf0*/  @P4 STG.E.U16 desc[UR22][R12.64], R16 ;  /* 0x000000100c004986 */ /* 0x0003e2000c101516 */
[----:B------:R-:W-:Y:S01]  /*1cb00*/  ISETP.LT.AND P4, PT, R73, UR67, !P0 ;  /* 0x0000004349007c0c */ /* 0x000fe2000c781270 */
[----:B------:R-:W0:Y:S01]  /*1cb10*/  LDCU UR40, c[0x0][0x398] ;  /* 0x00007300ff2877ac */ /* 0x000e220008000800 */
[----:B------:R-:W-:Y:S01]  /*1cb20*/  ISETP.LT.AND P0, PT, R92, UR12, !P0 ;  /* 0x0000000c5c007c0c */ /* 0x000fe2000c701270 */
[----:B------:R4:W-:Y:S01]  /*1cb30*/  @P1 STG.E.U16 desc[UR22][R10.64], R14 ;  /* 0x0000000e0a001986 */ /* 0x0009e2000c101516 */
[----:B------:R-:W-:Y:S01]  /*1cb40*/  ISETP.GE.AND P3, PT, R67, UR57, PT ;  /* 0x0000003943007c0c */ /* 0x000fe2000bf66270 */
[----:B------:R-:W0:Y:S02]  /*1cb50*/  LDCU UR57, c[0x0][0x39c] ;  /* 0x00007380ff3977ac */ /* 0x000e240008000800 */
[----:B------:R-:W3:Y:S01]  /*1cb60*/  LDL.LU R71, [R1+0x44] ;  /* 0x0000440001477983 */ /* 0x000ee20000300800 */
[----:B------:R-:W0:Y:S01]  /*1cb70*/  LDCU UR12, c[0x0][0x39c] ;  /* 0x00007380ff0c77ac */ /* 0x000e220008000800 */
[----:B-1----:R-:W-:Y:S01]  /*1cb80*/  VIADD R12, R65, 0x52 ;  /* 0x00000052410c7836 */ /* 0x002fe20000000000 */
[----:B------:R-:W-:Y:S01]  /*1cb90*/  PRMT R16, R18, 0x7632, R16 ;  /* 0x0000763212107816 */ /* 0x000fe20000000010 */
[----:B------:R-:W1:Y:S01]  /*1cba0*/  LDCU UR60, c[0x0][0x398] ;  /* 0x00007300ff3c77ac */ /* 0x000e620008000800 */
[----:B----4-:R-:W-:-:S02]  /*1cbb0*/  IMAD.WIDE R14, R0, 0x2, R2 ;  /* 0x00000002000e7825 */ /* 0x010fc400078e0202 */
[----:B------:R-:W-:Y:S01]  /*1cbc0*/  ISETP.GE.AND P1, PT, R12, UR6, PT ;  /* 0x000000060c007c0c */ /* 0x000fe2000bf26270 */
[----:B------:R-:W4:Y:S01]  /*1cbd0*/  LDCU UR73, c[0x0][0x398] ;  /* 0x00007300ff4977ac */ /* 0x000f220008000800 */
[C---:B------:R-:W-:Y:S01]  /*1cbe0*/  IMAD.WIDE R12, R0.reuse, 0x2, R6 ;  /* 0x00000002000c7825 */ /* 0x040fe200078e0206 */
[----:B------:R5:W-:Y:S01]  /*1cbf0*/  @P6 STG.E.U16 desc[UR22][R14.64], R17 ;  /* 0x000000110e006986 */ /* 0x000be2000c101516 */
[----:B------:R-:W0:Y:S02]  /*1cc00*/  LDCU UR67, c[0x0][0x398] ;  /* 0x00007300ff4377ac */ /* 0x000e240008000800 */
[----:B------:R-:W-:Y:S01]  /*1cc10*/  IMAD.WIDE R10, R0, 0x2, R4 ;  /* 0x00000002000a7825 */ /* 0x000fe200078e0204 */
[----:B------:R1:W-:Y:S01]  /*1cc20*/  @P4 STG.E.U16 desc[UR22][R12.64], R18 ;  /* 0x000000120c004986 */ /* 0x0003e2000c101516 */
[----:B------:R-:W-:Y:S01]  /*1cc30*/  ISETP.LT.AND P4, PT, R66, UR4, !P5 ;  /* 0x0000000442007c0c */ /* 0x000fe2000ef81270 */
[----:B------:R-:W0:Y:S02]  /*1cc40*/  LDCU UR6, c[0x0][0x398] ;  /* 0x00007300ff0677ac */ /* 0x000e240008000800 */
[----:B------:R0:W-:Y:S01]  /*1cc50*/  @P0 STG.E.U16 desc[UR22][R10.64], R16 ;  /* 0x000000100a000986 */ /* 0x0001e2000c101516 */
[----:B------:R-:W-:-:S02]  /*1cc60*/  ISETP.LT.AND P0, PT, R74, UR33, !P5 ;  /* 0x000000214a007c0c */ /* 0x000fc4000ef01270 */
[----:B------:R-:W-:Y:S01]  /*1cc70*/  ISETP.LT.AND P6, PT, R73, UR31, !P5 ;  /* 0x0000001f49007c0c */ /* 0x000fe2000efc1270 */
[----:B------:R-:W-:Y:S01]  /*1cc80*/  VIADD R0, R0, UR30 ;  /* 0x0000001e00007c36 */ /* 0x000fe20008000000 */
[----:B------:R-:W-:Y:S01]  /*1cc90*/  ISETP.LT.AND P5, PT, R92, UR41, !P5 ;  /* 0x000000295c007c0c */ /* 0x000fe2000efa1270 */
[----:B------:R-:W2:Y:S01]  /*1cca0*/  LDCU UR41, c[0x0][0x39c] ;  /* 0x00007380ff2977ac */ /* 0x000ea20008000800 */
[----:B-----5:R-:W-:Y:S01]  /*1ccb0*/  PRMT R17, R70, 0x7610, R17 ;  /* 0x0000761046117816 */ /* 0x020fe20000000011 */
[C---:B------:R-:W-:Y:S01]  /*1ccc0*/  IMAD.WIDE R14, R0.reuse, 0x2, R8 ;  /* 0x00000002000e7825 */ /* 0x040fe200078e0208 */
[----:B-1----:R-:W-:Y:S01]  /*1ccd0*/  PRMT R18, R91, 0x7610, R18 ;  /* 0x000076105b127816 */ /* 0x002fe20000000012 */
[----:B------:R-:W1:Y:S02]  /*1cce0*/  LDCU UR4, c[0x0][0x398] ;  /* 0x00007300ff0477ac */ /* 0x000e640008000800 */
[C---:B------:R-:W-:Y:S01]  /*1ccf0*/  IMAD.WIDE R12, R0.reuse, 0x2, R2 ;  /* 0x00000002000c7825 */ /* 0x040fe200078e0202 */
[----:B------:R-:W5:Y:S03]  /*1cd00*/  LDCU UR33, c[0x0][0x398] ;  /* 0x00007300ff2177ac */ /* 0x000f660008000800 */
[----:B0-----:R-:W-:Y:S01]  /*1cd10*/  IMAD.WIDE R10, R0, 0x2, R6 ;  /* 0x00000002000a7825 */ /* 0x001fe200078e0206 */
[----:B------:R-:W-:Y:S01]  /*1cd20*/  @P4 STG.E.U16 desc[UR22][R14.64], R18 ;  /* 0x000000120e004986 */ /* 0x000fe2000c101516 */
[----:B------:R-:W0:Y:S02]  /*1cd30*/  LDCU UR31, c[0x0][0x398] ;  /* 0x00007300ff1f77ac */ /* 0x000e240008000800 */
[----:B------:R-:W-:Y:S01]  /*1cd40*/  VIADD R16, R65, 0x53 ;  /* 0x0000005341107836 */ /* 0x000fe20000000000 */
[----:B------:R1:W-:Y:S04]  /*1cd50*/  @P0 STG.E.U16 desc[UR22][R12.64], R17 ;  /* 0x000000110c000986 */ /* 0x0003e8000c101516 */
[----:B------:R0:W-:Y:S01]  /*1cd60*/  @P6 STG.E.U16 desc[UR22][R10.64], R19 ;  /* 0x000000130a006986 */ /* 0x0001e2000c101516 */
[----:B------:R-:W-:Y:S01]  /*1cd70*/  ISETP.GE.AND P4, PT, R16, UR76, PT ;  /* 0x0000004c10007c0c */ /* 0x000fe2000bf86270 */
[----:B------:R-:W2:Y:S01]  /*1cd80*/  LDCU UR76, c[0x0][0x398] ;  /* 0x00007300ff4c77ac */ /* 0x000ea20008000800 */
[----:B-1----:R-:W-:Y:S01]  /*1cd90*/  IMAD.WIDE R12, R0, 0x2, R4 ;  /* 0x00000002000c7825 */ /* 0x002fe200078e0204 */
[----:B0-----:R-:W-:-:S05]  /*1cda0*/  PRMT R11, R19, 0x7632, R11 ;  /* 0x00007632130b7816 */ /* 0x001fca000000000b */
[----:B------:R3:W-:Y:S01]  /*1cdb0*/  @P5 STG.E.U16 desc[UR22][R12.64], R11 ;  /* 0x0000000b0c005986 */ /* 0x0007e2000c101516 */
[----:B--2---:R-:W-:-:S03]  /*1cdc0*/  PRMT R16, R90, 0x7610, R16 ;  /* 0x000076105a107816 */ /* 0x004fc60000000010 */
[----:B------:R-:W2:Y:S01]  /*1cdd0*/  LDL.LU.S16 R90, [R1+0x332] ;  /* 0x00033200015a7983 */ /* 0x000ea20000300600 */
[----:B---3--:R-:W-:-:S03]  /*1cde0*/  PRMT R11, R89, 0x7610, R11 ;  /* 0x00007610590b7816 */ /* 0x008fc6000000000b */
[----:B------:R-:W3:Y:S04]  /*1cdf0*/  LDL.LU R89, [R1+0x48] ;  /* 0x0000480001597983 */ /* 0x000ee80000300800 */
[----:B------:R-:W4:Y:S04]  /*1ce00*/  LDL.S16 R91, [R1+0x334] ;  /* 0x00033400015b7983 */ /* 0x000f280000100600 */
[----:B------:R-:W4:Y:S01]  /*1ce10*/  LDL.LU.S16 R70, [R1+0x336] ;  /* 0x0003360001467983 */ /* 0x000f220000300600 */
[----:B--2---:R-:W-:-:S03]  /*1ce20*/  PRMT R17, R90, 0x7610, R17 ;  /* 0x000076105a117816 */ /* 0x004fc60000000011 */
[----:B------:R-:W2:Y:S01]  /*1ce30*/  LDL.S16 R90, [R1+0x338] ;  /* 0x00033800015a7983 */ /* 0x000ea20000100600 */
[----:B---3--:R-:W-:-:S03]  /*1ce40*/  F2FP.BF16.F32.PACK_AB R22, R22, R89 ;  /* 0x000000591616723e */ /* 0x008fc600000010ff */
[----:B------:R-:W3:Y:S01]  /*1ce50*/  LDL.LU.S16 R89, [R1+0x33a] ;  /* 0x00033a0001597983 */ /* 0x000ee20000300600 */
[----:B------:R-:W-:Y:S01]  /*1ce60*/  ISETP.LT.AND P6, PT, R66, UR44, !P3 ;  /* 0x0000002c42007c0c */ /* 0x000fe2000dfc1270 */
[----:B------:R-:W-:Y:S01]  /*1ce70*/  VIADD R10, R0, UR30 ;  /* 0x0000001e000a7c36 */ /* 0x000fe20008000000 */
[----:B------:R-:W-:Y:S01]  /*1ce80*/  ISETP.LT.AND P0, PT, R74, UR69, !P3 ;  /* 0x000000454a007c0c */ /* 0x000fe2000df01270 */
[----:B------:R-:W-:Y:S01]  /*1ce90*/  VIADD R0, R65, 0x54 ;  /* 0x0000005441007836 */ /* 0x000fe20000000000 */
[----:B------:R-:W-:Y:S01]  /*1cea0*/  F2FP.BF16.F32.PACK_AB R20, R20, R75 ;  /* 0x0000004b1414723e */ /* 0x000fe200000010ff */
[C---:B------:R-:W-:Y:S01]  /*1ceb0*/  IMAD.WIDE R14, R10.reuse, 0x2, R8 ;  /* 0x000000020a0e7825 */ /* 0x040fe200078e0208 */
[----:B------:R-:W-:Y:S01]  /*1cec0*/  F2FP.BF16.F32.PACK_AB R21, R21, R71 ;  /* 0x000000471515723e */ /* 0x000fe200000010ff */
[----:B------:R-:W5:Y:S01]  /*1ced0*/  LDL.LU R75, [R1+0x4c] ;  /* 0x00004c00014b7983 */ /* 0x000f620000300800 */
[----:B----4-:R-:W-:Y:S01]  /*1cee0*/  PRMT R18, R91, 0x7610, R18 ;  /* 0x000076105b127816 */ /* 0x010fe20000000012 */
[----:B------:R-:W-:Y:S01]  /*1cef0*/  IMAD.WIDE R12, R10, 0x2, R2 ;  /* 0x000000020a0c7825 */ /* 0x000fe200078e0202 */
[----:B------:R-:W0:Y:S03]  /*1cf00*/  LDCU UR44, c[0x0][0x398] ;  /* 0x00007300ff2c77ac */ /* 0x000e260008000800 */
[----:B------:R1:W-:Y:S01]  /*1cf10*/  @P6 STG.E.U16 desc[UR22][R14.64], R16 ;  /* 0x000000100e006986 */ /* 0x0003e2000c101516 */
[C---:B------:R-:W-:Y:S01]  /*1cf20*/  ISETP.LT.AND P6, PT, R73.reuse, UR20, !P3 ;  /* 0x0000001449007c0c */ /* 0x040fe2000dfc1270 */
[----:B------:R-:W4:Y:S01]  /*1cf30*/  LDCU UR69, c[0x0][0x398] ;  /* 0x00007300ff4577ac */ /* 0x000f220008000800 */
[----:B------:R-:W-:Y:S01]  /*1cf40*/  ISETP.LT.AND P3, PT, R92, UR61, !P3 ;  /* 0x0000003d5c007c0c */ /* 0x000fe2000df61270 */
[----:B------:R0:W-:Y:S01]  /*1cf50*/  @P0 STG.E.U16 desc[UR22][R12.64], R11 ;  /* 0x0000000b0c000986 */ /* 0x0001e2000c101516 */
[----:B------:R-:W-:Y:S01]  /*1cf60*/  ISETP.LT.AND P0, PT, R66, UR28, !P2 ;  /* 0x0000001c42007c0c */ /* 0x000fe2000d701270 */
[----:B------:R-:W2:Y:S01]  /*1cf70*/  LDCU UR20, c[0x0][0x398] ;  /* 0x00007300ff1477ac */ /* 0x000ea20008000800 */
[----:B------:R-:W-:Y:S01]  /*1cf80*/  ISETP.GE.AND P5, PT, R0, UR55, PT ;  /* 0x0000003700007c0c */ /* 0x000fe2000bfa6270 */
[C---:B------:R-:W-:Y:S01]  /*1cf90*/  VIADD R0, R10.reuse, UR30 ;  /* 0x0000001e0a007c36 */ /* 0x040fe20008000000 */
[----:B------:R-:W2:Y:S01]  /*1cfa0*/  LDCU UR55, c[0x0][0x39c] ;  /* 0x00007380ff3777ac */ /* 0x000ea20008000800 */
[----:B-1----:R-:W-:Y:S01]  /*1cfb0*/  IMAD.WIDE R14, R10, 0x2, R6 ;  /* 0x000000020a0e7825 */ /* 0x002fe200078e0206 */
[----:B------:R-:W-:Y:S01]  /*1cfc0*/  PRMT R16, R20, 0x7632, R16 ;  /* 0x0000763214107816 */ /* 0x000fe20000000010 */
[----:B------:R-:W1:Y:S02]  /*1cfd0*/  LDCU UR61, c[0x0][0x398] ;  /* 0x00007300ff3d77ac */ /* 0x000e640008000800 */
[----:B0-----:R-:W-:Y:S01]  /*1cfe0*/  IMAD.WIDE R12, R10, 0x2, R4 ;  /* 0x000000020a0c7825 */ /* 0x001fe200078e0204 */
[----:B------:R0:W-:Y:S01]  /*1cff0*/  @P6 STG.E.U16 desc[UR22][R14.64], R20 ;  /* 0x000000140e006986 */ /* 0x0001e2000c101516 */
[----:B------:R-:W-:Y:S01]  /*1d000*/  ISETP.LT.AND P6, PT, R74, UR42, !P2 ;  /* 0x0000002a4a007c0c */ /* 0x000fe2000d7c1270 */
[----:B------:R-:W1:Y:S02]  /*1d010*/  LDCU UR28, c[0x0][0x398] ;  /* 0x00007300ff1c77ac */ /* 0x000e640008000800 */
[----:B------:R4:W-:Y:S01]  /*1d020*/  @P3 STG.E.U16 desc[UR22][R12.64], R16 ;  /* 0x000000100c003986 */ /* 0x0009e2000c101516 */
[----:B------:R-:W-:Y:S01]  /*1d030*/  ISETP.LT.AND P3, PT, R73, UR43, !P2 ;  /* 0x0000002b49007c0c */ /* 0x000fe2000d761270 */
[----:B------:R-:W-:Y:S01]  /*1d040*/  IMAD.WIDE R10, R0, 0x2, R8 ;  /* 0x00000002000a7825 */ /* 0x000fe200078e0208 */
[----:B------:R-:W-:Y:S01]  /*1d050*/  ISETP.LT.AND P2, PT, R92, UR38, !P2 ;  /* 0x000000265c007c0c */ /* 0x000fe2000d741270 */
[----:B------:R-:W1:Y:S01]  /*1d060*/  LDCU UR42, c[0x0][0x398] ;  /* 0x00007300ff2a77ac */ /* 0x000e620008000800 */
[----:B0-----:R-:W-:Y:S01]  /*1d070*/  PRMT R14, R72, 0x7610, R14 ;  /* 0x00007610480e7816 */ /* 0x001fe2000000000e */
[----:B------:R-:W0:Y:S01]  /*1d080*/  LDCU UR43, c[0x0][0x398] ;  /* 0x00007300ff2b77ac */ /* 0x000e220008000800 */
[----:B------:R-:W5:Y:S01]  /*1d090*/  LDL.S16 R72, [R1+0x33c] ;  /* 0x00033c0001487983 */ /* 0x000f620000100600 */
[----:B----4-:R-:W-:Y:S01]  /*1d0a0*/  VIADD R12, R65, 0x55 ;  /* 0x00000055410c7836 */ /* 0x010fe20000000000 */
[----:B------:R-:W-:-:S02]  /*1d0b0*/  PRMT R16, R21, 0x7632, R16 ;  /* 0x0000763215107816 */ /* 0x000fc40000000010 */
[----:B------:R4:W-:Y:S01]  /*1d0c0*/  @P0 STG.E.U16 desc[UR22][R10.64], R14 ;  /* 0x0000000e0a000986 */ /* 0x0009e2000c101516 */
[----:B------:R-:W0:Y:S01]  /*1d0d0*/  LDCU UR38, c[0x0][0x398] ;  /* 0x00007300ff2677ac */ /* 0x000e220008000800 */
[----:B------:R-:W-:Y:S01]  /*1d0e0*/  ISETP.GE.AND P0, PT, R12, UR72, PT ;  /* 0x000000480c007c0c */ /* 0x000fe2000bf06270 */
[C---:B------:R-:W-:Y:S01]  /*1d0f0*/  IMAD.WIDE R12, R0.reuse, 0x2, R6 ;  /* 0x00000002000c7825 */ /* 0x040fe200078e0206 */
[----:B------:R-:W5:Y:S01]  /*1d100*/  LDL.LU R71, [R1+0x50] ;  /* 0x0000500001477983 */ /* 0x000f620000300800 */
[----:B------:R-:W0:Y:S02]  /*1d110*/  LDCU UR72, c[0x0][0x39c] ;  /* 0x00007380ff4877ac */ /* 0x000e240008000800 */
[----:B----4-:R-:W-:-:S04]  /*1d120*/  IMAD.WIDE R14, R0, 0x2, R2 ;  /* 0x00000002000e7825 */ /* 0x010fc800078e0202 */
[----:B------:R-:W-:Y:S01]  /*1d130*/  IMAD.WIDE R10, R0, 0x2, R4 ;  /* 0x00000002000a7825 */ /* 0x000fe200078e0204 */
[----:B------:R4:W-:Y:S01]  /*1d140*/  @P6 STG.E.U16 desc[UR22][R14.64], R17 ;  /* 0x000000110e006986 */ /* 0x0009e2000c101516 */
[----:B------:R-:W-:Y:S01]  /*1d150*/  ISETP.LT.AND P6, PT, R73, UR36, !P1 ;  /* 0x0000002449007c0c */ /* 0x000fe2000cfc1270 */
[----:B------:R-:W0:Y:S02]  /*1d160*/  LDCU UR36, c[0x0][0x398] ;  /* 0x00007300ff2477ac */ /* 0x000e240008000800 */
[----:B------:R1:W-:Y:S01]  /*1d170*/  @P3 STG.E.U16 desc[UR22][R12.64], R21 ;  /* 0x000000150c003986 */ /* 0x0003e2000c101516 */
[----:B------:R-:W-:Y:S01]  /*1d180*/  ISETP.LT.AND P3, PT, R66, UR47, !P1 ;  /* 0x0000002f42007c0c */ /* 0x000fe2000cf61270 */
[----:B------:R-:W-:Y:S01]  /*1d190*/  VIADD R0, R0, UR30 ;  /* 0x0000001e00007c36 */ /* 0x000fe20008000000 */
[----:B------:R-:W0:Y:S01]  /*1d1a0*/  LDCU UR47, c[0x0][0x398] ;  /* 0x00007300ff2f77ac */ /* 0x000e220008000800 */
[----:B------:R1:W-:Y:S01]  /*1d1b0*/  @P2 STG.E.U16 desc[UR22][R10.64], R16 ;  /* 0x000000100a002986 */ /* 0x0003e2000c101516 */
[----:B------:R-:W-:-:S02]  /*1d1c0*/  ISETP.LT.AND P2, PT, R74, UR32, !P1 ;  /* 0x000000204a007c0c */ /* 0x000fc4000cf41270 */
[----:B------:R-:W-:Y:S01]  /*1d1d0*/  ISETP.LT.AND P1, PT, R92, UR77, !P1 ;  /* 0x0000004d5c007c0c */ /* 0x000fe2000cf21270 */
[----:B----4-:R-:W-:Y:S01]  /*1d1e0*/  IMAD.WIDE R14, R0, 0x2, R8 ;  /* 0x00000002000e7825 */ /* 0x010fe200078e0208 */
[----:B------:R-:W-:Y:S01]  /*1d1f0*/  PRMT R17, R70, 0x7610, R17 ;  /* 0x0000761046117816 */ /* 0x000fe20000000011 */
[----:B------:R-:W4:Y:S02]  /*1d200*/  LDCU UR32, c[0x0][0x398] ;  /* 0x00007300ff2077ac */ /* 0x000f240008000800 */
[----:B-1----:R-:W-:-:S04]  /*1d210*/  IMAD.WIDE R12, R0, 0x2, R2 ;  /* 0x00000002000c7825 */ /* 0x002fc800078e0202 */
[----:B------:R-:W-:Y:S01]  /*1d220*/  IMAD.WIDE R10, R0, 0x2, R6 ;  /* 0x00000002000a7825 */ /* 0x000fe200078e0206 */
[----:B------:R-:W-:Y:S03]  /*1d230*/  @P3 STG.E.U16 desc[UR22][R14.64], R18 ;  /* 0x000000120e003986 */ /* 0x000fe6000c101516 */
        /* <DEDUP_REMOVED lines=22> */
[----:B-----5:R-:W-:Y:S01]  /*1d3a0*/  F2FP.BF16.F32.PACK_AB R23, R23, R75 ;  /* 0x0000004b1717723e */ /* 0x020fe200000010ff */
[----:B------:R-:W-:Y:S01]  /*1d3b0*/  IMAD.WIDE R14, R10, 0x2, R8 ;  /* 0x000000020a0e7825 */ /* 0x000fe200078e0208 */
[----:B------:R-:W-:Y:S01]  /*1d3c0*/  F2FP.BF16.F32.PACK_AB R24, R24, R71 ;  /* 0x000000471818723e */ /* 0x000fe200000010ff */
[----:B------:R-:W5:Y:S01]  /*1d3d0*/  LDL.LU R75, [R1+0x58] ;  /* 0x00005800014b7983 */ /* 0x000f620000300800 */
[----:B----4-:R-:W-:Y:S01]  /*1d3e0*/  PRMT R18, R91, 0x7610, R18 ;  /* 0x000076105b127816 */ /* 0x010fe20000000012 */
[----:B------:R-:W-:Y:S01]  /*1d3f0*/  IMAD.WIDE R12, R10, 0x2, R2 ;  /* 0x000000020a0c7825 */ /* 0x000fe200078e0202 */
[----:B------:R-:W0:Y:S03]  /*1d400*/  LDCU UR51, c[0x0][0x398] ;  /* 0x00007300ff3377ac */ /* 0x000e260008000800 */
[----:B------:R1:W-:Y:S01]  /*1d410*/  @P6 STG.E.U16 desc[UR22][R14.64], R16 ;  /* 0x000000100e006986 */ /* 0x0003e2000c101516 */
[----:B------:R-:W-:Y:S01]  /*1d420*/  ISETP.LT.AND P6, PT, R73, UR63, !P4 ;  /* 0x0000003f49007c0c */ /* 0x000fe2000e7c1270 */
        /* <DEDUP_REMOVED lines=8> */
[C---:B-1----:R-:W-:Y:S01]  /*1d4b0*/  IMAD.WIDE R14, R10.reuse, 0x2, R6 ;  /* 0x000000020a0e7825 */ /* 0x042fe200078e0206 */
        /* <DEDUP_REMOVED lines=39> */
[----:B------:R-:W-:Y:S01]  /*1d730*/  @P4 STG.E.U16 desc[UR22][R14.64], R18 ;  /* 0x000000120e004986 */ /* 0x000fe2000c101516 */
[----:B------:R-:W1:Y:S02]  /*1d740*/  LDCU UR70, c[0x0][0x398] ;  /* 0x00007300ff4677ac */ /* 0x000e640008000800 */
[----:B------:R-:W-:Y:S01]  /*1d750*/  VIADD R16, R65, 0x59 ;  /* 0x0000005941107836 */ /* 0x000fe20000000000 */
[----:B------:R0:W-:Y:S04]  /*1d760*/  @P5 STG.E.U16 desc[UR22][R12.64], R17 ;  /* 0x000000110c005986 */ /* 0x0001e8000c101516 */
[----:B------:R1:W-:Y:S01]  /*1d770*/  @P6 STG.E.U16 desc[UR22][R10.64], R25 ;  /* 0x000000190a006986 */ /* 0x0003e2000c101516 */
[----:B------:R-:W-:Y:S01]  /*1d780*/  ISETP.GE.AND P4, PT, R16, UR57, PT ;  /* 0x0000003910007c0c */ /* 0x000fe2000bf86270 */
[----:B------:R-:W2:Y:S01]  /*1d790*/  LDCU UR57, c[0x0][0x39c] ;  /* 0x00007380ff3977ac */ /* 0x000ea20008000800 */
[----:B0-----:R-:W-:Y:S01]  /*1d7a0*/  IMAD.WIDE R12, R0, 0x2, R4 ;  /* 0x00000002000c7825 */ /* 0x001fe200078e0204 */
[----:B-1----:R-:W-:-:S05]  /*1d7b0*/  PRMT R11, R25, 0x7632, R11 ;  /* 0x00007632190b7816 */ /* 0x002fca000000000b */
        /* <DEDUP_REMOVED lines=11> */
[----:B------:R-:W-:Y:S02]  /*1d870*/  ISETP.LT.AND P6, PT, R66, UR34, !P3 ;  /* 0x0000002242007c0c */ /* 0x000fe4000dfc1270 */
[----:B------:R-:W-:Y:S01]  /*1d880*/  ISETP.LT.AND P5, PT, R74, UR52, !P3 ;  /* 0x000000344a007c0c */ /* 0x000fe2000dfa1270 */
[----:B------:R-:W-:Y:S01]  /*1d890*/  VIADD R10, R0, UR30 ;  /* 0x0000001e000a7c36 */ /* 0x000fe20008000000 */
[----:B-----5:R-:W-:Y:S01]  /*1d8a0*/  F2FP.BF16.F32.PACK_AB R26, R26, R75 ;  /* 0x0000004b1a1a723e */ /* 0x020fe200000010ff */
[----:B------:R-:W-:Y:S01]  /*1d8b0*/  VIADD R0, R65, 0x5a ;  /* 0x0000005a41007836 */ /* 0x000fe20000000000 */
[----:B------:R-:W-:Y:S01]  /*1d8c0*/  F2FP.BF16.F32.PACK_AB R27, R27, R71 ;  /* 0x000000471b1b723e */ /* 0x000fe200000010ff */
[C---:B------:R-:W-:Y:S01]  /*1d8d0*/  IMAD.WIDE R14, R10.reuse, 0x2, R8 ;  /* 0x000000020a0e7825 */ /* 0x040fe200078e0208 */
[----:B----4-:R-:W-:Y:S01]  /*1d8e0*/  PRMT R18, R91, 0x7610, R18 ;  /* 0x000076105b127816 */ /* 0x010fe20000000012 */
[----:B------:R-:W4:Y:S01]  /*1d8f0*/  LDL.LU R75, [R1+0x64] ;  /* 0x00006400014b7983 */ /* 0x000f220000300800 */
[----:B------:R-:W0:Y:S01]  /*1d900*/  LDCU UR34, c[0x0][0x398] ;  /* 0x00007300ff2277ac */ /* 0x000e220008000800 */
[----:B------:R-:W-:-:S02]  /*1d910*/  IMAD.WIDE R12, R10, 0x2, R2 ;  /* 0x000000020a0c7825 */ /* 0x000fc400078e0202 */
[----:B------:R1:W-:Y:S01]  /*1d920*/  @P6 STG.E.U16 desc[UR22][R14.64], R16 ;  /* 0x000000100e006986 */ /* 0x0003e2000c101516 */
[C---:B------:R-:W-:Y:S01]  /*1d930*/  ISETP.LT.AND P6, PT, R73.reuse, UR14, !P3 ;  /* 0x0000000e49007c0c */ /* 0x040fe2000dfc1270 */
[----:B------:R-:W5:Y:S02]  /*1d940*/  LDCU UR52, c[0x0][0x398] ;  /* 0x00007300ff3477ac */ /* 0x000f640008000800 */
[----:B------:R0:W-:Y:S01]  /*1d950*/  @P5 STG.E.U16 desc[UR22][R12.64], R11 ;  /* 0x0000000b0c005986 */ /* 0x0001e2000c101516 */
[----:B------:R-:W-:Y:S01]  /*1d960*/  ISETP.LT.AND P5, PT, R92, UR65, !P3 ;  /* 0x000000415c007c0c */ /* 0x000fe2000dfa1270 */
[----:B------:R-:W2:Y:S01]  /*1d970*/  LDCU UR14, c[0x0][0x398] ;  /* 0x00007300ff0e77ac */ /* 0x000ea20008000800 */
[----:B------:R-:W-:Y:S02]  /*1d980*/  ISETP.LT.AND P3, PT, R66, UR45, !P1 ;  /* 0x0000002d42007c0c */ /* 0x000fe4000cf61270 */
[----:B------:R-:W-:Y:S01]  /*1d990*/  ISETP.GE.AND P0, PT, R0, UR24, PT ;  /* 0x0000001800007c0c */ /* 0x000fe2000bf06270 */
[----:B-1----:R-:W-:Y:S01]  /*1d9a0*/  IMAD.WIDE R14, R10, 0x2, R6 ;  /* 0x000000020a0e7825 */ /* 0x002fe200078e0206 */
[----:B------:R-:W-:Y:S01]  /*1d9b0*/  PRMT R16, R26, 0x7632, R16 ;  /* 0x000076321a107816 */ /* 0x000fe20000000010 */
[----:B------:R-:W1:Y:S02]  /*1d9c0*/  LDCU UR24, c[0x0][0x39c] ;  /* 0x00007380ff1877ac */ /* 0x000e640008000800 */
[----:B0-----:R-:W-:Y:S01]  /*1d9d0*/  IMAD.WIDE R12, R10, 0x2, R4 ;  /* 0x000000020a0c7825 */ /* 0x001fe200078e0204 */
[----:B------:R0:W-:Y:S01]  /*1d9e0*/  @P6 STG.E.U16 desc[UR22][R14.64], R26 ;  /* 0x0000001a0e006986 */ /* 0x0001e2000c101516 */
[----:B------:R-:W-:Y:S01]  /*1d9f0*/  ISETP.LT.AND P6, PT, R74, UR62, !P1 ;  /* 0x0000003e4a007c0c */ /* 0x000fe2000cfc1270 */
[----:B------:R-:W1:Y:S01]  /*1da00*/  LDCU UR45, c[0x0][0x398] ;  /* 0x00007300ff2d77ac */ /* 0x000e620008000800 */
[----:B------:R-:W-:Y:S01]  /*1da10*/  VIADD R0, R10, UR30 ;  /* 0x0000001e0a007c36 */ /* 0x000fe20008000000 */
[----:B------:R5:W-:Y:S01]  /*1da20*/  @P5 STG.E.U16 desc[UR22][R12.64], R16 ;  /* 0x000000100c005986 */ /* 0x000be2000c101516 */
[----:B------:R-:W-:Y:S01]  /*1da30*/  ISETP.LT.AND P5, PT, R73, UR16, !P1 ;  /* 0x0000001049007c0c */ /* 0x000fe2000cfa1270 */
[----:B------:R-:W1:Y:S01]  /*1da40*/  LDCU UR65, c[0x0][0x398] ;  /* 0x00007300ff4177ac */ /* 0x000e620008000800 */
[----:B------:R-:W-:Y:S01]  /*1da50*/  IMAD.WIDE R10, R0, 0x2, R8 ;  /* 0x00000002000a7825 */ /* 0x000fe200078e0208 */
[----:B------:R-:W-:Y:S01]  /*1da60*/  ISETP.LT.AND P1, PT, R92, UR71, !P1 ;  /* 0x000000475c007c0c */ /* 0x000fe2000cf21270 */
[----:B------:R-:W1:Y:S01]  /*1da70*/  LDCU UR71, c[0x0][0x39c] ;  /* 0x00007380ff4777ac */ /* 0x000e620008000800 */
[----:B0-----:R-:W-:-:S02]  /*1da80*/  PRMT R14, R72, 0x7610, R14 ;  /* 0x00007610480e7816 */ /* 0x001fc4000000000e */
[----:B------:R-:W4:Y:S01]  /*1da90*/  LDL.S16 R72, [R1+0x354] ;  /* 0x0003540001487983 */ /* 0x000f220000100600 */
[----:B------:R-:W0:Y:S01]  /*1daa0*/  LDCU UR62, c[0x0][0x398] ;  /* 0x00007300ff3e77ac */ /* 0x000e220008000800 */
[----:B-----5:R-:W-:Y:S02]  /*1dab0*/  VIADD R12, R65, 0x5b ;  /* 0x0000005b410c7836 */ /* 0x020fe40000000000 */
[----:B------:R5:W-:Y:S01]  /*1dac0*/  @P3 STG.E.U16 desc[UR22][R10.64], R14 ;  /* 0x0000000e0a003986 */ /* 0x000be2000c101516 */
[----:B------:R-:W-:Y:S01]  /*1dad0*/  PRMT R16, R27, 0x7632, R16 ;  /* 0x000076321b107816 */ /* 0x000fe20000000010 */
[----:B------:R-:W0:Y:S01]  /*1dae0*/  LDCU UR16, c[0x0][0x398] ;  /* 0x00007300ff1077ac */ /* 0x000e220008000800 */
[----:B------:R-:W-:Y:S01]  /*1daf0*/  ISETP.GE.AND P3, PT, R12, UR12, PT ;  /* 0x0000000c0c007c0c */ /* 0x000fe2000bf66270 */
[C---:B------:R-:W-:Y:S01]  /*1db00*/  IMAD.WIDE R12, R0.reuse, 0x2, R6 ;  /* 0x00000002000c7825 */ /* 0x040fe200078e0206 */
[----:B------:R-:W4:Y:S01]  /*1db10*/  LDL.LU R71, [R1+0x68] ;  /* 0x0000680001477983 */ /* 0x000f220000300800 */
[----:B------:R-:W0:Y:S02]  /*1db20*/  LDCU UR12, c[0x0][0x398] ;  /* 0x00007300ff0c77ac */ /* 0x000e240008000800 */
[----:B-----5:R-:W-:-:S04]  /*1db30*/  IMAD.WIDE R14, R0, 0x2, R2 ;  /* 0x00000002000e7825 */ /* 0x020fc800078e0202 */
        /* <DEDUP_REMOVED lines=11> */
[----:B-----5:R-:W-:Y:S01]  /*1dbf0*/  IMAD.WIDE R14, R0, 0x2, R8 ;  /* 0x00000002000e7825 */ /* 0x020fe200078e0208 */
[----:B------:R-:W-:Y:S01]  /*1dc00*/  PRMT R17, R70, 0x7610, R17 ;  /* 0x0000761046117816 */ /* 0x000fe20000000011 */
[----:B------:R-:W5:Y:S02]  /*1dc10*/  LDCU UR74, c[0x0][0x398] ;  /* 0x00007300ff4a77ac */ /* 0x000f640008000800 */
        /* <DEDUP_REMOVED lines=9> */
[----:B0-----:R-:W-:Y:S01]  /*1dcb0*/  PRMT R13, R28, 0x7632, R13 ;  /* 0x000076321c0d7816 */ /* 0x001fe2000000000d */
[----:B-1----:R-:W-:-:S05]  /*1dcc0*/  IMAD.WIDE R10, R0, 0x2, R4 ;  /* 0x00000002000a7825 */ /* 0x002fca00078e0204 */
        /* <DEDUP_REMOVED lines=15> */
[----:B----4-:R-:W-:Y:S01]  /*1ddc0*/  F2FP.BF16.F32.PACK_AB R17, R30, R71 ;  /* 0x000000471e11723e */ /* 0x010fe200000010ff */
[C---:B------:R-:W-:Y:S01]  /*1ddd0*/  IMAD.WIDE R14, R12.reuse, 0x2, R8 ;  /* 0x000000020c0e7825 */ /* 0x040fe200078e0208 */
[----:B------:R-:W0:Y:S03]  /*1dde0*/  LDCU UR35, c[0x0][0x398] ;  /* 0x00007300ff2377ac */ /* 0x000e260008000800 */
[----:B------:R-:W-:Y:S01]  /*1ddf0*/  IMAD.WIDE R10, R12, 0x2, R2 ;  /* 0x000000020c0a7825 */ /* 0x000fe200078e0202 */
[----:B------:R-:W1:Y:S03]  /*1de00*/  LDCU UR66, c[0x0][0x398] ;  /* 0x00007300ff4277ac */ /* 0x000e660008000800 */
[----:B------:R4:W-:Y:S01]  /*1de10*/  @P6 STG.E.U16 desc[UR22][R14.64], R16 ;  /* 0x000000100e006986 */ /* 0x0009e2000c101516 */
[----:B------:R-:W-:Y:S01]  /*1de20*/  ISETP.LT.AND P6, PT, R73, UR64, !P4 ;  /* 0x0000004049007c0c */ /* 0x000fe2000e7c1270 */
[----:B------:R-:W0:Y:S01]  /*1de30*/  LDCU UR64, c[0x0][0x398] ;  /* 0x00007300ff4077ac */ /* 0x000e220008000800 */
[----:B------:R-:W-:Y:S01]  /*1de40*/  ISETP.LT.AND P4, PT, R92, UR40, !P4 ;  /* 0x000000285c007c0c */ /* 0x000fe2000e781270 */
[----:B------:R1:W-:Y:S01]  /*1de50*/  @P1 STG.E.U16 desc[UR22][R10.64], R13 ;  /* 0x0000000d0a001986 */ /* 0x0003e2000c101516 */
[----:B------:R-:W-:Y:S01]  /*1de60*/  ISETP.GE.AND P2, PT, R0, UR55, PT ;  /* 0x0000003700007c0c */ /* 0x000fe2000bf46270 */
[----:B------:R-:W-:Y:S01]  /*1de70*/  VIADD R0, R12, UR30 ;  /* 0x0000001e0c007c36 */ /* 0x000fe20008000000 */
[----:B------:R-:W-:Y:S01]  /*1de80*/  ISETP.LT.AND P1, PT, R66, UR60, !P0 ;  /* 0x0000003c42007c0c */ /* 0x000fe2000c721270 */
[----:B------:R-:W0:Y:S01]  /*1de90*/  LDCU UR40, c[0x0][0x39c] ;  /* 0x00007380ff2877ac */ /* 0x000e220008000800 */
[----:B----4-:R-:W-:Y:S01]  /*1dea0*/  F2FP.BF16.F32.PACK_AB R14, R29, R75 ;  /* 0x0000004b1d0e723e */ /* 0x010fe200000010ff */
[----:B------:R-:W4:Y:S01]  /*1deb0*/  LDCU UR55, c[0x0][0x398] ;  /* 0x00007300ff3777ac */ /* 0x000f220008000800 */
[----:B------:R-:W4:Y:S01]  /*1dec0*/  LDL.LU R75, [R1+0x70] ;  /* 0x00007000014b7983 */ /* 0x000f220000300800 */
[----:B-1----:R-:W-:Y:S01]  /*1ded0*/  IMAD.WIDE R10, R12, 0x2, R6 ;  /* 0x000000020c0a7825 */ /* 0x002fe200078e0206 */
[----:B------:R-:W-:-:S02]  /*1dee0*/  PRMT R15, R14, 0x7632, R15 ;  /* 0x000076320e0f7816 */ /* 0x000fc4000000000f */
[----:B------:R-:W4:Y:S01]  /*1def0*/  LDL.S16 R71, [R1+0x360] ;  /* 0x0003600001477983 */ /* 0x000f220000100600 */
[----:B------:R-:W-:Y:S01]  /*1df00*/  PRMT R16, R17, 0x7632, R16 ;  /* 0x0000763211107816 */ /* 0x000fe20000000010 */
[----:B------:R-:W-:Y:S01]  /*1df10*/  IMAD.WIDE R12, R12, 0x2, R4 ;  /* 0x000000020c0c7825 */ /* 0x000fe200078e0204 */
[----:B------:R-:W1:Y:S01]  /*1df20*/  LDCU UR60, c[0x0][0x398] ;  /* 0x00007300ff3c77ac */ /* 0x000e620008000800 */
[----:B------:R0:W-:Y:S01]  /*1df30*/  @P6 STG.E.U16 desc[UR22][R10.64], R14 ;  /* 0x0000000e0a006986 */ /* 0x0001e2000c101516 */
[----:B------:R-:W-:Y:S01]  /*1df40*/  ISETP.LT.AND P6, PT, R74, UR68, !P0 ;  /* 0x000000444a007c0c */ /* 0x000fe2000c7c1270 */
[----:B------:R-:W1:Y:S02]  /*1df50*/  LDCU UR68, c[0x0][0x398] ;  /* 0x00007300ff4477ac */ /* 0x000e640008000800 */
[----:B------:R5:W-:Y:S01]  /*1df60*/  @P4 STG.E.U16 desc[UR22][R12.64], R15 ;  /* 0x0000000f0c004986 */ /* 0x000be2000c101516 */
[----:B------:R-:W-:Y:S02]  /*1df70*/  ISETP.LT.AND P4, PT, R73, UR73, !P0 ;  /* 0x0000004949007c0c */ /* 0x000fe4000c781270 */
[----:B------:R-:W-:Y:S01]  /*1df80*/  ISETP.LT.AND P0, PT, R92, UR67, !P0 ;  /* 0x000000435c007c0c */ /* 0x000fe2000c701270 */
[----:B------:R-:W1:Y:S01]  /*1df90*/  LDCU UR73, c[0x0][0x398] ;  /* 0x00007300ff4977ac */ /* 0x000e620008000800 */
[----:B0-----:R-:W-:Y:S01]  /*1dfa0*/  PRMT R14, R72, 0x7610, R14 ;  /* 0x00007610480e7816 */ /* 0x001fe2000000000e */
[----:B------:R-:W-:Y:S01]  /*1dfb0*/  IMAD.WIDE R10, R0, 0x2, R8 ;  /* 0x00000002000a7825 */ /* 0x000fe200078e0208 */
[----:B------:R-:W0:Y:S03]  /*1dfc0*/  LDCU UR67, c[0x0][0x398] ;  /* 0x00007300ff4377ac */ /* 0x000e260008000800 */
[----:B-----5:R-:W-:Y:S01]  /*1dfd0*/  VIADD R12, R65, 0x5e ;  /* 0x0000005e410c7836 */ /* 0x020fe20000000000 */
[----:B------:R5:W-:Y:S04]  /*1dfe0*/  @P1 STG.E.U16 desc[UR22][R10.64], R14 ;  /* 0x0000000e0a001986 */ /* 0x000be8000c101516 */
[----:B------:R-:W-:Y:S01]  /*1dff0*/  ISETP.GE.AND P1, PT, R12, UR72, PT ;  /* 0x000000480c007c0c */ /* 0x000fe2000bf26270 */
[C---:B------:R-:W-:Y:S01]  /*1e000*/  IMAD.WIDE R12, R0.reuse, 0x2, R6 ;  /* 0x00000002000c7825 */ /* 0x040fe200078e0206 */
[----:B------:R-:W0:Y:S03]  /*1e010*/  LDCU UR72, c[0x0][0x39c] ;  /* 0x00007380ff4877ac */ /* 0x000e260008000800 */
[----:B-----5:R-:W-:-:S04]  /*1e020*/  IMAD.WIDE R14, R0, 0x2, R2 ;  /* 0x00000002000e7825 */ /* 0x020fc800078e0202 */
[----:B------:R-:W-:Y:S01]  /*1e030*/  IMAD.WIDE R10, R0, 0x2, R4 ;  /* 0x00000002000a7825 */ /* 0x000fe200078e0204 */
[----:B------:R5:W-:Y:S04]  /*1e040*/  @P6 STG.E.U16 desc[UR22][R14.64], R18 ;  /* 0x000000120e006986 */ /* 0x000be8000c101516 */
[----:B------:R0:W-:Y:S01]  /*1e050*/  @P4 STG.E.U16 desc[UR22][R12.64], R17 ;  /* 0x000000110c004986 */ /* 0x0001e2000c101516 */
[----:B------:R-:W-:Y:S01]  /*1e060*/  ISETP.LT.AND P4, PT, R66, UR6, !P3 ;  /* 0x0000000642007c0c */ /* 0x000fe2000df81270 */
[----:B------:R-:W-:Y:S01]  /*1e070*/  VIADD R0, R0, UR30 ;  /* 0x0000001e00007c36 */ /* 0x000fe20008000000 */
[----:B-----5:R-:W-:Y:S01]  /*1e080*/  PRMT R18, R91, 0x7610, R18 ;  /* 0x000076105b127816 */ /* 0x020fe20000000012 */
[----:B------:R5:W-:Y:S01]  /*1e090*/  @P0 STG.E.U16 desc[UR22][R10.64], R16 ;  /* 0x000000100a000986 */ /* 0x000be2000c101516 */
[----:B------:R-:W-:Y:S01]  /*1e0a0*/  ISETP.LT.AND P6, PT, R73, UR33, !P3 ;  /* 0x0000002149007c0c */ /* 0x000fe2000dfc1270 */
[----:B------:R-:W-:Y:S01]  /*1e0b0*/  IMAD.WIDE R14, R0, 0x2, R8 ;  /* 0x00000002000e7825 */ /* 0x000fe200078e0208 */
[----:B------:R-:W1:Y:S01]  /*1e0c0*/  LDCU UR6, c[0x0][0x398] ;  /* 0x00007300ff0677ac */ /* 0x000e620008000800 */
[----:B------:R-:W4:Y:S01]  /*1e0d0*/  LDL.LU R91, [R1+0x74] ;  /* 0x00007400015b7983 */ /* 0x000f220000300800 */
[----:B------:R-:W-:Y:S01]  /*1e0e0*/  ISETP.LT.AND P0, PT, R74, UR4, !P3 ;  /* 0x000000044a007c0c */ /* 0x000fe2000df01270 */
[----:B0-----:R-:W-:Y:S01]  /*1e0f0*/  IMAD.WIDE R12, R0, 0x2, R2 ;  /* 0x00000002000c7825 */ /* 0x001fe200078e0202 */
[----:B------:R-:W0:Y:S01]  /*1e100*/  LDCU UR33, c[0x0][0x39c] ;  /* 0x00007380ff2177ac */ /* 0x000e220008000800 */
[----:B-----5:R-:W-:-:S02]  /*1e110*/  PRMT R16, R70, 0x7610, R16 ;  /* 0x0000761046107816 */ /* 0x020fc40000000010 */
[----:B------:R2:W-:Y:S01]  /*1e120*/  @P4 STG.E.U16 desc[UR22][R14.64], R18 ;  /* 0x000000120e004986 */ /* 0x0005e2000c101516 */
[----:B------:R-:W-:Y:S01]  /*1e130*/  IMAD.WIDE R10, R0, 0x2, R6 ;  /* 0x00000002000a7825 */ /* 0x000fe200078e0206 */
[----:B------:R-:W5:Y:S02]  /*1e140*/  LDCU UR4, c[0x0][0x398] ;  /* 0x00007300ff0477ac */ /* 0x000f640008000800 */
[----:B------:R-:W5:Y:S04]  /*1e150*/  LDL.LU.S16 R70, [R1+0x362] ;  /* 0x0003620001467983 */ /* 0x000f680000300600 */
[----:B------:R-:W5:Y:S04]  /*1e160*/  LDL.LU R72, [R1+0x78] ;  /* 0x0000780001487983 */ /* 0x000f680000300800 */
[----:B------:R3:W-:Y:S01]  /*1e170*/  @P0 STG.E.U16 desc[UR22][R12.64], R16 ;  /* 0x000000100c000986 */ /* 0x0007e2000c101516 */
[----:B--2---:R-:W-:-:S03]  /*1e180*/  PRMT R15, R90, 0x7610, R15 ;  /* 0x000076105a0f7816 */ /* 0x004fc6000000000f */
[----:B------:R-:W2:Y:S01]  /*1e190*/  LDL.S16 R90, [R1+0x364] ;  /* 0x00036400015a7983 */ /* 0x000ea20000100600 */
[----:B---3--:R-:W-:-:S03]  /*1e1a0*/  PRMT R16, R89, 0x7610, R16 ;  /* 0x0000761059107816 */ /* 0x008fc60000000010 */
[----:B------:R-:W3:Y:S01]  /*1e1b0*/  LDL.LU.S16 R89, [R1+0x366] ;  /* 0x0003660001597983 */ /* 0x000ee20000300600 */
[----:B------:R-:W-:Y:S01]  /*1e1c0*/  ISETP.LT.AND P3, PT, R92, UR31, !P3 ;  /* 0x0000001f5c007c0c */ /* 0x000fe2000df61270 */
[----:B------:R-:W-:Y:S01]  /*1e1d0*/  VIADD R14, R0, UR30 ;  /* 0x0000001e000e7c36 */ /* 0x000fe20008000000 */
[----:B------:R-:W-:Y:S01]  /*1e1e0*/  PRMT R12, R31, 0x7632, R12 ;  /* 0x000076321f0c7816 */ /* 0x000fe2000000000c */
[----:B------:R0:W-:Y:S01]  /*1e1f0*/  @P6 STG.E.U16 desc[UR22][R10.64], R31 ;  /* 0x0000001f0a006986 */ /* 0x0001e2000c101516 */
[----:B------:R-:W-:Y:S01]  /*1e200*/  ISETP.LT.AND P6, PT, R66, UR44, !P5 ;  /* 0x0000002c42007c0c */ /* 0x000fe2000efc1270 */
[----:B------:R-:W-:Y:S01]  /*1e210*/  VIADD R17, R65, 0x5f ;  /* 0x0000005f41117836 */ /* 0x000fe20000000000 */
[----:B------:R-:W-:Y:S01]  /*1e220*/  ISETP.LT.AND P0, PT, R74, UR69, !P5 ;  /* 0x000000454a007c0c */ /* 0x000fe2000ef01270 */
[----:B------:R-:W1:Y:S01]  /*1e230*/  LDCU UR31, c[0x0][0x398] ;  /* 0x00007300ff1f77ac */ /* 0x000e620008000800 */
[----:B0-----:R-:W-:Y:S02]  /*1e240*/  IMAD.WIDE R10, R0, 0x2, R4 ;  /* 0x00000002000a7825 */ /* 0x001fe400078e0204 */
[----:B------:R-:W-:Y:S01]  /*1e250*/  ISETP.GE.AND P4, PT, R17, UR48, PT ;  /* 0x0000003011007c0c */ /* 0x000fe2000bf86270 */
[----:B------:R-:W0:Y:S02]  /*1e260*/  LDCU UR44, c[0x0][0x398] ;  /* 0x00007300ff2c77ac */ /* 0x000e240008000800 */
[----:B------:R1:W-:Y:S01]  /*1e270*/  @P3 STG.E.U16 desc[UR22][R10.64], R12 ;  /* 0x0000000c0a003986 */ /* 0x0003e2000c101516 */
[----:B------:R-:W-:Y:S01]  /*1e280*/  VIADD R0, R65, 0x60 ;  /* 0x0000006041007836 */ /* 0x000fe20000000000 */
[----:B------:R-:W0:Y:S01]  /*1e290*/  LDCU UR69, c[0x0][0x398] ;  /* 0x00007300ff4577ac */ /* 0x000e220008000800 */
[----:B------:R-:W0:Y:S01]  /*1e2a0*/  LDCU UR48, c[0x0][0x398] ;  /* 0x00007300ff3077ac */ /* 0x000e220008000800 */
[----:B-1----:R-:W-:-:S04]  /*1e2b0*/  IMAD.WIDE R12, R14, 0x2, R8 ;  /* 0x000000020e0c7825 */ /* 0x002fc800078e0208 */
[----:B------:R-:W-:Y:S01]  /*1e2c0*/  IMAD.WIDE R10, R14, 0x2, R2 ;  /* 0x000000020e0a7825 */ /* 0x000fe200078e0202 */
        /* <DEDUP_REMOVED lines=9> */
[----:B-1----:R-:W-:Y:S01]  /*1e360*/  IMAD.WIDE R12, R14, 0x2, R4 ;  /* 0x000000020e0c7825 */ /* 0x002fe200078e0204 */
[----:B------:R-:W1:Y:S01]  /*1e370*/  LDCU UR10, c[0x0][0x398] ;  /* 0x00007300ff0a77ac */ /* 0x000e620008000800 */
[----:B----4-:R-:W-:-:S02]  /*1e380*/  F2FP.BF16.F32.PACK_AB R16, R32, R75 ;  /* 0x0000004b2010723e */ /* 0x010fc400000010ff */
[----:B------:R-:W-:Y:S01]  /*1e390*/  IMAD.WIDE R10, R14, 0x2, R6 ;  /* 0x000000020e0a7825 */ /* 0x000fe200078e0206 */
[----:B------:R-:W-:Y:S01]  /*1e3a0*/  PRMT R14, R71, 0x7610, R14 ;  /* 0x00007610470e7816 */ /* 0x000fe2000000000e */
[----:B------:R-:W4:Y:S01]  /*1e3b0*/  LDCU UR61, c[0x0][0x398] ;  /* 0x00007300ff3d77ac */ /* 0x000f220008000800 */
[----:B------:R-:W-:Y:S01]  /*1e3c0*/  PRMT R15, R16, 0x7632, R15 ;  /* 0x00007632100f7816 */ /* 0x000fe2000000000f */
[----:B------:R-:W4:Y:S04]  /*1e3d0*/  LDL.LU R71, [R1+0x7c] ;  /* 0x00007c0001477983 */ /* 0x000f280000300800 */
[----:B------:R0:W-:Y:S01]  /*1e3e0*/  @P6 STG.E.U16 desc[UR22][R10.64], R16 ;  /* 0x000000100a006986 */ /* 0x0001e2000c101516 */
[----:B------:R-:W-:Y:S01]  /*1e3f0*/  ISETP.LT.AND P6, PT, R74, UR28, !P2 ;  /* 0x0000001c4a007c0c */ /* 0x000fe2000d7c1270 */
[----:B------:R-:W1:Y:S02]  /*1e400*/  LDCU UR28, c[0x0][0x398] ;  /* 0x00007300ff1c77ac */ /* 0x000e640008000800 */
[----:B------:R0:W-:Y:S01]  /*1e410*/  @P5 STG.E.U16 desc[UR22][R12.64], R15 ;  /* 0x0000000f0c005986 */ /* 0x0001e2000c101516 */
[----:B------:R-:W-:Y:S01]  /*1e420*/  ISETP.LT.AND P5, PT, R73, UR42, !P2 ;  /* 0x0000002a49007c0c */ /* 0x000fe2000d7a1270 */
[----:B------:R-:W1:Y:S01]  /*1e430*/  LDCU UR42, c[0x0][0x398] ;  /* 0x00007300ff2a77ac */ /* 0x000e620008000800 */
[----:B------:R-:W-:Y:S01]  /*1e440*/  ISETP.LT.AND P2, PT, R92, UR43, !P2 ;  /* 0x0000002b5c007c0c */ /* 0x000fe2000d741270 */
[----:B------:R-:W1:Y:S01]  /*1e450*/  LDCU UR43, c[0x0][0x39c] ;  /* 0x00007380ff2b77ac */ /* 0x000e620008000800 */
[----:B0-----:R-:W-:-:S04]  /*1e460*/  IMAD.WIDE R10, R0, 0x2, R8 ;  /* 0x00000002000a7825 */ /* 0x001fc800078e0208 */
[----:B------:R-:W-:Y:S01]  /*1e470*/  VIADD R12, R65, 0x61 ;  /* 0x00000061410c7836 */ /* 0x000fe20000000000 */
[----:B------:R-:W-:Y:S02]  /*1e480*/  F2FP.BF16.F32.PACK_AB R17, R33, R91 ;  /* 0x0000005b2111723e */ /* 0x000fe400000010ff */
[----:B------:R-:W4:Y:S04]  /*1e490*/  LDL.S16 R91, [R1+0x368] ;  /* 0x00036800015b7983 */ /* 0x000f280000100600 */
[----:B------:R0:W-:Y:S01]  /*1e4a0*/  @P0 STG.E.U16 desc[UR22][R10.64], R14 ;  /* 0x0000000e0a000986 */ /* 0x0001e2000c101516 */
[----:B-----5:R-:W-:-:S03]  /*1e4b0*/  PRMT R16, R70, 0x7610, R16 ;  /* 0x0000761046107816 */ /* 0x020fc60000000010 */
[----:B------:R-:W5:Y:S01]  /*1e4c0*/  LDL.LU.S16 R70, [R1+0x36a] ;  /* 0x00036a0001467983 */ /* 0x000f620000300600 */
[----:B------:R-:W-:Y:S01]  /*1e4d0*/  ISETP.GE.AND P0, PT, R12, UR18, PT ;  /* 0x000000120c007c0c */ /* 0x000fe2000bf06270 */
[C---:B------:R-:W-:Y:S01]  /*1e4e0*/  IMAD.WIDE R12, R0.reuse, 0x2, R6 ;  /* 0x00000002000c7825 */ /* 0x040fe200078e0206 */
[----:B------:R-:W-:Y:S01]  /*1e4f0*/  PRMT R18, R17, 0x7632, R18 ;  /* 0x0000763211127816 */ /* 0x000fe20000000012 */
[----:B------:R-:W1:Y:S02]  /*1e500*/  LDCU UR18, c[0x0][0x398] ;  /* 0x00007300ff1277ac */ /* 0x000e640008000800 */
[----:B0-----:R-:W-:-:S04]  /*1e510*/  IMAD.WIDE R10, R0, 0x2, R2 ;  /* 0x00000002000a7825 */ /* 0x001fc800078e0202 */
[----:B------:R-:W-:Y:S01]  /*1e520*/  IMAD.WIDE R14, R0, 0x2, R4 ;  /* 0x00000002000e7825 */ /* 0x000fe200078e0204 */
[----:B------:R-:W-:Y:S04]  /*1e530*/  @P6 STG.E.U16 desc[UR22][R10.64], R16 ;  /* 0x000000100a006986 */ /* 0x000fe8000c101516 */
[----:B------:R-:W-:Y:S04]  /*1e540*/  @P5 STG.E.U16 desc[UR22][R12.64], R17 ;  /* 0x000000110c005986 */ /* 0x000fe8000c101516 */
[----:B------:R2:W-:Y:S02]  /*1e550*/  @P2 STG.E.U16 desc[UR22][R14.64], R18 ;  /* 0x000000120e002986 */ /* 0x0005e4000c101516 */
[----:B--2---:R-:W-:-:S02]  /*1e560*/  PRMT R18, R90, 0x7610, R18 ;  /* 0x000076105a127816 */ /* 0x004fc40000000012 */
[----:B------:R-:W2:Y:S01]  /*1e570*/  LDL.S16 R90, [R1+0x36c] ;  /* 0x00036c00015a7983 */ /* 0x000ea20000100600 */
[----:B---3--:R-:W-:-:S03]  /*1e580*/  PRMT R19, R89, 0x7610, R19 ;  /* 0x0000761059137816 */ /* 0x008fc60000000013 */
[----:B------:R-:W3:Y:S01]  /*1e590*/  LDL.LU.S16 R89, [R1+0x36e] ;  /* 0x00036e0001597983 */ /* 0x000ee20000300600 */
[----:B------:R-:W-:Y:S01]  /*1e5a0*/  ISETP.LT.AND P5, PT, R66, UR38, !P1 ;  /* 0x0000002642007c0c */ /* 0x000fe2000cfa1270 */
[----:B------:R-:W-:Y:S01]  /*1e5b0*/  VIADD R0, R0, UR30 ;  /* 0x0000001e00007c36 */ /* 0x000fe20008000000 */
[----:B------:R-:W-:Y:S01]  /*1e5c0*/  ISETP.LT.AND P6, PT, R74, UR47, !P1 ;  /* 0x0000002f4a007c0c */ /* 0x000fe2000cfc1270 */
[----:B------:R-:W3:Y:S01]  /*1e5d0*/  LDL.LU R75, [R1+0x80] ;  /* 0x00008000014b7983 */ /* 0x000ee20000300800 */
[----:B------:R-:W-:Y:S01]  /*1e5e0*/  ISETP.LT.AND P2, PT, R73, UR32, !P1 ;  /* 0x0000002049007c0c */ /* 0x000fe2000cf41270 */
[----:B------:R-:W-:Y:S01]  /*1e5f0*/  IMAD.WIDE R16, R0, 0x2, R8 ;  /* 0x0000000200107825 */ /* 0x000fe200078e0208 */
[----:B------:R-:W-:Y:S01]  /*1e600*/  F2FP.BF16.F32.PACK_AB R20, R34, R72 ;  /* 0x000000482214723e */ /* 0x000fe200000010ff */
[----:B------:R-:W0:Y:S02]  /*1e610*/  LDCU UR38, c[0x0][0x398] ;  /* 0x00007300ff2677ac */ /* 0x000e240008000800 */
[----:B------:R-:W-:-:S04]  /*1e620*/  IMAD.WIDE R10, R0, 0x2, R2 ;  /* 0x00000002000a7825 */ /* 0x000fc800078e0202 */
[----:B------:R-:W-:Y:S01]  /*1e630*/  IMAD.WIDE R12, R0, 0x2, R6 ;  /* 0x00000002000c7825 */ /* 0x000fe200078e0206 */
[----:B------:R0:W-:Y:S01]  /*1e640*/  @P5 STG.E.U16 desc[UR22][R16.64], R18 ;  /* 0x0000001210005986 */ /* 0x0001e2000c101516 */
[----:B------:R-:W-:Y:S01]  /*1e650*/  ISETP.LT.AND P1, PT, R92, UR36, !P1 ;  /* 0x000000245c007c0c */ /* 0x000fe2000cf21270 */
[----:B------:R-:W1:Y:S02]  /*1e660*/  LDCU UR36, c[0x0][0x39c] ;  /* 0x00007380ff2477ac */ /* 0x000e640008000800 */
[----:B------:R0:W-:Y:S01]  /*1e670*/  @P6 STG.E.U16 desc[UR22][R10.64], R19 ;  /* 0x000000130a006986 */ /* 0x0001e2000c101516 */
[----:B------:R-:W-:Y:S01]  /*1e680*/  IMAD.WIDE R14, R0, 0x2, R4 ;  /* 0x00000002000e7825 */ /* 0x000fe200078e0204 */
[----:B------:R-:W1:Y:S02]  /*1e690*/  LDCU UR47, c[0x0][0x398] ;  /* 0x00007300ff2f77ac */ /* 0x000e640008000800 */
[----:B------:R1:W-:Y:S01]  /*1e6a0*/  @P2 STG.E.U16 desc[UR22][R12.64], R20 ;  /* 0x000000140c002986 */ /* 0x0003e2000c101516 */
[----:B------:R-:W-:Y:S01]  /*1e6b0*/  ISETP.LT.AND P2, PT, R66, UR51, !P4 ;  /* 0x0000003342007c0c */ /* 0x000fe2000e741270 */
[----:B------:R-:W-:Y:S01]  /*1e6c0*/  VIADD R0, R0, UR30 ;  /* 0x0000001e00007c36 */ /* 0x000fe20008000000 */
[----:B------:R-:W-:Y:S01]  /*1e6d0*/  PRMT R21, R20, 0x7632, R21 ;  /* 0x0000763214157816 */ /* 0x000fe20000000015 */
[----:B0-----:R-:W-:Y:S01]  /*1e6e0*/  VIADD R16, R65, 0x62 ;  /* 0x0000006241107836 */ /* 0x001fe20000000000 */
[----:B------:R-:W0:Y:S01]  /*1e6f0*/  LDCU UR32, c[0x0][0x398] ;  /* 0x00007300ff2077ac */ /* 0x000e220008000800 */
[----:B------:R-:W-:-:S02]  /*1e700*/  IMAD.WIDE R10, R0, 0x2, R8 ;  /* 0x00000002000a7825 */ /* 0x000fc400078e0208 */
[----:B------:R0:W-:Y:S01]  /*1e710*/  @P1 STG.E.U16 desc[UR22][R14.64], R21 ;  /* 0x000000150e001986 */ /* 0x0001e2000c101516 */
[----:B------:R-:W-:Y:S01]  /*1e720*/  ISETP.GE.AND P1, PT, R16, UR57, PT ;  /* 0x0000003910007c0c */ /* 0x000fe2000bf26270 */
[----:B------:R-:W0:Y:S01]  /*1e730*/  LDCU UR51, c[0x0][0x398] ;  /* 0x00007300ff3377ac */ /* 0x000e220008000800 */
[----:B----4-:R-:W-:Y:S01]  /*1e740*/  F2FP.BF16.F32.PACK_AB R35, R35, R71 ;  /* 0x000000472323723e */ /* 0x010fe200000010ff */
[----:B-1----:R-:W-:Y:S01]  /*1e750*/  IMAD.WIDE R12, R0, 0x2, R2 ;  /* 0x00000002000c7825 */ /* 0x002fe200078e0202 */
[----:B------:R-:W4:Y:S01]  /*1e760*/  LDL.S16 R71, [R1+0x370] ;  /* 0x0003700001477983 */ /* 0x000f220000100600 */
[----:B------:R-:W-:Y:S02]  /*1e770*/  PRMT R18, R91, 0x7610, R18 ;  /* 0x000076105b127816 */ /* 0x000fe40000000012 */
[----:B-----5:R-:W-:Y:S01]  /*1e780*/  PRMT R17, R70, 0x7610, R17 ;  /* 0x0000761046117816 */ /* 0x020fe20000000011 */
[----:B------:R-:W5:Y:S01]  /*1e790*/  LDL.LU R91, [R1+0x84] ;  /* 0x00008400015b7983 */ /* 0x000f620000300800 */
[----:B0-----:R-:W-:Y:S01]  /*1e7a0*/  IMAD.WIDE R14, R0, 0x2, R6 ;  /* 0x00000002000e7825 */ /* 0x001fe200078e0206 */
[----:B------:R-:W-:Y:S01]  /*1e7b0*/  ISETP.LT.AND P5, PT, R74, UR58, !P4 ;  /* 0x0000003a4a007c0c */ /* 0x000fe2000e7a1270 */
[----:B------:R-:W0:Y:S01]  /*1e7c0*/  LDCU UR57, c[0x0][0x398] ;  /* 0x00007300ff3977ac */ /* 0x000e220008000800 */
[----:B------:R-:W5:Y:S01]  /*1e7d0*/  LDL.LU.S16 R70, [R1+0x372] ;  /* 0x0003720001467983 */ /* 0x000f620000300600 */
[----:B------:R-:W-:-:S03]  /*1e7e0*/  VIADD R16, R0, UR30 ;  /* 0x0000001e00107c36 */ /* 0x000fc60008000000 */
[----:B------:R1:W-:Y:S04]  /*1e7f0*/  @P2 STG.E.U16 desc[UR22][R10.64], R18 ;  /* 0x000000120a002986 */ /* 0x0003e8000c101516 */
[----:B------:R-:W5:Y:S01]  /*1e800*/  LDL.LU R72, [R1+0x88] ;  /* 0x0000880001487983 */ /* 0x000f620000300800 */
[----:B-1----:R-:W-:Y:S01]  /*1e810*/  IMAD.WIDE R10, R0, 0x2, R4 ;  /* 0x00000002000a7825 */ /* 0x002fe200078e0204 */
[----:B--2---:R-:W-:Y:S02]  /*1e820*/  PRMT R18, R90, 0x7610, R18 ;  /* 0x000076105a127816 */ /* 0x004fe40000000012 */
[----:B------:R-:W2:Y:S01]  /*1e830*/  LDL.S16 R90, [R1+0x374] ;  /* 0x00037400015a7983 */ /* 0x000ea20000100600 */
[----:B---3--:R-:W-:-:S03]  /*1e840*/  PRMT R0, R89, 0x7610, R0 ;  /* 0x0000761059007816 */ /* 0x008fc60000000000 */
[----:B------:R-:W3:Y:S01]  /*1e850*/  LDL.LU.S16 R89, [R1+0x376] ;  /* 0x0003760001597983 */ /* 0x000ee20000300600 */
[----:B------:R-:W-:Y:S02]  /*1e860*/  ISETP.LT.AND P6, PT, R73, UR76, !P4 ;  /* 0x0000004c49007c0c */ /* 0x000fe4000e7c1270 */
[----:B------:R-:W-:Y:S01]  /*1e870*/  ISETP.LT.AND P4, PT, R92, UR37, !P4 ;  /* 0x000000255c007c0c */ /* 0x000fe2000e781270 */
[----:B------:R1:W-:Y:S01]  /*1e880*/  @P5 STG.E.U16 desc[UR22][R12.64], R17 ;  /* 0x000000110c005986 */ /* 0x0003e2000c101516 */
[----:B------:R-:W-:Y:S01]  /*1e890*/  ISETP.LT.AND P5, PT, R66, UR50, !P3 ;  /* 0x0000003242007c0c */ /* 0x000fe2000dfa1270 */
[----:B------:R-:W0:Y:S01]  /*1e8a0*/  LDCU UR50, c[0x0][0x39c] ;  /* 0x00007380ff3277ac */ /* 0x000e220008000800 */
[----:B------:R-:W-:Y:S01]  /*1e8b0*/  PRMT R19, R35, 0x7632, R19 ;  /* 0x0000763223137816 */ /* 0x000fe20000000013 */
[----:B------:R-:W0:Y:S06]  /*1e8c0*/  LDCU UR37, c[0x0][0x398] ;  /* 0x00007300ff2577ac */ /* 0x000e2c0008000800 */
[----:B------:R0:W-:Y:S01]  /*1e8d0*/  @P6 STG.E.U16 desc[UR22][R14.64], R35 ;  /* 0x000000230e006986 */ /* 0x0001e2000c101516 */
[----:B------:R-:W-:Y:S01]  /*1e8e0*/  ISETP.LT.AND P6, PT, R74, UR63, !P3 ;  /* 0x0000003f4a007c0c */ /* 0x000fe2000dfc1270 */
[----:B-1----:R-:W-:-:S02]  /*1e8f0*/  IMAD.WIDE R12, R16, 0x2, R8 ;  /* 0x00000002100c7825 */ /* 0x002fc400078e0208 */
[----:B------:R1:W-:Y:S01]  /*1e900*/  @P4 STG.E.U16 desc[UR22][R10.64], R19 ;  /* 0x000000130a004986 */ /* 0x0003e2000c101516 */
[----:B------:R-:W-:Y:S01]  /*1e910*/  ISETP.LT.AND P4, PT, R92, UR56, !P3 ;  /* 0x000000385c007c0c */ /* 0x000fe2000df81270 */
[----:B------:R-:W-:Y:S01]  /*1e920*/  VIADD R17, R65, 0x63 ;  /* 0x0000006341117836 */ /* 0x000fe20000000000 */
[----:B------:R-:W2:Y:S01]  /*1e930*/  LDCU UR56, c[0x0][0x398] ;  /* 0x00007300ff3877ac */ /* 0x000ea20008000800 */
[----:B------:R1:W-:Y:S01]  /*1e940*/  @P5 STG.E.U16 desc[UR22][R12.64], R18 ;  /* 0x000000120c005986 */ /* 0x0003e2000c101516 */
[----:B0-----:R-:W-:Y:S01]  /*1e950*/  IMAD.WIDE R14, R16, 0x2, R2 ;  /* 0x00000002100e7825 */ /* 0x001fe200078e0202 */
[----:B------:R-:W-:Y:S01]  /*1e960*/  ISETP.LT.AND P5, PT, R73, UR9, !P3 ;  /* 0x0000000949007c0c */ /* 0x000fe2000dfa1270 */
[----:B------:R-:W0:Y:S03]  /*1e970*/  LDCU UR9, c[0x0][0x398] ;  /* 0x00007300ff0977ac */ /* 0x000e260008000800 */
[----:B------:R0:W-:Y:S01]  /*1e980*/  @P6 STG.E.U16 desc[UR22][R14.64], R0 ;  /* 0x000000000e006986 */ /* 0x0001e2000c101516 */
[----:B------:R-:W-:-:S02]  /*1e990*/  ISETP.LT.AND P6, PT, R66, UR59, !P0 ;  /* 0x0000003b42007c0c */ /* 0x000fc4000c7c1270 */
[----:B-1----:R-:W-:Y:S01]  /*1e9a0*/  F2FP.BF16.F32.PACK_AB R19, R36, R75 ;  /* 0x0000004b2413723e */ /* 0x002fe200000010ff */
[C---:B------:R-:W-:Y:S01]  /*1e9b0*/  IMAD.WIDE R10, R16.reuse, 0x2, R6 ;  /* 0x00000002100a7825 */ /* 0x040fe200078e0206 */
[----:B------:R-:W-:Y:S01]  /*1e9c0*/  ISETP.GE.AND P2, PT, R17, UR24, PT ;  /* 0x0000001811007c0c */ /* 0x000fe2000bf46270 */
[----:B------:R-:W1:Y:S01]  /*1e9d0*/  LDCU UR24, c[0x0][0x398] ;  /* 0x00007300ff1877ac */ /* 0x000e620008000800 */
[----:B------:R-:W-:Y:S01]  /*1e9e0*/  PRMT R20, R19, 0x7632, R20 ;  /* 0x0000763213147816 */ /* 0x000fe20000000014 */
[----:B------:R-:W-:-:S04]  /*1e9f0*/  IMAD.WIDE R12, R16, 0x2, R4 ;  /* 0x00000002100c7825 */ /* 0x000fc800078e0204 */
[----:B0-----:R-:W-:Y:S02]  /*1ea00*/  VIADD R0, R16, UR30 ;  /* 0x0000001e10007c36 */ /* 0x001fe40008000000 */
[----:B------:R-:W-:Y:S02]  /*1ea10*/  VIADD R17, R65, 0x64 ;  /* 0x0000006441117836 */ /* 0x000fe40000000000 */
[----:B------:R-:W-:Y:S01]  /*1ea20*/  IMAD.WIDE R14, R0, 0x2, R8 ;  /* 0x00000002000e7825 */ /* 0x000fe200078e0208 */
[----:B------:R0:W-:Y:S02]  /*1ea30*/  @P5 STG.E.U16 desc[UR22][R10.64], R19 ;  /* 0x000000130a005986 */ /* 0x0001e4000c101516 */
[----:B------:R-:W-:Y:S02]  /*1ea40*/  ISETP.GE.AND P3, PT, R17, UR71, PT ;  /* 0x0000004711007c0c */ /* 0x000fe4000bf66270 */
[----:B------:R1:W-:Y:S01]  /*1ea50*/  @P4 STG.E.U16 desc[UR22][R12.64], R20 ;  /* 0x000000140c004986 */ /* 0x0003e2000c101516 */
[----:B----4-:R-:W-:-:S03]  /*1ea60*/  PRMT R18, R71, 0x7610, R18 ;  /* 0x0000761047127816 */ /* 0x010fc60000000012 */
[----:B------:R-:W4:Y:S01]  /*1ea70*/  LDL.LU R71, [R1+0x8c] ;  /* 0x00008c0001477983 */ /* 0x000f220000300800 */
[----:B------:R-:W-:Y:S01]  /*1ea80*/  ISETP.LT.AND P4, PT, R74, UR53, !P0 ;  /* 0x000000354a007c0c */ /* 0x000fe2000c781270 */
[----:B0-----:R-:W-:Y:S01]  /*1ea90*/  IMAD.WIDE R10, R0, 0x2, R2 ;  /* 0x00000002000a7825 */ /* 0x001fe200078e0202 */
[----:B------:R-:W-:Y:S01]  /*1eaa0*/  ISETP.LT.AND P5, PT, R73, UR49, !P0 ;  /* 0x0000003149007c0c */ /* 0x000fe2000c7a1270 */
[----:B------:R0:W-:Y:S01]  /*1eab0*/  @P6 STG.E.U16 desc[UR22][R14.64], R18 ;  /* 0x000000120e006986 */ /* 0x0001e2000c101516 */
[----:B------:R-:W-:Y:S01]  /*1eac0*/  ISETP.LT.AND P6, PT, R92, UR54, !P0 ;  /* 0x000000365c007c0c */ /* 0x000fe2000c7c1270 */
[C---:B-1----:R-:W-:Y:S01]  /*1ead0*/  IMAD.WIDE R12, R0.reuse, 0x2, R6 ;  /* 0x00000002000c7825 */ /* 0x042fe200078e0206 */
[----:B------:R-:W1:Y:S03]  /*1eae0*/  LDCU UR49, c[0x0][0x398] ;  /* 0x00007300ff3177ac */ /* 0x000e660008000800 */
[----:B------:R-:W-:Y:S01]  /*1eaf0*/  VIADD R16, R65, 0x65 ;  /* 0x0000006541107836 */ /* 0x000fe20000000000 */
[----:B------:R-:W1:Y:S01]  /*1eb00*/  LDCU UR53, c[0x0][0x398] ;  /* 0x00007300ff3577ac */ /* 0x000e620008000800 */
[----:B0-----:R-:W-:Y:S01]  /*1eb10*/  IMAD.WIDE R14, R0, 0x2, R4 ;  /* 0x00000002000e7825 */ /* 0x001fe200078e0204 */
[----:B------:R-:W0:Y:S01]  /*1eb20*/  LDCU UR54, c[0x0][0x398] ;  /* 0x00007300ff3677ac */ /* 0x000e220008000800 */
[----:B-----5:R-:W-:-:S02]  /*1eb30*/  F2FP.BF16.F32.PACK_AB R18, R37, R91 ;  /* 0x0000005b2512723e */ /* 0x020fc400000010ff */
[----:B------:R-:W5:Y:S01]  /*1eb40*/  LDL.S16 R91, [R1+0x378] ;  /* 0x00037800015b7983 */ /* 0x000f620000100600 */
[----:B------:R-:W-:-:S03]  /*1eb50*/  PRMT R17, R70, 0x7610, R17 ;  /* 0x0000761046117816 */ /* 0x000fc60000000011 */
[----:B------:R-:W5:Y:S01]  /*1eb60*/  LDL.LU.S16 R70, [R1+0x37a] ;  /* 0x00037a0001467983 */ /* 0x000f620000300600 */
[----:B------:R-:W-:-:S03]  /*1eb70*/  PRMT R19, R18, 0x7632, R19 ;  /* 0x0000763212137816 */ /* 0x000fc60000000013 */
[----:B------:R-:W-:Y:S04]  /*1eb80*/  @P4 STG.E.U16 desc[UR22][R10.64], R17 ;  /* 0x000000110a004986 */ /* 0x000fe8000c101516 */
[----:B------:R2:W-:Y:S04]  /*1eb90*/  @P5 STG.E.U16 desc[UR22][R12.64], R18 ;  /* 0x000000120c005986 */ /* 0x0005e8000c101516 */
[----:B------:R3:W-:Y:S01]  /*1eba0*/  @P6 STG.E.U16 desc[UR22][R14.64], R19 ;  /* 0x000000130e006986 */ /* 0x0007e2000c101516 */
[----:B--2---:R-:W-:-:S03]  /*1ebb0*/  PRMT R18, R90, 0x7610, R18 ;  /* 0x000076105a127816 */ /* 0x004fc60000000012 */
        /* <DEDUP_REMOVED lines=9> */
[----:B------:R-:W-:Y:S01]  /*1ec50*/  ISETP.LT.AND P1, PT, R92, UR14, !P1 ;  /* 0x0000000e5c007c0c */ /* 0x000fe2000cf21270 */
[----:B------:R-:W0:Y:S01]  /*1ec60*/  LDCU UR34, c[0x0][0x398] ;  /* 0x00007300ff2277ac */ /* 0x000e220008000800 */
[----:B------:R-:W-:Y:S01]  /*1ec70*/  F2FP.BF16.F32.PACK_AB R20, R38, R72 ;  /* 0x000000482614723e */ /* 0x000fe200000010ff */
[----:B------:R-:W-:Y:S01]  /*1ec80*/  IMAD.WIDE R12, R0, 0x2, R2 ;  /* 0x00000002000c7825 */ /* 0x000fe200078e0202 */
[----:B------:R-:W-:Y:S01]  /*1ec90*/  ISETP.GE.AND P0, PT, R16, UR39, PT ;  /* 0x0000002710007c0c */ /* 0x000fe2000bf06270 */
[----:B------:R-:W0:Y:S01]  /*1eca0*/  LDCU UR39, c[0x0][0x39c] ;  /* 0x00007380ff2777ac */ /* 0x000e220008000800 */
[----:B------:R-:W-:Y:S01]  /*1ecb0*/  PRMT R21, R20, 0x7632, R21 ;  /* 0x0000763214157816 */ /* 0x000fe20000000015 */
[C---:B------:R-:W-:Y:S01]  /*1ecc0*/  IMAD.WIDE R14, R0.reuse, 0x2, R6 ;  /* 0x00000002000e7825 */ /* 0x040fe200078e0206 */
[----:B------:R5:W-:Y:S01]  /*1ecd0*/  @P6 STG.E.U16 desc[UR22][R10.64], R18 ;  /* 0x000000120a006986 */ /* 0x000be2000c101516 */
[----:B------:R-:W0:Y:S02]  /*1ece0*/  LDCU UR14, c[0x0][0x398] ;  /* 0x00007300ff0e77ac */ /* 0x000e240008000800 */
[----:B------:R-:W-:Y:S01]  /*1ecf0*/  IMAD.WIDE R16, R0, 0x2, R4 ;  /* 0x0000000200107825 */ /* 0x000fe200078e0204 */
[----:B------:R-:W-:Y:S01]  /*1ed00*/  @P5 STG.E.U16 desc[UR22][R12.64], R19 ;  /* 0x000000130c005986 */ /* 0x000fe2000c101516 */
[----:B------:R-:W0:Y:S03]  /*1ed10*/  LDCU UR52, c[0x0][0x398] ;  /* 0x00007300ff3477ac */ /* 0x000e260008000800 */
[----:B------:R-:W-:Y:S01]  /*1ed20*/  @P4 STG.E.U16 desc[UR22][R14.64], R20 ;  /* 0x000000140e004986 */ /* 0x000fe2000c101516 */
[----:B------:R-:W-:Y:S01]  /*1ed30*/  ISETP.LT.AND P4, PT, R66, UR45, !P2 ;  /* 0x0000002d42007c0c */ /* 0x000fe2000d781270 */
[----:B------:R-:W-:Y:S01]  /*1ed40*/  VIADD R0, R0, UR30 ;  /* 0x0000001e00007c36 */ /* 0x000fe20008000000 */
[----:B----4-:R-:W-:Y:S01]  /*1ed50*/  F2FP.BF16.F32.PACK_AB R39, R39, R71 ;  /* 0x000000472727723e */ /* 0x010fe200000010ff */
[----:B------:R4:W-:Y:S01]  /*1ed60*/  @P1 STG.E.U16 desc[UR22][R16.64], R21 ;  /* 0x0000001510001986 */ /* 0x0009e2000c101516 */
[----:B-----5:R-:W-:-:S03]  /*1ed70*/  PRMT R18, R91, 0x7610, R18 ;  /* 0x000076105b127816 */ /* 0x020fc60000000012 */
[----:B------:R-:W5:Y:S01]  /*1ed80*/  LDL.S16 R71, [R1+0x380] ;  /* 0x0003800001477983 */ /* 0x000f620000100600 */
[----:B------:R-:W-:Y:S01]  /*1ed90*/  ISETP.LT.AND P5, PT, R74, UR65, !P2 ;  /* 0x000000414a007c0c */ /* 0x000fe2000d7a1270 */
[----:B------:R-:W0:Y:S01]  /*1eda0*/  LDCU UR45, c[0x0][0x398] ;  /* 0x00007300ff2d77ac */ /* 0x000e220008000800 */
[----:B----4-:R-:W-:Y:S01]  /*1edb0*/  PRMT R17, R70, 0x7610, R17 ;  /* 0x0000761046117816 */ /* 0x010fe20000000011 */
[----:B------:R-:W4:Y:S04]  /*1edc0*/  LDL.LU R91, [R1+0x94] ;  /* 0x00009400015b7983 */ /* 0x000f280000300800 */
[----:B------:R-:W4:Y:S01]  /*1edd0*/  LDL.LU.S16 R70, [R1+0x382] ;  /* 0x0003820001467983 */ /* 0x000f220000300600 */
[----:B------:R-:W-:-:S03]  /*1ede0*/  IMAD.WIDE R10, R0, 0x2, R8 ;  /* 0x00000002000a7825 */ /* 0x000fc600078e0208 */
[----:B------:R-:W4:Y:S01]  /*1edf0*/  LDL.LU R72, [R1+0x98] ;  /* 0x0000980001487983 */ /* 0x000f220000300800 */
[----:B------:R-:W-:-:S03]  /*1ee00*/  VIADD R16, R65, 0x66 ;  /* 0x0000006641107836 */ /* 0x000fc60000000000 */
[----:B------:R0:W-:Y:S01]  /*1ee10*/  @P4 STG.E.U16 desc[UR22][R10.64], R18 ;  /* 0x000000120a004986 */ /* 0x0001e2000c101516 */
[----:B------:R-:W-:Y:S01]  /*1ee20*/  IMAD.WIDE R12, R0, 0x2, R2 ;  /* 0x00000002000c7825 */ /* 0x000fe200078e0202 */
[----:B------:R-:W-:Y:S01]  /*1ee30*/  ISETP.GE.AND P1, PT, R16, UR40, PT ;  /* 0x0000002810007c0c */ /* 0x000fe2000bf26270 */
[----:B------:R-:W1:Y:S02]  /*1ee40*/  LDCU UR40, c[0x0][0x398] ;  /* 0x00007300ff2877ac */ /* 0x000e640008000800 */
[----:B------:R-:W-:-:S04]  /*1ee50*/  IMAD.WIDE R14, R0, 0x2, R6 ;  /* 0x00000002000e7825 */ /* 0x000fc800078e0206 */
[C---:B------:R-:W-:Y:S02]  /*1ee60*/  VIADD R16, R0.reuse, UR30 ;  /* 0x0000001e00107c36 */ /* 0x040fe40008000000 */
[----:B0-----:R-:W-:Y:S01]  /*1ee70*/  IMAD.WIDE R10, R0, 0x2, R4 ;  /* 0x00000002000a7825 */ /* 0x001fe200078e0204 */
        /* <DEDUP_REMOVED lines=8> */
[----:B------:R-:W1:Y:S01]  /*1ef00*/  LDCU UR16, c[0x0][0x39c] ;  /* 0x00007380ff1077ac */ /* 0x000e620008000800 */
[----:B------:R-:W-:Y:S01]  /*1ef10*/  PRMT R19, R39, 0x7632, R19 ;  /* 0x0000763227137816 */ /* 0x000fe20000000013 */
[----:B------:R-:W1:Y:S06]  /*1ef20*/  LDCU UR12, c[0x0][0x398] ;  /* 0x00007300ff0c77ac */ /* 0x000e6c0008000800 */
[----:B------:R1:W-:Y:S01]  /*1ef30*/  @P6 STG.E.U16 desc[UR22][R14.64], R39 ;  /* 0x000000270e006986 */ /* 0x0003e2000c101516 */
[----:B------:R-:W-:Y:S01]  /*1ef40*/  ISETP.LT.AND P6, PT, R74, UR46, !P3 ;  /* 0x0000002e4a007c0c */ /* 0x000fe2000dfc1270 */
[----:B0-----:R-:W-:Y:S01]  /*1ef50*/  IMAD.WIDE R12, R16, 0x2, R8 ;  /* 0x00000002100c7825 */ /* 0x001fe200078e0208 */
[----:B------:R-:W0:Y:S01]  /*1ef60*/  LDCU UR46, c[0x0][0x398] ;  /* 0x00007300ff2e77ac */ /* 0x000e220008000800 */
[----:B------:R0:W-:Y:S01]  /*1ef70*/  @P4 STG.E.U16 desc[UR22][R10.64], R19 ;  /* 0x000000130a004986 */ /* 0x0001e2000c101516 */
[----:B------:R-:W-:Y:S01]  /*1ef80*/  ISETP.LT.AND P4, PT, R92, UR26, !P3 ;  /* 0x0000001a5c007c0c */ /* 0x000fe2000df81270 */
[----:B------:R-:W-:Y:S01]  /*1ef90*/  VIADD R17, R65, 0x67 ;  /* 0x0000006741117836 */ /* 0x000fe20000000000 */
[----:B------:R-:W2:Y:S01]  /*1efa0*/  LDCU UR26, c[0x0][0x398] ;  /* 0x00007300ff1a77ac */ /* 0x000ea20008000800 */
[----:B------:R0:W-:Y:S01]  /*1efb0*/  @P5 STG.E.U16 desc[UR22][R12.64], R18 ;  /* 0x000000120c005986 */ /* 0x0001e2000c101516 */
[----:B-1----:R-:W-:Y:S01]  /*1efc0*/  IMAD.WIDE R14, R16, 0x2, R2 ;  /* 0x00000002100e7825 */ /* 0x002fe200078e0202 */
[----:B------:R-:W-:-:S04]  /*1efd0*/  ISETP.LT.AND P5, PT, R73, UR74, !P3 ;  /* 0x0000004a49007c0c */ /* 0x000fc8000dfa1270 */
[----:B------:R1:W-:Y:S01]  /*1efe0*/  @P6 STG.E.U16 desc[UR22][R14.64], R0 ;  /* 0x000000000e006986 */ /* 0x0003e2000c101516 */
[----:B------:R-:W-:Y:S02]  /*1eff0*/  ISETP.LT.AND P6, PT, R66, UR35, !P0 ;  /* 0x0000002342007c0c */ /* 0x000fe4000c7c1270 */
[----:B0-----:R-:W-:Y:S01]  /*1f000*/  F2FP.BF16.F32.PACK_AB R19, R40, R75 ;  /* 0x0000004b2813723e */ /* 0x001fe200000010ff */
[C---:B------:R-:W-:Y:S01]  /*1f010*/  IMAD.WIDE R10, R16.reuse, 0x2, R6 ;  /* 0x00000002100a7825 */ /* 0x040fe200078e0206 */
[----:B------:R-:W-:Y:S01]  /*1f020*/  ISETP.GE.AND P2, PT, R17, UR72, PT ;  /* 0x0000004811007c0c */ /* 0x000fe2000bf46270 */
[----:B------:R-:W0:Y:S01]  /*1f030*/  LDCU UR35, c[0x0][0x398] ;  /* 0x00007300ff2377ac */ /* 0x000e220008000800 */
[----:B------:R-:W-:Y:S01]  /*1f040*/  PRMT R20, R19, 0x7632, R20 ;  /* 0x0000763213147816 */ /* 0x000fe20000000014 */
[----:B------:R-:W-:-:S04]  /*1f050*/  IMAD.WIDE R12, R16, 0x2, R4 ;  /* 0x00000002100c7825 */ /* 0x000fc800078e0204 */
[----:B-1----:R-:W-:Y:S02]  /*1f060*/  VIADD R0, R16, UR30 ;  /* 0x0000001e10007c36 */ /* 0x002fe40008000000 */
[----:B------:R-:W-:Y:S02]  /*1f070*/  VIADD R17, R65, 0x68 ;  /* 0x0000006841117836 */ /* 0x000fe40000000000 */
[----:B------:R-:W-:Y:S01]  /*1f080*/  IMAD.WIDE R14, R0, 0x2, R8 ;  /* 0x00000002000e7825 */ /* 0x000fe200078e0208 */
[----:B------:R1:W-:Y:S02]  /*1f090*/  @P5 STG.E.U16 desc[UR22][R10.64], R19 ;  /* 0x000000130a005986 */ /* 0x0003e4000c101516 */
[----:B------:R-:W-:Y:S02]  /*1f0a0*/  ISETP.GE.AND P3, PT, R17, UR33, PT ;  /* 0x0000002111007c0c */ /* 0x000fe4000bf66270 */
[----:B-----5:R-:W-:Y:S01]  /*1f0b0*/  PRMT R18, R71, 0x7610, R18 ;  /* 0x0000761047127816 */ /* 0x020fe20000000012 */
[----:B------:R-:W-:Y:S01]  /*1f0c0*/  @P4 STG.E.U16 desc[UR22][R12.64], R20 ;  /* 0x000000140c004986 */ /* 0x000fe2000c101516 */
[----:B------:R-:W-:Y:S01]  /*1f0d0*/  ISETP.LT.AND P4, PT, R74, UR41, !P0 ;  /* 0x000000294a007c0c */ /* 0x000fe2000c781270 */
[----:B-1----:R-:W-:Y:S01]  /*1f0e0*/  IMAD.WIDE R10, R0, 0x2, R2 ;  /* 0x00000002000a7825 */ /* 0x002fe200078e0202 */
[----:B------:R-:W-:Y:S01]  /*1f0f0*/  ISETP.LT.AND P5, PT, R73, UR66, !P0 ;  /* 0x0000004249007c0c */ /* 0x000fe2000c7a1270 */
[----:B------:R1:W-:Y:S01]  /*1f100*/  @P6 STG.E.U16 desc[UR22][R14.64], R18 ;  /* 0x000000120e006986 */ /* 0x0003e2000c101516 */
[----:B------:R-:W5:Y:S01]  /*1f110*/  LDCU UR33, c[0x0][0x398] ;  /* 0x00007300ff2177ac */ /* 0x000f620008000800 */
[----:B----4-:R-:W-:-:S02]  /*1f120*/  PRMT R17, R70, 0x7610, R17 ;  /* 0x0000761046117816 */ /* 0x010fc40000000011 */
[----:B------:R-:W4:Y:S01]  /*1f130*/  LDL.LU R71, [R1+0x9c] ;  /* 0x00009c0001477983 */ /* 0x000f220000300800 */
[----:B------:R-:W-:Y:S01]  /*1f140*/  ISETP.LT.AND P6, PT, R92, UR55, !P0 ;  /* 0x000000375c007c0c */ /* 0x000fe2000c7c1270 */
[----:B------:R-:W-:Y:S01]  /*1f150*/  VIADD R16, R65, 0x69 ;  /* 0x0000006941107836 */ /* 0x000fe20000000000 */
[----:B------:R-:W0:Y:S01]  /*1f160*/  LDCU UR41, c[0x0][0x39c] ;  /* 0x00007380ff2977ac */ /* 0x000e220008000800 */
[----:B-1----:R-:W-:Y:S01]  /*1f170*/  F2FP.BF16.F32.PACK_AB R18, R41, R91 ;  /* 0x0000005b2912723e */ /* 0x002fe200000010ff */
[----:B------:R-:W-:Y:S01]  /*1f180*/  IMAD.WIDE R12, R0, 0x2, R6 ;  /* 0x00000002000c7825 */ /* 0x000fe200078e0206 */
[----:B------:R-:W5:Y:S01]  /*1f190*/  LDL.S16 R91, [R1+0x388] ;  /* 0x00038800015b7983 */ /* 0x000f620000100600 */
[----:B------:R-:W-:Y:S01]  /*1f1a0*/  F2FP.BF16.F32.PACK_AB R20, R42, R72 ;  /* 0x000000482a14723e */ /* 0x000fe200000010ff */
[----:B------:R-:W1:Y:S02]  /*1f1b0*/  LDCU UR55, c[0x0][0x39c] ;  /* 0x00007380ff3777ac */ /* 0x000e640008000800 */
[----:B------:R-:W5:Y:S01]  /*1f1c0*/  LDL.LU.S16 R70, [R1+0x38a] ;  /* 0x00038a0001467983 */ /* 0x000f620000300600 */
[----:B------:R-:W-:Y:S01]  /*1f1d0*/  PRMT R19, R18, 0x7632, R19 ;  /* 0x0000763212137816 */ /* 0x000fe20000000013 */
[----:B------:R-:W-:-:S02]  /*1f1e0*/  IMAD.WIDE R14, R0, 0x2, R4 ;  /* 0x00000002000e7825 */ /* 0x000fc400078e0204 */
[----:B------:R-:W-:Y:S04]  /*1f1f0*/  @P4 STG.E.U16 desc[UR22][R10.64], R17 ;  /* 0x000000110a004986 */ /* 0x000fe8000c101516 */
[----:B------:R2:W-:Y:S04]  /*1f200*/  @P5 STG.E.U16 desc[UR22][R12.64], R18 ;  /* 0x000000120c005986 */ /* 0x0005e8000c101516 */
[----:B------:R3:W-:Y:S01]  /*1f210*/  @P6 STG.E.U16 desc[UR22][R14.64], R19 ;  /* 0x000000130e006986 */ /* 0x0007e2000c101516 */
[----:B--2---:R-:W-:-:S03]  /*1f220*/  PRMT R18, R90, 0x7610, R18 ;  /* 0x000076105a127816 */ /* 0x004fc60000000012 */
[----:B------:R-:W2:Y:S01]  /*1f230*/  LDL.S16 R90, [R1+0x38c] ;  /* 0x00038c00015a7983 */ /* 0x000ea20000100600 */
[----:B---3--:R-:W-:-:S03]  /*1f240*/  PRMT R19, R89, 0x7610, R19 ;  /* 0x0000761059137816 */ /* 0x008fc60000000013 */
[----:B------:R-:W3:Y:S01]  /*1f250*/  LDL.LU.S16 R89, [R1+0x38e] ;  /* 0x00038e0001597983 */ /* 0x000ee20000300600 */
[----:B------:R-:W-:Y:S02]  /*1f260*/  ISETP.LT.AND P6, PT, R66, UR64, !P1 ;  /* 0x0000004042007c0c */ /* 0x000fe4000cfc1270 */
[----:B------:R-:W-:Y:S01]  /*1f270*/  ISETP.LT.AND P5, PT, R74, UR60, !P1 ;  /* 0x0000003c4a007c0c */ /* 0x000fe2000cfa1270 */
[----:B------:R-:W-:Y:S01]  /*1f280*/  VIADD R0, R0, UR30 ;  /* 0x0000001e00007c36 */ /* 0x000fe20008000000 */
[----:B------:R-:W-:Y:S01]  /*1f290*/  ISETP.LT.AND P4, PT, R73, UR68, !P1 ;  /* 0x0000004449007c0c */ /* 0x000fe2000cf81270 */
[----:B------:R-:W3:Y:S01]  /*1f2a0*/  LDL.LU R75, [R1+0xa0] ;  /* 0x0000a000014b7983 */ /* 0x000ee20000300800 */
[----:B------:R-:W-:Y:S01]  /*1f2b0*/  ISETP.LT.AND P1, PT, R92, UR73, !P1 ;  /* 0x000000495c007c0c */ /* 0x000fe2000cf21270 */
[----:B------:R-:W-:Y:S01]  /*1f2c0*/  IMAD.WIDE R10, R0, 0x2, R8 ;  /* 0x00000002000a7825 */ /* 0x000fe200078e0208 */
[----:B------:R-:W-:Y:S01]  /*1f2d0*/  ISETP.GE.AND P0, PT, R16, UR20, PT ;  /* 0x0000001410007c0c */ /* 0x000fe2000bf06270 */
[----:B------:R-:W0:Y:S02]  /*1f2e0*/  LDCU UR20, c[0x0][0x398] ;  /* 0x00007300ff1477ac */ /* 0x000e240008000800 */
[----:B------:R-:W-:Y:S01]  /*1f2f0*/  IMAD.WIDE R12, R0, 0x2, R2 ;  /* 0x00000002000c7825 */ /* 0x000fe200078e0202 */
[----:B------:R-:W-:-:S03]  /*1f300*/  PRMT R21, R20, 0x7632, R21 ;  /* 0x0000763214157816 */ /* 0x000fc60000000015 */
[C---:B------:R-:W-:Y:S01]  /*1f310*/  IMAD.WIDE R14, R0.reuse, 0x2, R6 ;  /* 0x00000002000e7825 */ /* 0x040fe200078e0206 */
[----:B------:R0:W-:Y:S03]  /*1f320*/  @P6 STG.E.U16 desc[UR22][R10.64], R18 ;  /* 0x000000120a006986 */ /* 0x0001e6000c101516 */
[----:B------:R-:W-:Y:S01]  /*1f330*/  IMAD.WIDE R16, R0, 0x2, R4 ;  /* 0x0000000200107825 */ /* 0x000fe200078e0204 */
[----:B------:R-:W-:Y:S04]  /*1f340*/  @P5 STG.E.U16 desc[UR22][R12.64], R19 ;  /* 0x000000130c005986 */ /* 0x000fe8000c101516 */
[----:B------:R-:W-:Y:S01]  /*1f350*/  @P4 STG.E.U16 desc[UR22][R14.64], R20 ;  /* 0x000000140e004986 */ /* 0x000fe2000c101516 */
[----:B------:R-:W-:-:S03]  /*1f360*/  ISETP.LT.AND P4, PT, R66, UR67, !P2 ;  /* 0x0000004342007c0c */ /* 0x000fc6000d781270 */
[----:B------:R1:W-:Y:S01]  /*1f370*/  @P1 STG.E.U16 desc[UR22][R16.64], R21 ;  /* 0x0000001510001986 */ /* 0x0003e2000c101516 */
[----:B------:R-:W-:-:S04]  /*1f380*/  VIADD R0, R0, UR30 ;  /* 0x0000001e00007c36 */ /* 0x000fc80008000000 */
[----:B0-----:R-:W-:-:S04]  /*1f390*/  IMAD.WIDE R10, R0, 0x2, R8 ;  /* 0x00000002000a7825 */ /* 0x001fc800078e0208 */
[----:B-1----:R-:W-:Y:S02]  /*1f3a0*/  VIADD R16, R65, 0x6a ;  /* 0x0000006a41107836 */ /* 0x002fe40000000000 */
[----:B------:R-:W-:-:S03]  /*1f3b0*/  IMAD.WIDE R12, R0, 0x2, R2 ;  /* 0x00000002000c7825 */ /* 0x000fc600078e0202 */
[----:B------:R-:W-:Y:S01]  /*1f3c0*/  ISETP.GE.AND P1, PT, R16, UR43, PT ;  /* 0x0000002b10007c0c */ /* 0x000fe2000bf26270 */
[----:B------:R-:W-:Y:S01]  /*1f3d0*/  IMAD.WIDE R14, R0, 0x2, R6 ;  /* 0x00000002000e7825 */ /* 0x000fe200078e0206 */
[----:B----4-:R-:W-:Y:S02]  /*1f3e0*/  F2FP.BF16.F32.PACK_AB R43, R43, R71 ;  /* 0x000000472b2b723e */ /* 0x010fe400000010ff */
[----:B-----5:R-:W-:Y:S01]  /*1f3f0*/  PRMT R18, R91, 0x7610, R18 ;  /* 0x000076105b127816 */ /* 0x020fe20000000012 */
[----:B------:R-:W4:Y:S01]  /*1f400*/  LDL.S16 R71, [R1+0x390] ;  /* 0x0003900001477983 */ /* 0x000f220000100600 */
[----:B------:R-:W-:-:S03]  /*1f410*/  PRMT R17, R70, 0x7610, R17 ;  /* 0x0000761046117816 */ /* 0x000fc60000000011 */
[----:B------:R-:W5:Y:S01]  /*1f420*/  LDL.LU R91, [R1+0xa4] ;  /* 0x0000a400015b7983 */ /* 0x000f620000300800 */
[----:B------:R-:W-:Y:S01]  /*1f430*/  VIADD R16, R0, UR30 ;  /* 0x0000001e00107c36 */ /* 0x000fe20008000000 */
[----:B------:R-:W-:Y:S01]  /*1f440*/  ISETP.LT.AND P5, PT, R74, UR6, !P2 ;  /* 0x000000064a007c0c */ /* 0x000fe2000d7a1270 */
[----:B------:R-:W0:Y:S01]  /*1f450*/  LDCU UR6, c[0x0][0x398] ;  /* 0x00007300ff0677ac */ /* 0x000e220008000800 */
[----:B------:R-:W5:Y:S01]  /*1f460*/  LDL.LU.S16 R70, [R1+0x392] ;  /* 0x0003920001467983 */ /* 0x000f620000300600 */
[----:B------:R-:W-:Y:S02]  /*1f470*/  ISETP.LT.AND P6, PT, R73, UR4, !P2 ;  /* 0x0000000449007c0c */ /* 0x000fe4000d7c1270 */
[----:B------:R-:W-:Y:S01]  /*1f480*/  PRMT R19, R43, 0x7632, R19 ;  /* 0x000076322b137816 */ /* 0x000fe20000000013 */
[----:B------:R2:W-:Y:S01]  /*1f490*/  @P4 STG.E.U16 desc[UR22][R10.64], R18 ;  /* 0x000000120a004986 */ /* 0x0005e2000c101516 */
[----:B------:R-:W1:Y:S03]  /*1f4a0*/  LDCU UR4, c[0x0][0x398] ;  /* 0x00007300ff0477ac */ /* 0x000e660008000800 */
[----:B------:R-:W5:Y:S01]  /*1f4b0*/  LDL.LU R72, [R1+0xa8] ;  /* 0x0000a80001487983 */ /* 0x000f620000300800 */
[----:B------:R-:W0:Y:S01]  /*1f4c0*/  LDCU UR43, c[0x0][0x398] ;  /* 0x00007300ff2b77ac */ /* 0x000e220008000800 */
[----:B--2---:R-:W-:Y:S01]  /*1f4d0*/  PRMT R18, R90, 0x7610, R18 ;  /* 0x000076105a127816 */ /* 0x004fe20000000012 */
[----:B------:R-:W-:Y:S01]  /*1f4e0*/  IMAD.WIDE R10, R0, 0x2, R4 ;  /* 0x00000002000a7825 */ /* 0x000fe200078e0204 */
[----:B------:R-:W2:Y:S01]  /*1f4f0*/  LDL.S16 R90, [R1+0x394] ;  /* 0x00039400015a7983 */ /* 0x000ea20000100600 */
[----:B---3--:R-:W-:-:S03]  /*1f500*/  PRMT R0, R89, 0x7610, R0 ;  /* 0x0000761059007816 */ /* 0x008fc60000000000 */
[----:B------:R-:W3:Y:S01]  /*1f510*/  LDL.LU.S16 R89, [R1+0x396] ;  /* 0x0003960001597983 */ /* 0x000ee20000300600 */
[----:B------:R-:W-:Y:S01]  /*1f520*/  ISETP.LT.AND P4, PT, R92, UR31, !P2 ;  /* 0x0000001f5c007c0c */ /* 0x000fe2000d781270 */
[----:B------:R-:W0:Y:S02]  /*1f530*/  LDCU UR31, c[0x0][0x398] ;  /* 0x00007300ff1f77ac */ /* 0x000e240008000800 */
[----:B------:R1:W-:Y:S01]  /*1f540*/  @P5 STG.E.U16 desc[UR22][R12.64], R17 ;  /* 0x000000110c005986 */ /* 0x0003e2000c101516 */
[----:B------:R-:W-:-:S03]  /*1f550*/  ISETP.LT.AND P5, PT, R66, UR44, !P3 ;  /* 0x0000002c42007c0c */ /* 0x000fc6000dfa1270 */
[----:B------:R0:W-:Y:S01]  /*1f560*/  @P6 STG.E.U16 desc[UR22][R14.64], R43 ;  /* 0x0000002b0e006986 */ /* 0x0001e2000c101516 */
[----:B------:R-:W-:Y:S01]  /*1f570*/  ISETP.LT.AND P6, PT, R74, UR69, !P3 ;  /* 0x000000454a007c0c */ /* 0x000fe2000dfc1270 */
[----:B-1----:R-:W-:Y:S02]  /*1f580*/  VIADD R17, R65, 0x6b ;  /* 0x0000006b41117836 */ /* 0x002fe40000000000 */
[----:B------:R-:W-:-:S03]  /*1f590*/  IMAD.WIDE R12, R16, 0x2, R8 ;  /* 0x00000002100c7825 */ /* 0x000fc600078e0208 */
[----:B------:R-:W-:Y:S01]  /*1f5a0*/  ISETP.GE.AND P2, PT, R17, UR36, PT ;  /* 0x0000002411007c0c */ /* 0x000fe2000bf46270 */
[----:B0-----:R-:W-:Y:S01]  /*1f5b0*/  IMAD.WIDE R14, R16, 0x2, R2 ;  /* 0x00000002100e7825 */ /* 0x001fe200078e0202 */
[----:B------:R0:W-:Y:S03]  /*1f5c0*/  @P4 STG.E.U16 desc[UR22][R10.64], R19 ;  /* 0x000000130a004986 */ /* 0x0001e6000c101516 */
[----:B------:R-:W-:Y:S01]  /*1f5d0*/  VIADD R17, R65, 0x6c ;  /* 0x0000006c41117836 */ /* 0x000fe20000000000 */
[----:B------:R1:W-:Y:S01]  /*1f5e0*/  @P5 STG.E.U16 desc[UR22][R12.64], R18 ;  /* 0x000000120c005986 */ /* 0x0003e2000c101516 */
[----:B------:R-:W-:Y:S01]  /*1f5f0*/  ISETP.LT.AND P5, PT, R73, UR48, !P3 ;  /* 0x0000003049007c0c */ /* 0x000fe2000dfa1270 */
[----:B------:R-:W2:Y:S01]  /*1f600*/  LDCU UR36, c[0x0][0x398] ;  /* 0x00007300ff2477ac */ /* 0x000ea20008000800 */
[----:B------:R-:W-:Y:S01]  /*1f610*/  ISETP.LT.AND P4, PT, R92, UR10, !P3 ;  /* 0x0000000a5c007c0c */ /* 0x000fe2000df81270 */
[----:B------:R1:W-:Y:S01]  /*1f620*/  @P6 STG.E.U16 desc[UR22][R14.64], R0 ;  /* 0x000000000e006986 */ /* 0x0003e2000c101516 */
[----:B------:R-:W-:Y:S01]  /*1f630*/  ISETP.GE.AND P3, PT, R17, UR50, PT ;  /* 0x0000003211007c0c */ /* 0x000fe2000bf66270 */
[----:B------:R-:W2:Y:S01]  /*1f640*/  LDCU UR10, c[0x0][0x39c] ;  /* 0x00007380ff0a77ac */ /* 0x000ea20008000800 */
[----:B------:R-:W-:-:S02]  /*1f650*/  ISETP.LT.AND P6, PT, R66, UR75, !P0 ;  /* 0x0000004b42007c0c */ /* 0x000fc4000c7c1270 */
[----:B------:R-:W-:Y:S01]  /*1f660*/  F2FP.BF16.F32.PACK_AB R44, R44, R75 ;  /* 0x0000004b2c2c723e */ /* 0x000fe200000010ff */
[----:B0-----:R-:W-:-:S03]  /*1f670*/  IMAD.WIDE R10, R16, 0x2, R6 ;  /* 0x00000002100a7825 */ /* 0x001fc600078e0206 */
[----:B-1----:R-:W-:Y:S01]  /*1f680*/  PRMT R18, R44, 0x7632, R18 ;  /* 0x000076322c127816 */ /* 0x002fe20000000012 */
[C---:B------:R-:W-:Y:S02]  /*1f690*/  VIADD R0, R16.reuse, UR30 ;  /* 0x0000001e10007c36 */ /* 0x040fe40008000000 */
[----:B------:R-:W-:Y:S01]  /*1f6a0*/  IMAD.WIDE R12, R16, 0x2, R4 ;  /* 0x00000002100c7825 */ /* 0x000fe200078e0204 */
[----:B------:R0:W-:Y:S03]  /*1f6b0*/  @P5 STG.E.U16 desc[UR22][R10.64], R44 ;  /* 0x0000002c0a005986 */ /* 0x0001e6000c101516 */
[C---:B------:R-:W-:Y:S01]  /*1f6c0*/  IMAD.WIDE R14, R0.reuse, 0x2, R8 ;  /* 0x00000002000e7825 */ /* 0x040fe200078e0208 */
[----:B------:R1:W-:Y:S03]  /*1f6d0*/  @P4 STG.E.U16 desc[UR22][R12.64], R18 ;  /* 0x000000120c004986 */ /* 0x0003e6000c101516 */
[----:B------:R-:W-:-:S02]  /*1f6e0*/  VIADD R19, R0, UR30 ;  /* 0x0000001e00137c36 */ /* 0x000fc40008000000 */
[----:B0-----:R-:W-:-:S04]  /*1f6f0*/  IMAD.WIDE R10, R0, 0x2, R2 ;  /* 0x00000002000a7825 */ /* 0x001fc800078e0202 */
[----:B-1----:R-:W-:Y:S01]  /*1f700*/  IMAD.WIDE R12, R0, 0x2, R6 ;  /* 0x00000002000c7825 */ /* 0x002fe200078e0206 */
[----:B----4-:R-:W-:Y:S02]  /*1f710*/  PRMT R20, R71, 0x7610, R20 ;  /* 0x0000761047147816 */ /* 0x010fe40000000014 */
[----:B------:R-:W4:Y:S01]  /*1f720*/  LDL.LU R71, [R1+0xac] ;  /* 0x0000ac0001477983 */ /* 0x000f220000300800 */
[----:B-----5:R-:W-:-:S03]  /*1f730*/  F2FP.BF16.F32.PACK_AB R45, R45, R91 ;  /* 0x0000005b2d2d723e */ /* 0x020fc600000010ff */
[----:B------:R-:W5:Y:S01]  /*1f740*/  LDL.S16 R91, [R1+0x398] ;  /* 0x00039800015b7983 */ /* 0x000f620000100600 */
[----:B------:R-:W-:-:S03]  /*1f750*/  PRMT R17, R70, 0x7610, R17 ;  /* 0x0000761046117816 */ /* 0x000fc60000000011 */
[----:B------:R-:W5:Y:S04]  /*1f760*/  LDL.LU.S16 R70, [R1+0x39a] ;  /* 0x00039a0001467983 */ /* 0x000f680000300600 */
[----:B------:R0:W-:Y:S02]  /*1f770*/  @P6 STG.E.U16 desc[UR22][R14.64], R20 ;  /* 0x000000140e006986 */ /* 0x0001e4000c101516 */
[----:B0-----:R-:W-:Y:S01]  /*1f780*/  IMAD.WIDE R14, R0, 0x2, R4 ;  /* 0x00000002000e7825 */ /* 0x001fe200078e0204 */
[----:B--2---:R-:W-:Y:S02]  /*1f790*/  PRMT R0, R90, 0x7610, R0 ;  /* 0x000076105a007816 */ /* 0x004fe40000000000 */
[----:B------:R-:W2:Y:S01]  /*1f7a0*/  LDL.S16 R90, [R1+0x39c] ;  /* 0x00039c00015a7983 */ /* 0x000ea20000100600 */
[----:B---3--:R-:W-:-:S03]  /*1f7b0*/  PRMT R20, R89, 0x7610, R20 ;  /* 0x0000761059147816 */ /* 0x008fc60000000014 */
[----:B------:R-:W3:Y:S01]  /*1f7c0*/  LDL.LU.S16 R89, [R1+0x39e] ;  /* 0x00039e0001597983 */ /* 0x000ee20000300600 */
[----:B------:R-:W-:Y:S02]  /*1f7d0*/  ISETP.LT.AND P4, PT, R74, UR61, !P0 ;  /* 0x0000003d4a007c0c */ /* 0x000fe4000c781270 */
[----:B------:R-:W-:Y:S01]  /*1f7e0*/  ISETP.LT.AND P5, PT, R73, UR28, !P0 ;  /* 0x0000001c49007c0c */ /* 0x000fe2000c7a1270 */
[----:B------:R-:W-:Y:S01]  /*1f7f0*/  VIADD R16, R65, 0x6d ;  /* 0x0000006d41107836 */ /* 0x000fe20000000000 */
[----:B------:R-:W-:Y:S01]  /*1f800*/  ISETP.LT.AND P6, PT, R92, UR42, !P0 ;  /* 0x0000002a5c007c0c */ /* 0x000fe2000c7c1270 */
[----:B------:R-:W3:Y:S01]  /*1f810*/  LDL.LU R75, [R1+0xb0] ;  /* 0x0000b000014b7983 */ /* 0x000ee20000300800 */
[----:B------:R-:W-:Y:S01]  /*1f820*/  PRMT R18, R45, 0x7632, R18 ;  /* 0x000076322d127816 */ /* 0x000fe20000000012 */
[----:B------:R-:W0:Y:S06]  /*1f830*/  LDCU UR28, c[0x0][0x398] ;  /* 0x00007300ff1c77ac */ /* 0x000e2c0008000800 */
[----:B------:R1:W-:Y:S01]  /*1f840*/  @P4 STG.E.U16 desc[UR22][R10.64], R17 ;  /* 0x000000110a004986 */ /* 0x0003e2000c101516 */
[----:B------:R-:W-:Y:S01]  /*1f850*/  F2FP.BF16.F32.PACK_AB R46, R46, R72 ;  /* 0x000000482e2e723e */ /* 0x000fe200000010ff */
[----:B------:R-:W0:Y:S02]  /*1f860*/  LDCU UR42, c[0x0][0x398] ;  /* 0x00007300ff2a77ac */ /* 0x000e240008000800 */
[----:B------:R0:W-:Y:S01]  /*1f870*/  @P5 STG.E.U16 desc[UR22][R12.64], R45 ;  /* 0x0000002d0c005986 */ /* 0x0001e2000c101516 */
[----:B------:R-:W-:Y:S01]  /*1f880*/  ISETP.LT.AND P5, PT, R74, UR38, !P1 ;  /* 0x000000264a007c0c */ /* 0x000fe2000cfa1270 */
[----:B------:R-:W2:Y:S02]  /*1f890*/  LDCU UR38, c[0x0][0x398] ;  /* 0x00007300ff2677ac */ /* 0x000ea40008000800 */
[----:B------:R0:W-:Y:S01]  /*1f8a0*/  @P6 STG.E.U16 desc[UR22][R14.64], R18 ;  /* 0x000000120e006986 */ /* 0x0001e2000c101516 */
[----:B------:R-:W-:Y:S01]  /*1f8b0*/  ISETP.LT.AND P6, PT, R66, UR18, !P1 ;  /* 0x0000001242007c0c */ /* 0x000fe2000cfc1270 */
[----:B------:R-:W2:Y:S01]  /*1f8c0*/  LDCU UR18, c[0x0][0x39c] ;  /* 0x00007380ff1277ac */ /* 0x000ea20008000800 */
[----:B------:R-:W-:-:S02]  /*1f8d0*/  ISETP.LT.AND P4, PT, R73, UR47, !P1 ;  /* 0x0000002f49007c0c */ /* 0x000fc4000cf81270 */
[----:B------:R-:W-:Y:S01]  /*1f8e0*/  ISETP.LT.AND P1, PT, R92, UR32, !P1 ;  /* 0x000000205c007c0c */ /* 0x000fe2000cf21270 */
[C---:B-1----:R-:W-:Y:S01]  /*1f8f0*/  IMAD.WIDE R10, R19.reuse, 0x2, R8 ;  /* 0x00000002130a7825 */ /* 0x042fe200078e0208 */
[----:B------:R-:W-:Y:S01]  /*1f900*/  ISETP.GE.AND P0, PT, R16, UR39, PT ;  /* 0x0000002710007c0c */ /* 0x000fe2000bf06270 */
[----:B------:R-:W1:Y:S02]  /*1f910*/  LDCU UR39, c[0x0][0x398] ;  /* 0x00007300ff2777ac */ /* 0x000e640008000800 */
[C---:B0-----:R-:W-:Y:S01]  /*1f920*/  IMAD.WIDE R12, R19.reuse, 0x2, R2 ;  /* 0x00000002130c7825 */ /* 0x041fe200078e0202 */
[----:B------:R-:W-:Y:S01]  /*1f930*/  PRMT R18, R46, 0x7632, R18 ;  /* 0x000076322e127816 */ /* 0x000fe20000000012 */
[----:B------:R-:W0:Y:S02]  /*1f940*/  LDCU UR32, c[0x0][0x398] ;  /* 0x00007300ff2077ac */ /* 0x000e240008000800 */
[C---:B------:R-:W-:Y:S01]  /*1f950*/  IMAD.WIDE R14, R19.reuse, 0x2, R6 ;  /* 0x00000002130e7825 */ /* 0x040fe200078e0206 */
[----:B------:R0:W-:Y:S03]  /*1f960*/  @P6 STG.E.U16 desc[UR22][R10.64], R0 ;  /* 0x000000000a006986 */ /* 0x0001e6000c101516 */
[C---:B------:R-:W-:Y:S01]  /*1f970*/  IMAD.WIDE R16, R19.reuse, 0x2, R4 ;  /* 0x0000000213107825 */ /* 0x040fe200078e0204 */
[----:B------:R0:W-:Y:S04]  /*1f980*/  @P5 STG.E.U16 desc[UR22][R12.64], R20 ;  /* 0x000000140c005986 */ /* 0x0001e8000c101516 */
[----:B------:R1:W-:Y:S04]  /*1f990*/  @P4 STG.E.U16 desc[UR22][R14.64], R46 ;  /* 0x0000002e0e004986 */ /* 0x0003e8000c101516 */
[----:B------:R5:W-:Y:S01]  /*1f9a0*/  @P1 STG.E.U16 desc[UR22][R16.64], R18 ;  /* 0x0000001210001986 */ /* 0x000be2000c101516 */
[----:B------:R-:W-:Y:S01]  /*1f9b0*/  ISETP.LT.AND P4, PT, R66, UR51, !P2 ;  /* 0x0000003342007c0c */ /* 0x000fe2000d781270 */
[----:B------:R-:W-:-:S04]  /*1f9c0*/  VIADD R19, R19, UR30 ;  /* 0x0000001e13137c36 */ /* 0x000fc80008000000 */
[----:B0-----:R-:W-:-:S04]  /*1f9d0*/  IMAD.WIDE R10, R19, 0x2, R8 ;  /* 0x00000002130a7825 */ /* 0x001fc800078e0208 */
[----:B------:R-:W-:-:S04]  /*1f9e0*/  IMAD.WIDE R12, R19, 0x2, R2 ;  /* 0x00000002130c7825 */ /* 0x000fc800078e0202 */
[----:B-1----:R-:W-:-:S04]  /*1f9f0*/  IMAD.WIDE R14, R19, 0x2, R6 ;  /* 0x00000002130e7825 */ /* 0x002fc800078e0206 */
[----:B------:R-:W-:Y:S01]  /*1fa00*/  VIADD R21, R19, UR30 ;  /* 0x0000001e13157c36 */ /* 0x000fe20008000000 */
[----:B----4-:R-:W-:Y:S02]  /*1fa10*/  F2FP.BF16.F32.PACK_AB R47, R47, R71 ;  /* 0x000000472f2f723e */ /* 0x010fe400000010ff */
[----:B------:R-:W4:Y:S01]  /*1fa20*/  LDL.S16 R71, [R1+0x3b4] ;  /* 0x0003b40001477983 */ /* 0x000f220000100600 */
[----:B-----5:R-:W-:-:S03]  /*1fa30*/  PRMT R17, R91, 0x7610, R17 ;  /* 0x000076105b117816 */ /* 0x020fc60000000011 */
[----:B------:R-:W5:Y:S01]  /*1fa40*/  LDL.LU R91, [R1+0xb4] ;  /* 0x0000b400015b7983 */ /* 0x000f620000300800 */
[----:B------:R-:W-:-:S03]  /*1fa50*/  PRMT R20, R70, 0x7610, R20 ;  /* 0x0000761046147816 */ /* 0x000fc60000000014 */
[----:B------:R-:W5:Y:S04]  /*1fa60*/  LDL.LU.S16 R70, [R1+0x3b6] ;  /* 0x0003b60001467983 */ /* 0x000f680000300600 */
[----:B------:R-:W5:Y:S04]  /*1fa70*/  LDL.LU R72, [R1+0xb8] ;  /* 0x0000b80001487983 */ /* 0x000f680000300800 */
[----:B------:R0:W-:Y:S01]  /*1fa80*/  @P4 STG.E.U16 desc[UR22][R10.64], R17 ;  /* 0x000000110a004986 */ /* 0x0001e2000c101516 */
[----:B--2---:R-:W-:-:S03]  /*1fa90*/  PRMT R18, R90, 0x7610, R18 ;  /* 0x000076105a127816 */ /* 0x004fc60000000012 */
[----:B------:R-:W2:Y:S01]  /*1faa0*/  LDL.S16 R90, [R1+0x3b8] ;  /* 0x0003b800015a7983 */ /* 0x000ea20000100600 */
[----:B0-----:R-:W-:Y:S01]  /*1fab0*/  IMAD.WIDE R10, R19, 0x2, R4 ;  /* 0x00000002130a7825 */ /* 0x001fe200078e0204 */
[----:B---3--:R-:W-:Y:S02]  /*1fac0*/  PRMT R19, R89, 0x7610, R19 ;  /* 0x0000761059137816 */ /* 0x008fe40000000013 */
[----:B------:R-:W3:Y:S01]  /*1fad0*/  LDL.LU.S16 R89, [R1+0x3ba] ;  /* 0x0003ba0001597983 */ /* 0x000ee20000300600 */
[----:B------:R-:W-:Y:S02]  /*1fae0*/  ISETP.LT.AND P5, PT, R74, UR57, !P2 ;  /* 0x000000394a007c0c */ /* 0x000fe4000d7a1270 */
[----:B------:R-:W-:Y:S02]  /*1faf0*/  ISETP.LT.AND P6, PT, R73, UR37, !P2 ;  /* 0x0000002549007c0c */ /* 0x000fe4000d7c1270 */
[----:B------:R-:W-:Y:S01]  /*1fb00*/  PRMT R16, R47, 0x7632, R16 ;  /* 0x000076322f107816 */ /* 0x000fe20000000010 */
[----:B------:R-:W-:Y:S01]  /*1fb10*/  VIADD R0, R65, 0x6e ;  /* 0x0000006e41007836 */ /* 0x000fe20000000000 */
[----:B------:R-:W-:-:S02]  /*1fb20*/  ISETP.LT.AND P4, PT, R92, UR24, !P2 ;  /* 0x000000185c007c0c */ /* 0x000fc4000d781270 */
[----:B------:R-:W-:Y:S01]  /*1fb30*/  F2FP.BF16.F32.PACK_AB R48, R48, R75 ;  /* 0x0000004b3030723e */ /* 0x000fe200000010ff */
[----:B------:R-:W-:-:S04]  /*1fb40*/  VIADD R17, R21, UR30 ;  /* 0x0000001e15117c36 */ /* 0x000fc80008000000 */
[----:B------:R0:W-:Y:S01]  /*1fb50*/  @P5 STG.E.U16 desc[UR22][R12.64], R20 ;  /* 0x000000140c005986 */ /* 0x0001e2000c101516 */
[----:B------:R-:W-:Y:S01]  /*1fb60*/  ISETP.LT.AND P5, PT, R66, UR9, !P3 ;  /* 0x0000000942007c0c */ /* 0x000fe2000dfa1270 */
[----:B------:R-:W1:Y:S02]  /*1fb70*/  LDCU UR9, c[0x0][0x39c] ;  /* 0x00007380ff0977ac */ /* 0x000e640008000800 */
[----:B------:R1:W-:Y:S01]  /*1fb80*/  @P6 STG.E.U16 desc[UR22][R14.64], R47 ;  /* 0x0000002f0e006986 */ /* 0x0003e2000c101516 */
[----:B------:R-:W-:Y:S01]  /*1fb90*/  ISETP.LT.AND P6, PT, R74, UR56, !P3 ;  /* 0x000000384a007c0c */ /* 0x000fe2000dfc1270 */
[----:B------:R-:W2:Y:S02]  /*1fba0*/  LDCU UR37, c[0x0][0x398] ;  /* 0x00007300ff2577ac */ /* 0x000ea40008000800 */
[----:B------:R1:W-:Y:S01]  /*1fbb0*/  @P4 STG.E.U16 desc[UR22][R10.64], R16 ;  /* 0x000000100a004986 */ /* 0x0003e2000c101516 */
[----:B------:R-:W-:Y:S01]  /*1fbc0*/  ISETP.GE.AND P1, PT, R0, UR16, PT ;  /* 0x0000001000007c0c */ /* 0x000fe2000bf26270 */
[----:B------:R-:W2:Y:S01]  /*1fbd0*/  LDCU UR24, c[0x0][0x398] ;  /* 0x00007300ff1877ac */ /* 0x000ea20008000800 */
[----:B0-----:R-:W-:Y:S01]  /*1fbe0*/  IMAD.WIDE R12, R21, 0x2, R8 ;  /* 0x00000002150c7825 */ /* 0x001fe200078e0208 */
[----:B------:R-:W-:Y:S01]  /*1fbf0*/  ISETP.LT.AND P4, PT, R92, UR53, !P3 ;  /* 0x000000355c007c0c */ /* 0x000fe2000df81270 */
[----:B------:R-:W0:Y:S03]  /*1fc00*/  LDCU UR16, c[0x0][0x398] ;  /* 0x00007300ff1077ac */ /* 0x000e260008000800 */
[----:B------:R0:W-:Y:S01]  /*1fc10*/  @P5 STG.E.U16 desc[UR22][R12.64], R18 ;  /* 0x000000120c005986 */ /* 0x0001e2000c101516 */
[----:B------:R-:W-:Y:S01]  /*1fc20*/  ISETP.LT.AND P5, PT, R73, UR49, !P3 ;  /* 0x0000003149007c0c */ /* 0x000fe2000dfa1270 */
[----:B-1----:R-:W-:Y:S01]  /*1fc30*/  IMAD.WIDE R14, R21, 0x2, R2 ;  /* 0x00000002150e7825 */ /* 0x002fe200078e0202 */
[----:B------:R-:W-:-:S03]  /*1fc40*/  PRMT R16, R48, 0x7632, R16 ;  /* 0x0000763230107816 */ /* 0x000fc60000000010 */
[----:B------:R-:W-:Y:S01]  /*1fc50*/  VIADD R0, R65, 0x6f ;  /* 0x0000006f41007836 */ /* 0x000fe20000000000 */
[----:B------:R1:W-:Y:S01]  /*1fc60*/  @P6 STG.E.U16 desc[UR22][R14.64], R19 ;  /* 0x000000130e006986 */ /* 0x0003e2000c101516 */
[C---:B------:R-:W-:Y:S01]  /*1fc70*/  IMAD.WIDE R10, R21.reuse, 0x2, R6 ;  /* 0x00000002150a7825 */ /* 0x040fe200078e0206 */
[----:B------:R-:W-:Y:S01]  /*1fc80*/  ISETP.LT.AND P6, PT, R66, UR34, !P0 ;  /* 0x0000002242007c0c */ /* 0x000fe2000c7c1270 */
[----:B------:R-:W2:Y:S02]  /*1fc90*/  LDCU UR34, c[0x0][0x398] ;  /* 0x00007300ff2277ac */ /* 0x000ea40008000800 */
[----:B0-----:R-:W-:Y:S01]  /*1fca0*/  IMAD.WIDE R12, R21, 0x2, R4 ;  /* 0x00000002150c7825 */ /* 0x001fe200078e0204 */
[----:B------:R-:W-:Y:S01]  /*1fcb0*/  ISETP.GE.AND P2, PT, R0, UR41, PT ;  /* 0x0000002900007c0c */ /* 0x000fe2000bf46270 */
[----:B------:R0:W-:Y:S01]  /*1fcc0*/  @P5 STG.E.U16 desc[UR22][R10.64], R48 ;  /* 0x000000300a005986 */ /* 0x0001e2000c101516 */
[----:B------:R-:W2:Y:S01]  /*1fcd0*/  LDCU UR41, c[0x0][0x398] ;  /* 0x00007300ff2977ac */ /* 0x000ea20008000800 */
[----:B------:R-:W-:-:S02]  /*1fce0*/  VIADD R0, R65, 0x70 ;  /* 0x0000007041007836 */ /* 0x000fc40000000000 */
[----:B------:R4:W-:Y:S01]  /*1fcf0*/  @P4 STG.E.U16 desc[UR22][R12.64], R16 ;  /* 0x000000100c004986 */ /* 0x0009e2000c101516 */
[----:B------:R-:W-:Y:S01]  /*1fd00*/  ISETP.LT.AND P4, PT, R74, UR14, !P0 ;  /* 0x0000000e4a007c0c */ /* 0x000fe2000c781270 */
[----:B-1----:R-:W-:Y:S01]  /*1fd10*/  IMAD.WIDE R14, R17, 0x2, R8 ;  /* 0x00000002110e7825 */ /* 0x002fe200078e0208 */
[----:B------:R-:W-:Y:S01]  /*1fd20*/  ISETP.GE.AND P3, PT, R0, UR55, PT ;  /* 0x0000003700007c0c */ /* 0x000fe2000bf66270 */
[----:B------:R-:W1:Y:S02]  /*1fd30*/  LDCU UR14, c[0x0][0x398] ;  /* 0x00007300ff0e77ac */ /* 0x000e640008000800 */
[----:B------:R-:W-:Y:S01]  /*1fd40*/  VIADD R0, R65, 0x71 ;  /* 0x0000007141007836 */ /* 0x000fe20000000000 */
[----:B------:R-:W-:Y:S01]  /*1fd50*/  ISETP.LT.AND P5, PT, R73, UR45, !P0 ;  /* 0x0000002d49007c0c */ /* 0x000fe2000c7a1270 */
[----:B0-----:R-:W-:Y:S01]  /*1fd60*/  IMAD.WIDE R10, R17, 0x2, R2 ;  /* 0x00000002110a7825 */ /* 0x001fe200078e0202 */
[----:B----4-:R-:W-:Y:S02]  /*1fd70*/  PRMT R20, R71, 0x7610, R20 ;  /* 0x0000761047147816 */ /* 0x010fe40000000014 */
[----:B------:R-:W4:Y:S01]  /*1fd80*/  LDL.LU R71, [R1+0xbc] ;  /* 0x0000bc0001477983 */ /* 0x000f220000300800 */
[----:B-----5:R-:W-:-:S03]  /*1fd90*/  F2FP.BF16.F32.PACK_AB R49, R49, R91 ;  /* 0x0000005b3131723e */ /* 0x020fc600000010ff */
[----:B------:R-:W5:Y:S01]  /*1fda0*/  LDL.S16 R91, [R1+0x3bc] ;  /* 0x0003bc00015b7983 */ /* 0x000f620000100600 */
[----:B------:R-:W-:-:S03]  /*1fdb0*/  PRMT R18, R70, 0x7610, R18 ;  /* 0x0000761046127816 */ /* 0x000fc60000000012 */
[----:B------:R-:W5:Y:S04]  /*1fdc0*/  LDL.LU.S16 R70, [R1+0x3be] ;  /* 0x0003be0001467983 */ /* 0x000f680000300600 */
[----:B------:R0:W-:Y:S01]  /*1fdd0*/  @P6 STG.E.U16 desc[UR22][R14.64], R20 ;  /* 0x000000140e006986 */ /* 0x0001e2000c101516 */
[----:B------:R-:W-:Y:S01]  /*1fde0*/  ISETP.LT.AND P6, PT, R92, UR40, !P0 ;  /* 0x000000285c007c0c */ /* 0x000fe2000c7c1270 */
[----:B------:R-:W-:Y:S01]  /*1fdf0*/  IMAD.WIDE R12, R17, 0x2, R6 ;  /* 0x00000002110c7825 */ /* 0x000fe200078e0206 */
[----:B------:R-:W-:Y:S01]  /*1fe00*/  ISETP.GE.AND P0, PT, R0, UR10, PT ;  /* 0x0000000a00007c0c */ /* 0x000fe2000bf06270 */
[----:B------:R3:W-:Y:S01]  /*1fe10*/  @P4 STG.E.U16 desc[UR22][R10.64], R18 ;  /* 0x000000120a004986 */ /* 0x0007e2000c101516 */
[----:B------:R-:W-:Y:S01]  /*1fe20*/  PRMT R16, R49, 0x7632, R16 ;  /* 0x0000763231107816 */ /* 0x000fe20000000010 */
[C---:B------:R-:W-:Y:S01]  /*1fe30*/  VIADD R19, R17.reuse, UR30 ;  /* 0x0000001e11137c36 */ /* 0x040fe20008000000 */
[----:B------:R-:W-:Y:S01]  /*1fe40*/  F2FP.BF16.F32.PACK_AB R50, R50, R72 ;  /* 0x000000483232723e */ /* 0x000fe200000010ff */
[----:B------:R-:W1:Y:S01]  /*1fe50*/  LDCU UR10, c[0x0][0x39c] ;  /* 0x00007380ff0a77ac */ /* 0x000e620008000800 */
[----:B0-----:R-:W-:Y:S01]  /*1fe60*/  IMAD.WIDE R14, R17, 0x2, R4 ;  /* 0x00000002110e7825 */ /* 0x001fe200078e0204 */
[----:B--2---:R-:W-:Y:S01]  /*1fe70*/  PRMT R0, R90, 0x7610, R0 ;  /* 0x000076105a007816 */ /* 0x004fe20000000000 */
[----:B------:R-:W0:Y:S01]  /*1fe80*/  LDCU UR40, c[0x0][0x398] ;  /* 0x00007300ff2877ac */ /* 0x000e220008000800 */
[----:B------:R-:W2:Y:S01]  /*1fe90*/  LDL.S16 R90, [R1+0x3c0] ;  /* 0x0003c000015a7983 */ /* 0x000ea20000100600 */
[----:B---3--:R-:W-:-:S03]  /*1fea0*/  PRMT R18, R89, 0x7610, R18 ;  /* 0x0000761059127816 */ /* 0x008fc60000000012 */
[----:B------:R-:W3:Y:S04]  /*1feb0*/  LDL.LU.S16 R89, [R1+0x3c2] ;  /* 0x0003c20001597983 */ /* 0x000ee80000300600 */
[----:B------:R0:W-:Y:S01]  /*1fec0*/  @P5 STG.E.U16 desc[UR22][R12.64], R49 ;  /* 0x000000310c005986 */ /* 0x0001e2000c101516 */
[----:B------:R-:W-:-:S03]  /*1fed0*/  ISETP.LT.AND P5, PT, R74, UR46, !P1 ;  /* 0x0000002e4a007c0c */ /* 0x000fc6000cfa1270 */
[----:B------:R1:W-:Y:S01]  /*1fee0*/  @P6 STG.E.U16 desc[UR22][R14.64], R16 ;  /* 0x000000100e006986 */ /* 0x0003e2000c101516 */
[----:B------:R-:W-:Y:S02]  /*1fef0*/  ISETP.LT.AND P6, PT, R66, UR12, !P1 ;  /* 0x0000000c42007c0c */ /* 0x000fe4000cfc1270 */
[----:B------:R-:W-:Y:S01]  /*1ff00*/  ISETP.LT.AND P4, PT, R73, UR33, !P1 ;  /* 0x0000002149007c0c */ /* 0x000fe2000cf81270 */
[C---:B------:R-:W-:Y:S01]  /*1ff10*/  IMAD.WIDE R10, R19.reuse, 0x2, R8 ;  /* 0x00000002130a7825 */ /* 0x040fe200078e0208 */
[----:B------:R-:W3:Y:S03]  /*1ff20*/  LDL.LU R75, [R1+0xc0] ;  /* 0x0000c000014b7983 */ /* 0x000ee60000300800 */
[C---:B0-----:R-:W-:Y:S01]  /*1ff30*/  IMAD.WIDE R12, R19.reuse, 0x2, R2 ;  /* 0x00000002130c7825 */ /* 0x041fe200078e0202 */
[----:B------:R-:W-:Y:S01]  /*1ff40*/  ISETP.LT.AND P1, PT, R92, UR26, !P1 ;  /* 0x0000001a5c007c0c */ /* 0x000fe2000cf21270 */
[----:B------:R-:W0:Y:S02]  /*1ff50*/  LDCU UR12, c[0x0][0x398] ;  /* 0x00007300ff0c77ac */ /* 0x000e240008000800 */
[----:B-1----:R-:W-:-:S02]  /*1ff60*/  IMAD.WIDE R14, R19, 0x2, R6 ;  /* 0x00000002130e7825 */ /* 0x002fc400078e0206 */
[----:B------:R-:W-:Y:S01]  /*1ff70*/  @P6 STG.E.U16 desc[UR22][R10.64], R0 ;  /* 0x000000000a006986 */ /* 0x000fe2000c101516 */
[----:B------:R-:W-:Y:S01]  /*1ff80*/  PRMT R20, R50, 0x7632, R20 ;  /* 0x0000763232147816 */ /* 0x000fe20000000014 */
[C---:B------:R-:W-:Y:S01]  /*1ff90*/  IMAD.WIDE R16, R19.reuse, 0x2, R4 ;  /* 0x0000000213107825 */ /* 0x040fe200078e0204 */
[----:B------:R-:W1:Y:S01]  /*1ffa0*/  LDCU UR26, c[0x0][0x398] ;  /* 0x00007300ff1a77ac */ /* 0x000e620008000800 */
[----:B------:R5:W-:Y:S01]  /*1ffb0*/  @P5 STG.E.U16 desc[UR22][R12.64], R18 ;  /* 0x000000120c005986 */ /* 0x000be2000c101516 */
[----:B------:R-:W0:Y:S03]  /*1ffc0*/  LDCU UR33, c[0x0][0x398] ;  /* 0x00007300ff2177ac */ /* 0x000e260008000800 */
[----:B------:R0:W-:Y:S01]  /*1ffd0*/  @P4 STG.E.U16 desc[UR22][R14.64], R50 ;  /* 0x000000320e004986 */ /* 0x0001e2000c101516 */
[----:B------:R-:W-:Y:S01]  /*1ffe0*/  ISETP.LT.AND P4, PT, R66, UR20, !P2 ;  /* 0x0000001442007c0c */ /* 0x000fe2000d781270 */
[----:B------:R-:W-:Y:S01]  /*1fff0*/  VIADD R19, R19, UR30 ;  /* 0x0000001e13137c36 */ /* 0x000fe20008000000 */
[----:B----4-:R-:W-:-:S02]  /*20000*/  F2FP.BF16.F32.PACK_AB R51, R51, R71 ;  /* 0x000000473333723e */ /* 0x010fc400000010ff */
[----:B-----5:R-:W-:Y:S01]  /*20010*/  PRMT R18, R91, 0x7610, R18 ;  /* 0x000076105b127816 */ /* 0x020fe20000000012 */
[----:B------:R-:W4:Y:S01]  /*20020*/  LDL.S16 R71, [R1+0x3c4] ;  /* 0x0003c40001477983 */ /* 0x000f220000100600 */
[----:B------:R-:W-:-:S03]  /*20030*/  PRMT R21, R70, 0x7610, R21 ;  /* 0x0000761046157816 */ /* 0x000fc60000000015 */
[----:B------:R-:W5:Y:S01]  /*20040*/  LDL.LU R91, [R1+0xc4] ;  /* 0x0000c400015b7983 */ /* 0x000f620000300800 */
[----:B------:R-:W-:Y:S01]  /*20050*/  ISETP.LT.AND P5, PT, R74, UR35, !P2 ;  /* 0x000000234a007c0c */ /* 0x000fe2000d7a1270 */
[----:B------:R-:W-:Y:S01]  /*20060*/  VIADD R0, R65, 0x72 ;  /* 0x0000007241007836 */ /* 0x000fe20000000000 */
[----:B------:R-:W-:Y:S01]  /*20070*/  ISETP.LT.AND P6, PT, R73, UR54, !P2 ;  /* 0x0000003649007c0c */ /* 0x000fe2000d7c1270 */
[----:B------:R-:W5:Y:S01]  /*20080*/  LDL.LU.S16 R70, [R1+0x3c6] ;  /* 0x0003c60001467983 */ /* 0x000f620000300600 */
[----:B0-----:R-:W-:Y:S01]  /*20090*/  IMAD.WIDE R14, R19, 0x2, R8 ;  /* 0x00000002130e7825 */ /* 0x001fe200078e0208 */
[----:B------:R-:W0:Y:S02]  /*200a0*/  LDCU UR20, c[0x0][0x398] ;  /* 0x00007300ff1477ac */ /* 0x000e240008000800 */
[----:B------:R2:W-:Y:S04]  /*200b0*/  @P1 STG.E.U16 desc[UR22][R16.64], R20 ;  /* 0x0000001410001986 */ /* 0x0005e8000c101516 */
[----:B------:R-:W5:Y:S04]  /*200c0*/  LDL.LU R72, [R1+0xc8] ;  /* 0x0000c80001487983 */ /* 0x000f680000300800 */
[----:B------:R3:W-:Y:S01]  /*200d0*/  @P4 STG.E.U16 desc[UR22][R14.64], R18 ;  /* 0x000000120e004986 */ /* 0x0007e2000c101516 */
[----:B--2---:R-:W-:-:S03]  /*200e0*/  PRMT R20, R90, 0x7610, R20 ;  /* 0x000076105a147816 */ /* 0x004fc60000000014 */
[----:B------:R-:W2:Y:S01]  /*200f0*/  LDL.S16 R90, [R1+0x3c8] ;  /* 0x0003c800015a7983 */ /* 0x000ea20000100600 */
[----:B---3--:R-:W-:-:S03]  /*20100*/  PRMT R18, R89, 0x7610, R18 ;  /* 0x0000761059127816 */ /* 0x008fc60000000012 */
[----:B------:R-:W3:Y:S01]  /*20110*/  LDL.LU.S16 R89, [R1+0x3ca] ;  /* 0x0003ca0001597983 */ /* 0x000ee20000300600 */
[----:B------:R-:W-:Y:S01]  /*20120*/  IMAD.WIDE R10, R19, 0x2, R2 ;  /* 0x00000002130a7825 */ /* 0x000fe200078e0202 */
[----:B------:R-:W-:-:S03]  /*20130*/  ISETP.LT.AND P4, PT, R92, UR52, !P2 ;  /* 0x000000345c007c0c */ /* 0x000fc6000d781270 */
[C---:B------:R-:W-:Y:S01]  /*20140*/  IMAD.WIDE R12, R19.reuse, 0x2, R6 ;  /* 0x00000002130c7825 */ /* 0x040fe200078e0206 */
[----:B------:R0:W-:Y:S01]  /*20150*/  @P5 STG.E.U16 desc[UR22][R10.64], R21 ;  /* 0x000000150a005986 */ /* 0x0001e2000c101516 */
[----:B------:R-:W-:Y:S01]  /*20160*/  ISETP.LT.AND P5, PT, R66, UR4, !P3 ;  /* 0x0000000442007c0c */ /* 0x000fe2000dfa1270 */
[----:B------:R-:W1:Y:S02]  /*20170*/  LDCU UR4, c[0x0][0x398] ;  /* 0x00007300ff0477ac */ /* 0x000e640008000800 */
[----:B------:R0:W-:Y:S01]  /*20180*/  @P6 STG.E.U16 desc[UR22][R12.64], R51 ;  /* 0x000000330c006986 */ /* 0x0001e2000c101516 */
[----:B------:R-:W-:Y:S01]  /*20190*/  ISETP.LT.AND P6, PT, R74, UR6, !P3 ;  /* 0x000000064a007c0c */ /* 0x000fe2000dfc1270 */
[----:B------:R-:W-:Y:S01]  /*201a0*/  VIADD R17, R19, UR30 ;  /* 0x0000001e13117c36 */ /* 0x000fe20008000000 */
[----:B------:R-:W-:Y:S01]  /*201b0*/  PRMT R16, R51, 0x7632, R16 ;  /* 0x0000763233107816 */ /* 0x000fe20000000010 */
[----:B------:R-:W-:Y:S01]  /*201c0*/  IMAD.WIDE R14, R19, 0x2, R4 ;  /* 0x00000002130e7825 */ /* 0x000fe200078e0204 */
[----:B------:R-:W-:Y:S01]  /*201d0*/  ISETP.GE.AND P1, PT, R0, UR18, PT ;  /* 0x0000001200007c0c */ /* 0x000fe2000bf26270 */
[----:B------:R-:W1:Y:S02]  /*201e0*/  LDCU UR18, c[0x0][0x398] ;  /* 0x00007300ff1277ac */ /* 0x000e640008000800 */
[C---:B0-----:R-:W-:Y:S01]  /*201f0*/  IMAD.WIDE R10, R17.reuse, 0x2, R8 ;  /* 0x00000002110a7825 */ /* 0x041fe200078e0208 */
[----:B------:R-:W-:Y:S01]  /*20200*/  @P4 STG.E.U16 desc[UR22][R14.64], R16 ;  /* 0x000000100e004986 */ /* 0x000fe2000c101516 */
[----:B------:R-:W-:Y:S01]  /*20210*/  F2FP.BF16.F32.PACK_AB R52, R52, R75 ;  /* 0x0000004b3434723e */ /* 0x000fe200000010ff */
[----:B------:R-:W0:Y:S01]  /*20220*/  LDCU UR6, c[0x0][0x398] ;  /* 0x00007300ff0677ac */ /* 0x000e220008000800 */
[----:B------:R-:W-:Y:S01]  /*20230*/  IMAD.WIDE R12, R17, 0x2, R2 ;  /* 0x00000002110c7825 */ /* 0x000fe200078e0202 */
[----:B------:R1:W-:Y:S01]  /*20240*/  @P5 STG.E.U16 desc[UR22][R10.64], R20 ;  /* 0x000000140a005986 */ /* 0x0003e2000c101516 */
[----:B------:R-:W-:-:S02]  /*20250*/  ISETP.LT.AND P5, PT, R73, UR36, !P3 ;  /* 0x0000002449007c0c */ /* 0x000fc4000dfa1270 */
[----:B------:R-:W-:Y:S01]  /*20260*/  VIADD R0, R65, 0x73 ;  /* 0x0000007341007836 */ /* 0x000fe20000000000 */
[----:B------:R0:W-:Y:S01]  /*20270*/  @P6 STG.E.U16 desc[UR22][R12.64], R18 ;  /* 0x000000120c006986 */ /* 0x0001e2000c101516 */
[----:B------:R-:W-:Y:S01]  /*20280*/  ISETP.LT.AND P4, PT, R92, UR31, !P3 ;  /* 0x0000001f5c007c0c */ /* 0x000fe2000df81270 */
[C---:B------:R-:W-:Y:S01]  /*20290*/  VIADD R19, R17.reuse, UR30 ;  /* 0x0000001e11137c36 */ /* 0x040fe20008000000 */
[----:B------:R-:W-:Y:S01]  /*202a0*/  ISETP.LT.AND P6, PT, R66, UR43, !P0 ;  /* 0x0000002b42007c0c */ /* 0x000fe2000c7c1270 */
[----:B------:R-:W2:Y:S01]  /*202b0*/  LDCU UR31, c[0x0][0x398] ;  /* 0x00007300ff1f77ac */ /* 0x000ea20008000800 */
[----:B------:R-:W-:Y:S01]  /*202c0*/  ISETP.GE.AND P2, PT, R0, UR9, PT ;  /* 0x0000000900007c0c */ /* 0x000fe2000bf46270 */
[C---:B-1----:R-:W-:Y:S01]  /*202d0*/  IMAD.WIDE R10, R17.reuse, 0x2, R6 ;  /* 0x00000002110a7825 */ /* 0x042fe200078e0206 */
[----:B------:R-:W-:Y:S01]  /*202e0*/  PRMT R16, R52, 0x7632, R16 ;  /* 0x0000763234107816 */ /* 0x000fe20000000010 */
[----:B------:R-:W1:Y:S02]  /*202f0*/  LDCU UR9, c[0x0][0x398] ;  /* 0x00007300ff0977ac */ /* 0x000e640008000800 */
[----:B0-----:R-:W-:-:S04]  /*20300*/  IMAD.WIDE R12, R17, 0x2, R4 ;  /* 0x00000002110c7825 */ /* 0x001fc800078e0204 */
[----:B------:R-:W-:Y:S02]  /*20310*/  VIADD R0, R65, 0x74 ;  /* 0x0000007441007836 */ /* 0x000fe40000000000 */
[----:B------:R-:W-:Y:S01]  /*20320*/  IMAD.WIDE R14, R19, 0x2, R8 ;  /* 0x00000002130e7825 */ /* 0x000fe200078e0208 */
[----:B------:R0:W-:Y:S02]  /*20330*/  @P5 STG.E.U16 desc[UR22][R10.64], R52 ;  /* 0x000000340a005986 */ /* 0x0001e4000c101516 */
[----:B------:R-:W-:Y:S01]  /*20340*/  ISETP.GE.AND P3, PT, R0, UR10, PT ;  /* 0x0000000a00007c0c */ /* 0x000fe2000bf66270 */
[----:B------:R-:W-:Y:S01]  /*20350*/  VIADD R0, R65, 0x75 ;  /* 0x0000007541007836 */ /* 0x000fe20000000000 */
[----:B------:R0:W-:Y:S01]  /*20360*/  @P4 STG.E.U16 desc[UR22][R12.64], R16 ;  /* 0x000000100c004986 */ /* 0x0001e2000c101516 */
[----:B------:R-:W-:Y:S01]  /*20370*/  ISETP.LT.AND P4, PT, R74, UR28, !P0 ;  /* 0x0000001c4a007c0c */ /* 0x000fe2000c781270 */
[----:B------:R-:W0:Y:S01]  /*20380*/  LDCU UR10, c[0x0][0x398] ;  /* 0x00007300ff0a77ac */ /* 0x000e220008000800 */
[----:B------:R-:W-:Y:S01]  /*20390*/  ISETP.LT.AND P5, PT, R73, UR39, !P0 ;  /* 0x0000002749007c0c */ /* 0x000fe2000c7a1270 */
[----:B------:R-:W0:Y:S01]  /*203a0*/  LDCU UR28, c[0x0][0x398] ;  /* 0x00007300ff1c77ac */ /* 0x000e220008000800 */
[----:B----4-:R-:W-:-:S02]  /*203b0*/  PRMT R21, R71, 0x7610, R21 ;  /* 0x0000761047157816 */ /* 0x010fc40000000015 */
[----:B------:R-:W4:Y:S01]  /*203c0*/  LDL.LU R71, [R1+0xcc] ;  /* 0x0000cc0001477983 */ /* 0x000f220000300800 */
[----:B-----5:R-:W-:-:S03]  /*203d0*/  F2FP.BF16.F32.PACK_AB R53, R53, R91 ;  /* 0x0000005b3535723e */ /* 0x020fc600000010ff */
[----:B------:R-:W5:Y:S01]  /*203e0*/  LDL.S16 R91, [R1+0x3cc] ;  /* 0x0003cc00015b7983 */ /* 0x000f620000100600 */
[----:B------:R-:W-:-:S03]  /*203f0*/  PRMT R17, R70, 0x7610, R17 ;  /* 0x0000761046117816 */ /* 0x000fc60000000011 */
[----:B------:R-:W5:Y:S04]  /*20400*/  LDL.LU.S16 R70, [R1+0x3ce] ;  /* 0x0003ce0001467983 */ /* 0x000f680000300600 */
[----:B------:R0:W-:Y:S01]  /*20410*/  @P6 STG.E.U16 desc[UR22][R14.64], R21 ;  /* 0x000000150e006986 */ /* 0x0001e2000c101516 */
[----:B------:R-:W-:Y:S02]  /*20420*/  ISETP.LT.AND P6, PT, R92, UR42, !P0 ;  /* 0x0000002a5c007c0c */ /* 0x000fe4000c7c1270 */
[----:B------:R-:W-:Y:S02]  /*20430*/  ISETP.GE.AND P0, PT, R0, UR5, PT ;  /* 0x0000000500007c0c */ /* 0x000fe4000bf06270 */
[----:B---3--:R-:W-:Y:S01]  /*20440*/  PRMT R18, R89, 0x7610, R18 ;  /* 0x0000761059127816 */ /* 0x008fe20000000012 */
[C---:B0-----:R-:W-:Y:S01]  /*20450*/  IMAD.WIDE R10, R19.reuse, 0x2, R2 ;  /* 0x00000002130a7825 */ /* 0x041fe200078e0202 */
[----:B--2---:R-:W-:Y:S01]  /*20460*/  PRMT R0, R90, 0x7610, R0 ;  /* 0x000076105a007816 */ /* 0x004fe20000000000 */
[----:B------:R-:W0:Y:S01]  /*20470*/  LDCU UR5, c[0x0][0x398] ;  /* 0x00007300ff0577ac */ /* 0x000e220008000800 */
[----:B------:R-:W2:Y:S04]  /*20480*/  LDL.S16 R90, [R1+0x3d0] ;  /* 0x0003d000015a7983 */ /* 0x000ea80000100600 */
[----:B------:R-:W3:Y:S01]  /*20490*/  LDL.LU.S16 R89, [R1+0x3d2] ;  /* 0x0003d20001597983 */ /* 0x000ee20000300600 */
[----:B------:R-:W-:Y:S01]  /*204a0*/  IMAD.WIDE R12, R19, 0x2, R6 ;  /* 0x00000002130c7825 */ /* 0x000fe200078e0206 */
[----:B------:R-:W-:-:S03]  /*204b0*/  PRMT R16, R53, 0x7632, R16 ;  /* 0x0000763235107816 */ /* 0x000fc60000000010 */
[----:B------:R-:W-:Y:S01]  /*204c0*/  IMAD.WIDE R14, R19, 0x2, R4 ;  /* 0x00000002130e7825 */ /* 0x000fe200078e0204 */
[----:B------:R0:W-:Y:S04]  /*204d0*/  @P4 STG.E.U16 desc[UR22][R10.64], R17 ;  /* 0x000000110a004986 */ /* 0x0001e8000c101516 */
[----:B------:R1:W-:Y:S01]  /*204e0*/  @P5 STG.E.U16 desc[UR22][R12.64], R53 ;  /* 0x000000350c005986 */ /* 0x0003e2000c101516 */
[----:B------:R-:W-:-:S03]  /*204f0*/  ISETP.LT.AND P5, PT, R74, UR37, !P1 ;  /* 0x000000254a007c0c */ /* 0x000fc6000cfa1270 */
[----:B------:R1:W-:Y:S01]  /*20500*/  @P6 STG.E.U16 desc[UR22][R14.64], R16 ;  /* 0x000000100e006986 */ /* 0x0003e2000c101516 */
[----:B------:R-:W-:Y:S01]  /*20510*/  ISETP.LT.AND P6, PT, R66, UR32, !P1 ;  /* 0x0000002042007c0c */ /* 0x000fe2000cfc1270 */
[----:B------:R-:W-:Y:S01]  /*20520*/  VIADD R19, R19, UR30 ;  /* 0x0000001e13137c36 */ /* 0x000fe20008000000 */
[----:B------:R-:W-:Y:S01]  /*20530*/  ISETP.LT.AND P4, PT, R73, UR16, !P1 ;  /* 0x0000001049007c0c */ /* 0x000fe2000cf81270 */
[----:B------:R-:W3:Y:S01]  /*20540*/  LDL.LU R75, [R1+0xd0] ;  /* 0x0000d000014b7983 */ /* 0x000ee20000300800 */
[----:B------:R-:W-:Y:S01]  /*20550*/  F2FP.BF16.F32.PACK_AB R54, R54, R72 ;  /* 0x000000483636723e */ /* 0x000fe200000010ff */
[C---:B0-----:R-:W-:Y:S01]  /*20560*/  IMAD.WIDE R10, R19.reuse, 0x2, R8 ;  /* 0x00000002130a7825 */ /* 0x041fe200078e0208 */
[----:B------:R-:W0:Y:S03]  /*20570*/  LDCU UR32, c[0x0][0x398] ;  /* 0x00007300ff2077ac */ /* 0x000e260008000800 */
[C---:B-1----:R-:W-:Y:S01]  /*20580*/  IMAD.WIDE R12, R19.reuse, 0x2, R2 ;  /* 0x00000002130c7825 */ /* 0x042fe200078e0202 */
[----:B------:R-:W1:Y:S03]  /*20590*/  LDCU UR16, c[0x0][0x398] ;  /* 0x00007300ff1077ac */ /* 0x000e660008000800 */
[----:B------:R-:W-:Y:S01]  /*205a0*/  @P6 STG.E.U16 desc[UR22][R10.64], R0 ;  /* 0x000000000a006986 */ /* 0x000fe2000c101516 */
[----:B------:R-:W-:-:S03]  /*205b0*/  IMAD.WIDE R14, R19, 0x2, R6 ;  /* 0x00000002130e7825 */ /* 0x000fc600078e0206 */
[----:B------:R0:W-:Y:S01]  /*205c0*/  @P5 STG.E.U16 desc[UR22][R12.64], R18 ;  /* 0x000000120c005986 */ /* 0x0001e2000c101516 */
[----:B------:R-:W-:Y:S01]  /*205d0*/  ISETP.LT.AND P1, PT, R92, UR24, !P1 ;  /* 0x000000185c007c0c */ /* 0x000fe2000cf21270 */
[C---:B------:R-:W-:Y:S01]  /*205e0*/  IMAD.WIDE R16, R19.reuse, 0x2, R4 ;  /* 0x0000000213107825 */ /* 0x040fe200078e0204 */
[----:B------:R-:W-:Y:S01]  /*205f0*/  PRMT R20, R54, 0x7632, R20 ;  /* 0x0000763236147816 */ /* 0x000fe20000000014 */
[----:B------:R-:W-:Y:S01]  /*20600*/  @P4 STG.E.U16 desc[UR22][R14.64], R54 ;  /* 0x000000360e004986 */ /* 0x000fe2000c101516 */
[----:B------:R-:W-:Y:S01]  /*20610*/  ISETP.LT.AND P4, PT, R66, UR38, !P2 ;  /* 0x0000002642007c0c */ /* 0x000fe2000d781270 */
[----:B------:R-:W-:Y:S01]  /*20620*/  VIADD R19, R19, UR30 ;  /* 0x0000001e13137c36 */ /* 0x000fe20008000000 */
[----:B----4-:R-:W-:Y:S02]  /*20630*/  F2FP.BF16.F32.PACK_AB R55, R55, R71 ;  /* 0x000000473737723e */ /* 0x010fe400000010ff */
[----:B-----5:R-:W-:Y:S01]  /*20640*/  PRMT R21, R70, 0x7610, R21 ;  /* 0x0000761046157816 */ /* 0x020fe20000000015 */
[----:B------:R-:W4:Y:S01]  /*20650*/  LDL.S16 R71, [R1+0x3d4] ;  /* 0x0003d40001477983 */ /* 0x000f220000100600 */
[----:B0-----:R-:W-:Y:S01]  /*20660*/  PRMT R18, R91, 0x7610, R18 ;  /* 0x000076105b127816 */ /* 0x001fe20000000012 */
[----:B------:R-:W-:Y:S01]  /*20670*/  VIADD R0, R65, 0x76 ;  /* 0x0000007641007836 */ /* 0x000fe20000000000 */
[----:B------:R-:W-:Y:S01]  /*20680*/  ISETP.LT.AND P5, PT, R74, UR34, !P2 ;  /* 0x000000224a007c0c */ /* 0x000fe2000d7a1270 */
[----:B------:R-:W5:Y:S01]  /*20690*/  LDL.LU R91, [R1+0xd4] ;  /* 0x0000d400015b7983 */ /* 0x000f620000300800 */
[----:B------:R-:W-:Y:S01]  /*206a0*/  ISETP.LT.AND P6, PT, R73, UR41, !P2 ;  /* 0x0000002949007c0c */ /* 0x000fe2000d7c1270 */
[----:B------:R-:W0:Y:S02]  /*206b0*/  LDCU UR24, c[0x0][0x398] ;  /* 0x00007300ff1877ac */ /* 0x000e240008000800 */
[----:B------:R-:W5:Y:S01]  /*206c0*/  LDL.LU.S16 R70, [R1+0x3d6] ;  /* 0x0003d60001467983 */ /* 0x000f620000300600 */
[----:B------:R-:W-:-:S03]  /*206d0*/  IMAD.WIDE R10, R19, 0x2, R8 ;  /* 0x00000002130a7825 */ /* 0x000fc600078e0208 */
[----:B------:R2:W-:Y:S04]  /*206e0*/  @P1 STG.E.U16 desc[UR22][R16.64], R20 ;  /* 0x0000001410001986 */ /* 0x0005e8000c101516 */
[----:B------:R-:W5:Y:S04]  /*206f0*/  LDL.LU R72, [R1+0xd8] ;  /* 0x0000d80001487983 */ /* 0x000f680000300800 */
[----:B------:R3:W-:Y:S01]  /*20700*/  @P4 STG.E.U16 desc[UR22][R10.64], R18 ;  /* 0x000000120a004986 */ /* 0x0007e2000c101516 */
[----:B--2---:R-:W-:-:S03]  /*20710*/  PRMT R20, R90, 0x7610, R20 ;  /* 0x000076105a147816 */ /* 0x004fc60000000014 */
[----:B------:R-:W2:Y:S01]  /*20720*/  LDL.S16 R90, [R1+0x3d8] ;  /* 0x0003d800015a7983 */ /* 0x000ea20000100600 */
[----:B---3--:R-:W-:-:S03]  /*20730*/  PRMT R18, R89, 0x7610, R18 ;  /* 0x0000761059127816 */ /* 0x008fc60000000012 */
[----:B------:R-:W3:Y:S01]  /*20740*/  LDL.LU.S16 R89, [R1+0x3da] ;  /* 0x0003da0001597983 */ /* 0x000ee20000300600 */
[C---:B------:R-:W-:Y:S01]  /*20750*/  IMAD.WIDE R12, R19.reuse, 0x2, R2 ;  /* 0x00000002130c7825 */ /* 0x040fe200078e0202 */
[----:B------:R-:W-:Y:S01]  /*20760*/  ISETP.LT.AND P4, PT, R92, UR14, !P2 ;  /* 0x0000000e5c007c0c */ /* 0x000fe2000d781270 */
[----:B------:R-:W0:Y:S02]  /*20770*/  LDCU UR14, c[0x0][0x398] ;  /* 0x00007300ff0e77ac */ /* 0x000e240008000800 */
[----:B------:R-:W-:Y:S01]  /*20780*/  IMAD.WIDE R14, R19, 0x2, R6 ;  /* 0x00000002130e7825 */ /* 0x000fe200078e0206 */
[----:B------:R1:W-:Y:S01]  /*20790*/  @P5 STG.E.U16 desc[UR22][R12.64], R21 ;  /* 0x000000150c005986 */ /* 0x0003e2000c101516 */
[----:B------:R-:W-:-:S03]  /*207a0*/  ISETP.LT.AND P5, PT, R66, UR40, !P3 ;  /* 0x0000002842007c0c */ /* 0x000fc6000dfa1270 */
[----:B------:R0:W-:Y:S01]  /*207b0*/  @P6 STG.E.U16 desc[UR22][R14.64], R55 ;  /* 0x000000370e006986 */ /* 0x0001e2000c101516 */
[----:B------:R-:W-:Y:S01]  /*207c0*/  ISETP.LT.AND P6, PT, R74, UR12, !P3 ;  /* 0x0000000c4a007c0c */ /* 0x000fe2000dfc1270 */
[----:B------:R-:W-:Y:S01]  /*207d0*/  VIADD R17, R19, UR30 ;  /* 0x0000001e13117c36 */ /* 0x000fe20008000000 */
[----:B------:R-:W-:Y:S01]  /*207e0*/  PRMT R16, R55, 0x7632, R16 ;  /* 0x0000763237107816 */ /* 0x000fe20000000010 */
[----:B------:R-:W-:Y:S01]  /*207f0*/  IMAD.WIDE R10, R19, 0x2, R4 ;  /* 0x00000002130a7825 */ /* 0x000fe200078e0204 */
[----:B------:R-:W-:Y:S01]  /*20800*/  ISETP.GE.AND P1, PT, R0, UR13, PT ;  /* 0x0000000d00007c0c */ /* 0x000fe2000bf26270 */
[----:B------:R-:W2:Y:S02]  /*20810*/  LDCU UR13, c[0x0][0x398] ;  /* 0x00007300ff0d77ac */ /* 0x000ea40008000800 */
[C---:B-1----:R-:W-:Y:S01]  /*20820*/  IMAD.WIDE R12, R17.reuse, 0x2, R8 ;  /* 0x00000002110c7825 */ /* 0x042fe200078e0208 */
[----:B------:R1:W-:Y:S01]  /*20830*/  @P4 STG.E.U16 desc[UR22][R10.64], R16 ;  /* 0x000000100a004986 */ /* 0x0003e2000c101516 */
[----:B------:R-:W-:Y:S01]  /*20840*/  F2FP.BF16.F32.PACK_AB R56, R56, R75 ;  /* 0x0000004b3838723e */ /* 0x000fe200000010ff */
[----:B------:R-:W2:Y:S01]  /*20850*/  LDCU UR12, c[0x0][0x398] ;  /* 0x00007300ff0c77ac */ /* 0x000ea20008000800 */
[----:B0-----:R-:W-:Y:S01]  /*20860*/  IMAD.WIDE R14, R17, 0x2, R2 ;  /* 0x00000002110e7825 */ /* 0x001fe200078e0202 */
[----:B------:R0:W-:Y:S01]  /*20870*/  @P5 STG.E.U16 desc[UR22][R12.64], R20 ;  /* 0x000000140c005986 */ /* 0x0001e2000c101516 */
[----:B------:R-:W-:-:S02]  /*20880*/  ISETP.LT.AND P5, PT, R73, UR26, !P3 ;  /* 0x0000001a49007c0c */ /* 0x000fc4000dfa1270 */
[----:B------:R-:W-:Y:S01]  /*20890*/  VIADD R0, R65, 0x77 ;  /* 0x0000007741007836 */ /* 0x000fe20000000000 */
[----:B------:R0:W-:Y:S01]  /*208a0*/  @P6 STG.E.U16 desc[UR22][R14.64], R18 ;  /* 0x000000120e006986 */ /* 0x0001e2000c101516 */
[----:B------:R-:W-:Y:S01]  /*208b0*/  ISETP.LT.AND P4, PT, R92, UR20, !P3 ;  /* 0x000000145c007c0c */ /* 0x000fe2000df81270 */
[C---:B------:R-:W-:Y:S01]  /*208c0*/  VIADD R19, R17.reuse, UR30 ;  /* 0x0000001e11137c36 */ /* 0x040fe20008000000 */
[----:B------:R-:W-:Y:S01]  /*208d0*/  ISETP.LT.AND P6, PT, R66, UR18, !P0 ;  /* 0x0000001242007c0c */ /* 0x000fe2000c7c1270 */
[C---:B-1----:R-:W-:Y:S01]  /*208e0*/  IMAD.WIDE R10, R17.reuse, 0x2, R6 ;  /* 0x00000002110a7825 */ /* 0x042fe200078e0206 */
[----:B------:R-:W-:Y:S01]  /*208f0*/  ISETP.GE.AND P2, PT, R0, UR29, PT ;  /* 0x0000001d00007c0c */ /* 0x000fe2000bf46270 */
[----:B------:R-:W1:Y:S02]  /*20900*/  LDCU UR29, c[0x0][0x398] ;  /* 0x00007300ff1d77ac */ /* 0x000e640008000800 */
[----:B0-----:R-:W-:Y:S01]  /*20910*/  IMAD.WIDE R12, R17, 0x2, R4 ;  /* 0x00000002110c7825 */ /* 0x001fe200078e0204 */
[----:B------:R-:W-:Y:S01]  /*20920*/  PRMT R16, R56, 0x7632, R16 ;  /* 0x0000763238107816 */ /* 0x000fe20000000010 */
[----:B------:R-:W0:Y:S02]  /*20930*/  LDCU UR18, c[0x0][0x398] ;  /* 0x00007300ff1277ac */ /* 0x000e240008000800 */
[----:B------:R-:W-:-:S02]  /*20940*/  VIADD R0, R65, 0x78 ;  /* 0x0000007841007836 */ /* 0x000fc40000000000 */
[----:B------:R-:W-:Y:S01]  /*20950*/  IMAD.WIDE R14, R19, 0x2, R8 ;  /* 0x00000002130e7825 */ /* 0x000fe200078e0208 */
[----:B------:R0:W-:Y:S01]  /*20960*/  @P5 STG.E.U16 desc[UR22][R10.64], R56 ;  /* 0x000000380a005986 */ /* 0x0001e2000c101516 */
[----:B------:R-:W0:Y:S01]  /*20970*/  LDCU UR20, c[0x0][0x398] ;  /* 0x00007300ff1477ac */ /* 0x000e220008000800 */
[----:B------:R-:W-:Y:S01]  /*20980*/  ISETP.GE.AND P3, PT, R0, UR27, PT ;  /* 0x0000001b00007c0c */ /* 0x000fe2000bf66270 */
[----:B------:R-:W-:Y:S01]  /*20990*/  VIADD R0, R65, 0x79 ;  /* 0x0000007941007836 */ /* 0x000fe20000000000 */
[----:B------:R0:W-:Y:S01]  /*209a0*/  @P4 STG.E.U16 desc[UR22][R12.64], R16 ;  /* 0x000000100c004986 */ /* 0x0001e2000c101516 */
[----:B------:R-:W-:Y:S02]  /*209b0*/  ISETP.LT.AND P4, PT, R74, UR33, !P0 ;  /* 0x000000214a007c0c */ /* 0x000fe4000c781270 */
        /* <DEDUP_REMOVED lines=10> */
[----:B---3--:R-:W-:Y:S01]  /*20a60*/  PRMT R18, R89, 0x7610, R18 ;  /* 0x0000761059127816 */ /* 0x008fe20000000012 */
[----:B0-----:R-:W-:Y:S01]  /*20a70*/  IMAD.WIDE R10, R19, 0x2, R2 ;  /* 0x00000002130a7825 */ /* 0x001fe200078e0202 */
[----:B------:R-:W-:Y:S01]  /*20a80*/  ISETP.GE.AND P0, PT, R0, UR7, PT ;  /* 0x0000000700007c0c */ /* 0x000fe2000bf06270 */
[----:B------:R-:W0:Y:S01]  /*20a90*/  LDCU UR6, c[0x0][0x398] ;  /* 0x00007300ff0677ac */ /* 0x000e220008000800 */
[----:B--2---:R-:W-:-:S02]  /*20aa0*/  PRMT R0, R90, 0x7610, R0 ;  /* 0x000076105a007816 */ /* 0x004fc40000000000 */
[----:B------:R-:W2:Y:S01]  /*20ab0*/  LDL.S16 R90, [R1+0x3e0] ;  /* 0x0003e000015a7983 */ /* 0x000ea20000100600 */
[----:B------:R-:W-:Y:S01]  /*20ac0*/  IMAD.WIDE R12, R19, 0x2, R6 ;  /* 0x00000002130c7825 */ /* 0x000fe200078e0206 */
[----:B------:R-:W-:Y:S01]  /*20ad0*/  PRMT R16, R57, 0x7632, R16 ;  /* 0x0000763239107816 */ /* 0x000fe20000000010 */
[----:B------:R-:W3:Y:S01]  /*20ae0*/  LDCU UR7, c[0x0][0x398] ;  /* 0x00007300ff0777ac */ /* 0x000ee20008000800 */
[----:B------:R-:W3:Y:S01]  /*20af0*/  LDL.LU.S16 R89, [R1+0x3e2] ;  /* 0x0003e20001597983 */ /* 0x000ee20000300600 */
[----:B------:R-:W-:-:S03]  /*20b00*/  IMAD.WIDE R14, R19, 0x2, R4 ;  /* 0x00000002130e7825 */ /* 0x000fc600078e0204 */
[----:B------:R0:W-:Y:S04]  /*20b10*/  @P4 STG.E.U16 desc[UR22][R10.64], R17 ;  /* 0x000000110a004986 */ /* 0x0001e8000c101516 */
[----:B------:R1:W-:Y:S01]  /*20b20*/  @P5 STG.E.U16 desc[UR22][R12.64], R57 ;  /* 0x000000390c005986 */ /* 0x0003e2000c101516 */
[----:B------:R-:W-:Y:S01]  /*20b30*/  ISETP.LT.AND P5, PT, R74, UR10, !P1 ;  /* 0x0000000a4a007c0c */ /* 0x000fe2000cfa1270 */
[----:B------:R-:W-:Y:S01]  /*20b40*/  VIADD R19, R19, UR30 ;  /* 0x0000001e13137c36 */ /* 0x000fe20008000000 */
[----:B------:R-:W-:Y:S01]  /*20b50*/  ISETP.LT.AND P4, PT, R73, UR28, !P1 ;  /* 0x0000001c49007c0c */ /* 0x000fe2000cf81270 */
[----:B------:R1:W-:Y:S01]  /*20b60*/  @P6 STG.E.U16 desc[UR22][R14.64], R16 ;  /* 0x000000100e006986 */ /* 0x0003e2000c101516 */
[----:B------:R-:W-:Y:S01]  /*20b70*/  ISETP.LT.AND P6, PT, R66, UR9, !P1 ;  /* 0x0000000942007c0c */ /* 0x000fe2000cfc1270 */
[----:B------:R-:W2:Y:S01]  /*20b80*/  LDCU UR9, c[0x0][0x398] ;  /* 0x00007300ff0977ac */ /* 0x000ea20008000800 */
[C---:B0-----:R-:W-:Y:S01]  /*20b90*/  IMAD.WIDE R10, R19.reuse, 0x2, R8 ;  /* 0x00000002130a7825 */ /* 0x041fe200078e0208 */
[----:B------:R-:W-:Y:S01]  /*20ba0*/  F2FP.BF16.F32.PACK_AB R58, R58, R72 ;  /* 0x000000483a3a723e */ /* 0x000fe200000010ff */
[----:B------:R-:W3:Y:S01]  /*20bb0*/  LDL.LU R75, [R1+0xe0] ;  /* 0x0000e000014b7983 */ /* 0x000ee20000300800 */
[----:B------:R-:W0:Y:S01]  /*20bc0*/  LDCU UR10, c[0x0][0x398] ;  /* 0x00007300ff0a77ac */ /* 0x000e220008000800 */
[----:B-1----:R-:W-:Y:S01]  /*20bd0*/  IMAD.WIDE R12, R19, 0x2, R2 ;  /* 0x00000002130c7825 */ /* 0x002fe200078e0202 */
[----:B------:R-:W-:-:S03]  /*20be0*/  ISETP.LT.AND P1, PT, R92, UR5, !P1 ;  /* 0x000000055c007c0c */ /* 0x000fc6000cf21270 */
[----:B------:R-:W-:-:S03]  /*20bf0*/  IMAD.WIDE R14, R19, 0x2, R6 ;  /* 0x00000002130e7825 */ /* 0x000fc600078e0206 */
[----:B------:R1:W-:Y:S01]  /*20c00*/  @P6 STG.E.U16 desc[UR22][R10.64], R0 ;  /* 0x000000000a006986 */ /* 0x0003e2000c101516 */
[C---:B------:R-:W-:Y:S01]  /*20c10*/  IMAD.WIDE R16, R19.reuse, 0x2, R4 ;  /* 0x0000000213107825 */ /* 0x040fe200078e0204 */
[----:B------:R-:W-:Y:S02]  /*20c20*/  PRMT R20, R58, 0x7632, R20 ;  /* 0x000076323a147816 */ /* 0x000fe40000000014 */
[----:B------:R0:W-:Y:S01]  /*20c30*/  @P5 STG.E.U16 desc[UR22][R12.64], R18 ;  /* 0x000000120c005986 */ /* 0x0001e2000c101516 */
[----:B------:R-:W0:Y:S03]  /*20c40*/  LDCU UR5, c[0x0][0x398] ;  /* 0x00007300ff0577ac */ /* 0x000e260008000800 */
[----:B------:R-:W-:Y:S01]  /*20c50*/  @P4 STG.E.U16 desc[UR22][R14.64], R58 ;  /* 0x0000003a0e004986 */ /* 0x000fe2000c101516 */
[----:B------:R-:W-:Y:S01]  /*20c60*/  ISETP.LT.AND P4, PT, R66, UR31, !P2 ;  /* 0x0000001f42007c0c */ /* 0x000fe2000d781270 */
[----:B------:R-:W-:-:S02]  /*20c70*/  VIADD R19, R19, UR30 ;  /* 0x0000001e13137c36 */ /* 0x000fc40008000000 */
[----:B------:R2:W-:Y:S02]  /*20c80*/  @P1 STG.E.U16 desc[UR22][R16.64], R20 ;  /* 0x0000001410001986 */ /* 0x0005e4000c101516 */
[----:B-1----:R-:W-:Y:S01]  /*20c90*/  IMAD.WIDE R10, R19, 0x2, R8 ;  /* 0x00000002130a7825 */ /* 0x002fe200078e0208 */
[----:B----4-:R-:W-:Y:S02]  /*20ca0*/  F2FP.BF16.F32.PACK_AB R59, R59, R71 ;  /* 0x000000473b3b723e */ /* 0x010fe400000010ff */
[----:B------:R-:W4:Y:S01]  /*20cb0*/  LDL.S16 R71, [R1+0x3e4] ;  /* 0x0003e40001477983 */ /* 0x000f220000100600 */
[----:B-----5:R-:W-:-:S03]  /*20cc0*/  PRMT R21, R70, 0x7610, R21 ;  /* 0x0000761046157816 */ /* 0x020fc60000000015 */
[----:B------:R-:W5:Y:S01]  /*20cd0*/  LDL.LU R70, [R1+0xe4] ;  /* 0x0000e40001467983 */ /* 0x000f620000300800 */
[----:B0-----:R-:W-:-:S05]  /*20ce0*/  PRMT R18, R91, 0x7610, R18 ;  /* 0x000076105b127816 */ /* 0x001fca0000000012 */
[----:B------:R3:W-:Y:S01]  /*20cf0*/  @P4 STG.E.U16 desc[UR22][R10.64], R18 ;  /* 0x000000120a004986 */ /* 0x0007e2000c101516 */
[----:B--2---:R-:W-:-:S03]  /*20d00*/  PRMT R20, R90, 0x7610, R20 ;  /* 0x000076105a147816 */ /* 0x004fc60000000014 */
[----:B------:R-:W2:Y:S01]  /*20d10*/  LDL.LU.S16 R90, [R1+0x3e6] ;  /* 0x0003e600015a7983 */ /* 0x000ea20000300600 */
[----:B---3--:R-:W-:-:S03]  /*20d20*/  PRMT R18, R89, 0x7610, R18 ;  /* 0x0000761059127816 */ /* 0x008fc60000000012 */
[----:B------:R-:W3:Y:S04]  /*20d30*/  LDL.LU R72, [R1+0xe8] ;  /* 0x0000e80001487983 */ /* 0x000ee80000300800 */
[----:B------:R-:W3:Y:S04]  /*20d40*/  LDL.S16 R91, [R1+0x3e8] ;  /* 0x0003e800015b7983 */ /* 0x000ee80000100600 */
[----:B------:R-:W3:Y:S01]  /*20d50*/  LDL.LU.S16 R89, [R1+0x3ea] ;  /* 0x0003ea0001597983 */ /* 0x000ee20000300600 */
[----:B------:R-:W-:Y:S01]  /*20d60*/  ISETP.LT.AND P5, PT, R74, UR16, !P2 ;  /* 0x000000104a007c0c */ /* 0x000fe2000d7a1270 */
[----:B------:R-:W-:Y:S01]  /*20d70*/  IMAD.WIDE R12, R19, 0x2, R2 ;  /* 0x00000002130c7825 */ /* 0x000fe200078e0202 */
[----:B------:R-:W-:Y:S01]  /*20d80*/  ISETP.LT.AND P6, PT, R73, UR24, !P2 ;  /* 0x0000001849007c0c */ /* 0x000fe2000d7c1270 */
[----:B------:R-:W0:Y:S01]  /*20d90*/  LDCU UR16, c[0x0][0x398] ;  /* 0x00007300ff1077ac */ /* 0x000e220008000800 */
[----:B------:R-:W-:Y:S01]  /*20da0*/  ISETP.LT.AND P2, PT, R92, UR32, !P2 ;  /* 0x000000205c007c0c */ /* 0x000fe2000d741270 */
[----:B------:R-:W-:-:S08]  /*20db0*/  VIADD R17, R19, UR30 ;  /* 0x0000001e13117c36 */ /* 0x000fd00008000000 */
[----:B------:R1:W-:Y:S01]  /*20dc0*/  @P5 STG.E.U16 desc[UR22][R12.64], R21 ;  /* 0x000000150c005986 */ /* 0x0003e2000c101516 */
[----:B------:R-:W-:Y:S01]  /*20dd0*/  ISETP.LT.AND P5, PT, R66, UR13, !P3 ;  /* 0x0000000d42007c0c */ /* 0x000fe2000dfa1270 */
[----:B------:R-:W-:Y:S01]  /*20de0*/  VIADD R0, R65, 0x7a ;  /* 0x0000007a41007836 */ /* 0x000fe20000000000 */
[----:B------:R-:W-:Y:S01]  /*20df0*/  PRMT R16, R59, 0x7632, R16 ;  /* 0x000076323b107816 */ /* 0x000fe20000000010 */
[C---:B------:R-:W-:Y:S01]  /*20e00*/  IMAD.WIDE R14, R19.reuse, 0x2, R6 ;  /* 0x00000002130e7825 */ /* 0x040fe200078e0206 */
[----:B------:R-:W-:Y:S01]  /*20e10*/  F2FP.BF16.F32.PACK_AB R60, R60, R75 ;  /* 0x0000004b3c3c723e */ /* 0x000fe200000010ff */
[----:B------:R-:W0:Y:S02]  /*20e20*/  LDCU UR13, c[0x0][0x398] ;  /* 0x00007300ff0d77ac */ /* 0x000e240008000800 */
[----:B------:R-:W-:Y:S01]  /*20e30*/  IMAD.WIDE R10, R19, 0x2, R4 ;  /* 0x00000002130a7825 */ /* 0x000fe200078e0204 */
[----:B------:R-:W-:-:S03]  /*20e40*/  ISETP.GE.AND P1, PT, R0, UR19, PT ;  /* 0x0000001300007c0c */ /* 0x000fc6000bf26270 */
[----:B-1----:R-:W-:Y:S01]  /*20e50*/  IMAD.WIDE R12, R17, 0x2, R8 ;  /* 0x00000002110c7825 */ /* 0x002fe200078e0208 */
[----:B------:R1:W-:Y:S01]  /*20e60*/  @P6 STG.E.U16 desc[UR22][R14.64], R59 ;  /* 0x0000003b0e006986 */ /* 0x0003e2000c101516 */
[----:B------:R-:W-:Y:S01]  /*20e70*/  ISETP.LT.AND P6, PT, R74, UR14, !P3 ;  /* 0x0000000e4a007c0c */ /* 0x000fe2000dfc1270 */
[----:B------:R-:W0:Y:S01]  /*20e80*/  LDCU UR19, c[0x0][0x398] ;  /* 0x00007300ff1377ac */ /* 0x000e220008000800 */
[----:B------:R-:W-:Y:S01]  /*20e90*/  VIADD R0, R65, 0x7b ;  /* 0x0000007b41007836 */ /* 0x000fe20000000000 */
[----:B------:R1:W-:Y:S01]  /*20ea0*/  @P2 STG.E.U16 desc[UR22][R10.64], R16 ;  /* 0x000000100a002986 */ /* 0x0003e2000c101516 */
[----:B------:R-:W-:Y:S01]  /*20eb0*/  ISETP.LT.AND P2, PT, R92, UR29, !P3 ;  /* 0x0000001d5c007c0c */ /* 0x000fe2000df41270 */
[----:B------:R-:W-:Y:S01]  /*20ec0*/  VIADD R19, R17, UR30 ;  /* 0x0000001e11137c36 */ /* 0x000fe20008000000 */
[----:B------:R-:W0:Y:S01]  /*20ed0*/  LDCU UR14, c[0x0][0x398] ;  /* 0x00007300ff0e77ac */ /* 0x000e220008000800 */
[----:B------:R0:W-:Y:S01]  /*20ee0*/  @P5 STG.E.U16 desc[UR22][R12.64], R20 ;  /* 0x000000140c005986 */ /* 0x0001e2000c101516 */
[----:B------:R-:W-:-:S02]  /*20ef0*/  ISETP.LT.AND P5, PT, R73, UR12, !P3 ;  /* 0x0000000c49007c0c */ /* 0x000fc4000dfa1270 */
[----:B------:R-:W-:Y:S01]  /*20f00*/  ISETP.GE.AND P4, PT, R0, UR25, PT ;  /* 0x0000001900007c0c */ /* 0x000fe2000bf86270 */
[----:B------:R-:W-:Y:S01]  /*20f10*/  VIADD R0, R65, 0x7c ;  /* 0x0000007c41007836 */ /* 0x000fe20000000000 */
[----:B------:R-:W2:Y:S01]  /*20f20*/  LDCU UR12, c[0x0][0x398] ;  /* 0x00007300ff0c77ac */ /* 0x000ea20008000800 */
[----:B-1----:R-:W-:Y:S01]  /*20f30*/  IMAD.WIDE R14, R17, 0x2, R2 ;  /* 0x00000002110e7825 */ /* 0x002fe200078e0202 */
[----:B------:R-:W-:-:S03]  /*20f40*/  PRMT R16, R60, 0x7632, R16 ;  /* 0x000076323c107816 */ /* 0x000fc60000000010 */
[----:B------:R-:W-:Y:S01]  /*20f50*/  IMAD.WIDE R10, R17, 0x2, R6 ;  /* 0x00000002110a7825 */ /* 0x000fe200078e0206 */
[----:B------:R-:W-:-:S03]  /*20f60*/  ISETP.GE.AND P3, PT, R0, UR21, PT ;  /* 0x0000001500007c0c */ /* 0x000fc6000bf66270 */
[----:B0-----:R-:W-:Y:S01]  /*20f70*/  IMAD.WIDE R12, R17, 0x2, R4 ;  /* 0x00000002110c7825 */ /* 0x001fe200078e0204 */
[----:B------:R0:W-:Y:S03]  /*20f80*/  @P6 STG.E.U16 desc[UR22][R14.64], R18 ;  /* 0x000000120e006986 */ /* 0x0001e6000c101516 */
[----:B------:R-:W-:Y:S01]  /*20f90*/  VIADD R0, R65, 0x7d ;  /* 0x0000007d41007836 */ /* 0x000fe20000000000 */
[----:B------:R1:W-:Y:S04]  /*20fa0*/  @P5 STG.E.U16 desc[UR22][R10.64], R60 ;  /* 0x0000003c0a005986 */ /* 0x0003e8000c101516 */
[----:B------:R0:W-:Y:S01]  /*20fb0*/  @P2 STG.E.U16 desc[UR22][R12.64], R16 ;  /* 0x000000100c002986 */ /* 0x0001e2000c101516 */
[----:B------:R-:W-:Y:S01]  /*20fc0*/  ISETP.GE.AND P2, PT, R0, UR11, PT ;  /* 0x0000000b00007c0c */ /* 0x000fe2000bf46270 */
[----:B------:R-:W0:Y:S01]  /*20fd0*/  LDCU UR11, c[0x0][0x398] ;  /* 0x00007300ff0b77ac */ /* 0x000e220008000800 */
[----:B----4-:R-:W-:-:S02]  /*20fe0*/  PRMT R21, R71, 0x7610, R21 ;  /* 0x0000761047157816 */ /* 0x010fc40000000015 */
[----:B------:R-:W4:Y:S01]  /*20ff0*/  LDL.LU R71, [R1+0xec] ;  /* 0x0000ec0001477983 */ /* 0x000f220000300800 */
[----:B-----5:R-:W-:-:S03]  /*21000*/  F2FP.BF16.F32.PACK_AB R61, R61, R70 ;  /* 0x000000463d3d723e */ /* 0x020fc600000010ff */
[----:B------:R-:W5:Y:S01]  /*21010*/  LDL.S16 R70, [R1+0x3ec] ;  /* 0x0003ec0001467983 */ /* 0x000f620000100600 */
[----:B--2---:R-:W-:-:S03]  /*21020*/  PRMT R17, R90, 0x7610, R17 ;  /* 0x000076105a117816 */ /* 0x004fc60000000011 */
[----:B------:R-:W2:Y:S01]  /*21030*/  LDL.LU.S16 R90, [R1+0x3ee] ;  /* 0x0003ee00015a7983 */ /* 0x000ea20000300600 */
[----:B---3--:R-:W-:-:S03]  /*21040*/  PRMT R0, R91, 0x7610, R0 ;  /* 0x000076105b007816 */ /* 0x008fc60000000000 */
[----:B------:R-:W3:Y:S01]  /*21050*/  LDL.S16 R91, [R1+0x3f0] ;  /* 0x0003f000015b7983 */ /* 0x000ee20000100600 */
[----:B0-----:R-:W-:-:S03]  /*21060*/  PRMT R18, R89, 0x7610, R18 ;  /* 0x0000761059127816 */ /* 0x001fc60000000012 */
[----:B------:R-:W3:Y:S01]  /*21070*/  LDL.LU.S16 R89, [R1+0x3f2] ;  /* 0x0003f20001597983 */ /* 0x000ee20000300600 */
[----:B------:R-:W-:Y:S01]  /*21080*/  ISETP.LT.AND P6, PT, R66, UR18, !P0 ;  /* 0x0000001242007c0c */ /* 0x000fe2000c7c1270 */
[C---:B------:R-:W-:Y:S01]  /*21090*/  IMAD.WIDE R14, R19.reuse, 0x2, R8 ;  /* 0x00000002130e7825 */ /* 0x040fe200078e0208 */
[----:B------:R-:W-:Y:S01]  /*210a0*/  ISETP.LT.AND P5, PT, R74, UR20, !P0 ;  /* 0x000000144a007c0c */ /* 0x000fe2000c7a1270 */
[----:B------:R-:W0:Y:S02]  /*210b0*/  LDCU UR18, c[0x0][0x398] ;  /* 0x00007300ff1277ac */ /* 0x000e240008000800 */
[----:B-1----:R-:W-:-:S08]  /*210c0*/  IMAD.WIDE R10, R19, 0x2, R2 ;  /* 0x00000002130a7825 */ /* 0x002fd000078e0202 */
[----:B------:R1:W-:Y:S01]  /*210d0*/  @P6 STG.E.U16 desc[UR22][R14.64], R21 ;  /* 0x000000150e006986 */ /* 0x0003e2000c101516 */
[----:B------:R-:W-:Y:S01]  /*210e0*/  ISETP.LT.AND P6, PT, R73, UR4, !P0 ;  /* 0x0000000449007c0c */ /* 0x000fe2000c7c1270 */
[----:B------:R-:W-:Y:S01]  /*210f0*/  IMAD.WIDE R12, R19, 0x2, R6 ;  /* 0x00000002130c7825 */ /* 0x000fe200078e0206 */
[----:B------:R-:W-:Y:S01]  /*21100*/  ISETP.LT.AND P0, PT, R92, UR6, !P0 ;  /* 0x000000065c007c0c */ /* 0x000fe2000c701270 */
[----:B------:R0:W-:Y:S01]  /*21110*/  @P5 STG.E.U16 desc[UR22][R10.64], R17 ;  /* 0x000000110a005986 */ /* 0x0001e2000c101516 */
[----:B------:R-:W-:Y:S01]  /*21120*/  PRMT R16, R61, 0x7632, R16 ;  /* 0x000076323d107816 */ /* 0x000fe20000000010 */
[----:B------:R-:W2:Y:S01]  /*21130*/  LDCU UR4, c[0x0][0x398] ;  /* 0x00007300ff0477ac */ /* 0x000ea20008000800 */
[----:B------:R-:W-:Y:S02]  /*21140*/  ISETP.LT.AND P5, PT, R74, UR5, !P1 ;  /* 0x000000054a007c0c */ /* 0x000fe4000cfa1270 */
[----:B------:R-:W-:Y:S01]  /*21150*/  F2FP.BF16.F32.PACK_AB R62, R62, R72 ;  /* 0x000000483e3e723e */ /* 0x000fe200000010ff */
[----:B------:R-:W2:Y:S01]  /*21160*/  LDCU UR6, c[0x0][0x398] ;  /* 0x00007300ff0677ac */ /* 0x000ea20008000800 */
[----:B-1----:R-:W-:-:S03]  /*21170*/  IMAD.WIDE R14, R19, 0x2, R4 ;  /* 0x00000002130e7825 */ /* 0x002fc600078e0204 */
[----:B------:R1:W-:Y:S01]  /*21180*/  @P6 STG.E.U16 desc[UR22][R12.64], R61 ;  /* 0x0000003d0c006986 */ /* 0x0003e2000c101516 */
[----:B------:R-:W-:Y:S01]  /*21190*/  ISETP.LT.AND P6, PT, R66, UR7, !P1 ;  /* 0x0000000742007c0c */ /* 0x000fe2000cfc1270 */
[----:B------:R-:W-:Y:S01]  /*211a0*/  VIADD R19, R19, UR30 ;  /* 0x0000001e13137c36 */ /* 0x000fe20008000000 */
[----:B------:R-:W-:Y:S01]  /*211b0*/  PRMT R20, R62, 0x7632, R20 ;  /* 0x000076323e147816 */ /* 0x000fe20000000014 */
[----:B------:R1:W-:Y:S01]  /*211c0*/  @P0 STG.E.U16 desc[UR22][R14.64], R16 ;  /* 0x000000100e000986 */ /* 0x0003e2000c101516 */
[----:B------:R-:W-:Y:S01]  /*211d0*/  ISETP.LT.AND P0, PT, R73, UR9, !P1 ;  /* 0x0000000949007c0c */ /* 0x000fe2000cf01270 */
[C---:B0-----:R-:W-:Y:S01]  /*211e0*/  IMAD.WIDE R10, R19.reuse, 0x2, R8 ;  /* 0x00000002130a7825 */ /* 0x041fe200078e0208 */
[----:B------:R-:W-:Y:S01]  /*211f0*/  ISETP.LT.AND P1, PT, R92, UR10, !P1 ;  /* 0x0000000a5c007c0c */ /* 0x000fe2000cf21270 */
[----:B------:R-:W0:Y:S02]  /*21200*/  LDCU UR10, c[0x0][0x398] ;  /* 0x00007300ff0a77ac */ /* 0x000e240008000800 */
[C---:B-1----:R-:W-:Y:S01]  /*21210*/  IMAD.WIDE R12, R19.reuse, 0x2, R2 ;  /* 0x00000002130c7825 */ /* 0x042fe200078e0202 */
[----:B------:R-:W1:Y:S03]  /*21220*/  LDCU UR5, c[0x0][0x398] ;  /* 0x00007300ff0577ac */ /* 0x000e660008000800 */
[----:B------:R0:W-:Y:S01]  /*21230*/  @P6 STG.E.U16 desc[UR22][R10.64], R0 ;  /* 0x000000000a006986 */ /* 0x0001e2000c101516 */
[C---:B------:R-:W-:Y:S01]  /*21240*/  IMAD.WIDE R14, R19.reuse, 0x2, R6 ;  /* 0x00000002130e7825 */ /* 0x040fe200078e0206 */
[----:B------:R-:W1:Y:S02]  /*21250*/  LDCU UR7, c[0x0][0x398] ;  /* 0x00007300ff0777ac */ /* 0x000e640008000800 */
[----:B------:R5:W-:Y:S01]  /*21260*/  @P5 STG.E.U16 desc[UR22][R12.64], R18 ;  /* 0x000000120c005986 */ /* 0x000be2000c101516 */
[C---:B------:R-:W-:Y:S01]  /*21270*/  IMAD.WIDE R16, R19.reuse, 0x2, R4 ;  /* 0x0000000213107825 */ /* 0x040fe200078e0204 */
[----:B------:R-:W1:Y:S02]  /*21280*/  LDCU UR9, c[0x0][0x398] ;  /* 0x00007300ff0977ac */ /* 0x000e640008000800 */
[----:B------:R-:W-:Y:S04]  /*21290*/  @P0 STG.E.U16 desc[UR22][R14.64], R62 ;  /* 0x0000003e0e000986 */ /* 0x000fe8000c101516 */
[----:B------:R-:W-:Y:S01]  /*212a0*/  @P1 STG.E.U16 desc[UR22][R16.64], R20 ;  /* 0x0000001410001986 */ /* 0x000fe2000c101516 */
[----:B------:R-:W-:Y:S01]  /*212b0*/  ISETP.LT.AND P1, PT, R66, UR16, !P4 ;  /* 0x0000001042007c0c */ /* 0x000fe2000e721270 */
[----:B------:R-:W-:-:S02]  /*212c0*/  VIADD R19, R19, UR30 ;  /* 0x0000001e13137c36 */ /* 0x000fc40008000000 */
[----:B0-----:R-:W-:Y:S02]  /*212d0*/  VIADD R0, R65, 0x7e ;  /* 0x0000007e41007836 */ /* 0x001fe40000000000 */
[----:B------:R-:W-:-:S03]  /*212e0*/  IMAD.WIDE R10, R19, 0x2, R8 ;  /* 0x00000002130a7825 */ /* 0x000fc600078e0208 */
[----:B------:R-:W-:Y:S01]  /*212f0*/  ISETP.GE.AND P0, PT, R0, UR15, PT ;  /* 0x0000000f00007c0c */ /* 0x000fe2000bf06270 */
[----:B------:R-:W-:Y:S01]  /*21300*/  VIADD R0, R65, 0x7f ;  /* 0x0000007f41007836 */ /* 0x000fe20000000000 */
[----:B-----5:R-:W-:Y:S02]  /*21310*/  PRMT R18, R70, 0x7610, R18 ;  /* 0x0000761046127816 */ /* 0x020fe40000000012 */
[----:B------:R-:W5:Y:S04]  /*21320*/  LDL.LU R70, [R1+0xf0] ;  /* 0x0000f00001467983 */ /* 0x000f680000300800 */
[----:B------:R3:W-:Y:S01]  /*21330*/  @P1 STG.E.U16 desc[UR22][R10.64], R18 ;  /* 0x000000120a001986 */ /* 0x0007e2000c101516 */
[----:B--2---:R-:W-:-:S03]  /*21340*/  PRMT R21, R90, 0x7610, R21 ;  /* 0x000076105a157816 */ /* 0x004fc60000000015 */
[----:B------:R-:W2:Y:S04]  /*21350*/  LDL.S16 R90, [R1+0x3f4] ;  /* 0x0003f400015a7983 */ /* 0x000ea80000100600 */
[----:B------:R-:W2:Y:S01]  /*21360*/  LDL.LU R65, [R1+0x5fc] ;  /* 0x0005fc0001417983 */ /* 0x000ea20000300800 */
[----:B---3--:R-:W-:-:S03]  /*21370*/  PRMT R18, R89, 0x7610, R18 ;  /* 0x0000761059127816 */ /* 0x008fc60000000012 */
[----:B------:R-:W3:Y:S01]  /*21380*/  LDL.LU.S16 R89, [R1+0x3f6] ;  /* 0x0003f60001597983 */ /* 0x000ee20000300600 */
[----:B------:R-:W-:Y:S02]  /*21390*/  ISETP.LT.AND P5, PT, R74, UR19, !P4 ;  /* 0x000000134a007c0c */ /* 0x000fe4000e7a1270 */
[----:B------:R-:W-:Y:S02]  /*213a0*/  ISETP.LT.AND P6, PT, R73, UR13, !P4 ;  /* 0x0000000d49007c0c */ /* 0x000fe4000e7c1270 */
[----:B----4-:R-:W-:Y:S01]  /*213b0*/  F2FP.BF16.F32.PACK_AB R63, R63, R71 ;  /* 0x000000473f3f723e */ /* 0x010fe200000010ff */
[----:B------:R-:W-:Y:S01]  /*213c0*/  IMAD.WIDE R12, R19, 0x2, R2 ;  /* 0x00000002130c7825 */ /* 0x000fe200078e0202 */
[----:B------:R-:W-:Y:S01]  /*213d0*/  ISETP.LT.AND P4, PT, R92, UR14, !P4 ;  /* 0x0000000e5c007c0c */ /* 0x000fe2000e781270 */
[----:B------:R-:W4:Y:S01]  /*213e0*/  LDL.LU R76, [R1+0xf4] ;  /* 0x0000f400014c7983 */ /* 0x000f220000300800 */
[----:B------:R-:W-:Y:S01]  /*213f0*/  PRMT R16, R63, 0x7632, R16 ;  /* 0x000076323f107816 */ /* 0x000fe20000000010 */
[----:B------:R-:W-:-:S04]  /*21400*/  IMAD.WIDE R14, R19, 0x2, R6 ;  /* 0x00000002130e7825 */ /* 0x000fc800078e0206 */
[C---:B------:R-:W-:Y:S01]  /*21410*/  IMAD.WIDE R10, R19.reuse, 0x2, R4 ;  /* 0x00000002130a7825 */ /* 0x040fe200078e0204 */
[----:B------:R0:W-:Y:S01]  /*21420*/  @P5 STG.E.U16 desc[UR22][R12.64], R21 ;  /* 0x000000150c005986 */ /* 0x0001e2000c101516 */
[----:B------:R-:W-:Y:S01]  /*21430*/  ISETP.LT.AND P5, PT, R66, UR12, !P3 ;  /* 0x0000000c42007c0c */ /* 0x000fe2000dfa1270 */
[----:B------:R-:W1:Y:S02]  /*21440*/  LDCU UR13, c[0x0][0x398] ;  /* 0x00007300ff0d77ac */ /* 0x000e640008000800 */
[----:B------:R0:W-:Y:S01]  /*21450*/  @P6 STG.E.U16 desc[UR22][R14.64], R63 ;  /* 0x0000003f0e006986 */ /* 0x0001e2000c101516 */
[----:B------:R-:W-:Y:S01]  /*21460*/  VIADD R17, R19, UR30 ;  /* 0x0000001e13117c36 */ /* 0x000fe20008000000 */
[----:B------:R-:W-:Y:S01]  /*21470*/  PRMT R20, R91, 0x7610, R20 ;  /* 0x000076105b147816 */ /* 0x000fe20000000014 */
[----:B------:R-:W1:Y:S01]  /*21480*/  LDCU UR12, c[0x0][0x398] ;  /* 0x00007300ff0c77ac */ /* 0x000e620008000800 */
[----:B------:R1:W-:Y:S01]  /*21490*/  @P4 STG.E.U16 desc[UR22][R10.64], R16 ;  /* 0x000000100a004986 */ /* 0x0003e2000c101516 */
[----:B------:R-:W-:Y:S01]  /*214a0*/  ISETP.LT.AND P4, PT, R73, UR4, !P3 ;  /* 0x0000000449007c0c */ /* 0x000fe2000df81270 */
[----:B------:R-:W5:Y:S01]  /*214b0*/  LDCU UR4, c[0x0][0x398] ;  /* 0x00007300ff0477ac */ /* 0x000f620008000800 */
[----:B------:R-:W-:Y:S01]  /*214c0*/  ISETP.LT.AND P6, PT, R74, UR18, !P3 ;  /* 0x000000124a007c0c */ /* 0x000fe2000dfc1270 */
[----:B------:R-:W4:Y:S01]  /*214d0*/  LDL.S16 R75, [R1+0x3f8] ;  /* 0x0003f800014b7983 */ /* 0x000f220000100600 */
[----:B------:R-:W-:Y:S01]  /*214e0*/  ISETP.LT.AND P3, PT, R92, UR6, !P3 ;  /* 0x000000065c007c0c */ /* 0x000fe2000df61270 */
[C---:B0-----:R-:W-:Y:S01]  /*214f0*/  IMAD.WIDE R12, R17.reuse, 0x2, R8 ;  /* 0x00000002110c7825 */ /* 0x041fe200078e0208 */
[----:B------:R-:W-:Y:S01]  /*21500*/  ISETP.GE.AND P1, PT, R0, UR17, PT ;  /* 0x0000001100007c0c */ /* 0x000fe2000bf26270 */
[----:B------:R-:W4:Y:S01]  /*21510*/  LDL.LU R72, [R1+0xf8] ;  /* 0x0000f80001487983 */ /* 0x000f220000300800 */
[----:B------:R-:W0:Y:S01]  /*21520*/  LDCU UR14, c[0x0][0x398] ;  /* 0x00007300ff0e77ac */ /* 0x000e220008000800 */
[----:B------:R-:W-:-:S02]  /*21530*/  IMAD.WIDE R14, R17, 0x2, R2 ;  /* 0x00000002110e7825 */ /* 0x000fc400078e0202 */
[----:B------:R0:W-:Y:S02]  /*21540*/  @P5 STG.E.U16 desc[UR22][R12.64], R20 ;  /* 0x000000140c005986 */ /* 0x0001e4000c101516 */
[----:B-1----:R-:W-:Y:S01]  /*21550*/  IMAD.WIDE R10, R17, 0x2, R6 ;  /* 0x00000002110a7825 */ /* 0x002fe200078e0206 */
[----:B------:R-:W1:Y:S01]  /*21560*/  LDCU UR6, c[0x0][0x398] ;  /* 0x00007300ff0677ac */ /* 0x000e620008000800 */
[----:B------:R-:W-:Y:S01]  /*21570*/  @P6 STG.E.U16 desc[UR22][R14.64], R18 ;  /* 0x000000120e006986 */ /* 0x000fe2000c101516 */
[----:B------:R-:W-:-:S03]  /*21580*/  ISETP.LT.AND P5, PT, R66, UR11, !P2 ;  /* 0x0000000b42007c0c */ /* 0x000fc6000d7a1270 */
[----:B------:R-:W4:Y:S01]  /*21590*/  LDL.LU.S16 R71, [R1+0x3fa] ;  /* 0x0003fa0001477983 */ /* 0x000f220000300600 */
[----:B0-----:R-:W-:Y:S01]  /*215a0*/  IMAD.WIDE R12, R17, 0x2, R4 ;  /* 0x00000002110c7825 */ /* 0x001fe200078e0204 */
[----:B-----5:R-:W-:-:S04]  /*215b0*/  F2FP.BF16.F32.PACK_AB R64, R64, R70 ;  /* 0x000000464040723e */ /* 0x020fc800000010ff */
[----:B------:R-:W-:Y:S01]  /*215c0*/  PRMT R0, R64, 0x7632, R0 ;  /* 0x0000763240007816 */ /* 0x000fe20000000000 */
[----:B------:R3:W-:Y:S01]  /*215d0*/  @P4 STG.E.U16 desc[UR22][R10.64], R64 ;  /* 0x000000400a004986 */ /* 0x0007e2000c101516 */
[----:B------:R-:W-:Y:S02]  /*215e0*/  ISETP.LT.AND P4, PT, R66, UR4, !P1 ;  /* 0x0000000442007c0c */ /* 0x000fe4000cf81270 */
[----:B--2---:R-:W-:Y:S01]  /*215f0*/  PRMT R21, R90, 0x7610, R21 ;  /* 0x000076105a157816 */ /* 0x004fe20000000015 */
[----:B------:R0:W-:Y:S01]  /*21600*/  @P3 STG.E.U16 desc[UR22][R12.64], R0 ;  /* 0x000000000c003986 */ /* 0x0001e2000c101516 */
[----:B------:R-:W-:Y:S01]  /*21610*/  ISETP.LT.AND P3, PT, R66, UR10, !P0 ;  /* 0x0000000a42007c0c */ /* 0x000fe2000c761270 */
[----:B------:R-:W-:Y:S01]  /*21620*/  VIADD R19, R17, UR30 ;  /* 0x0000001e11137c36 */ /* 0x000fe20008000000 */
[----:B------:R-:W-:Y:S01]  /*21630*/  ISETP.LT.AND P6, PT, R74, UR5, !P2 ;  /* 0x000000054a007c0c */ /* 0x000fe2000d7c1270 */
[----:B------:R-:W2:Y:S01]  /*21640*/  LDL.LU R66, [R1+0x5f8] ;  /* 0x0005f80001427983 */ /* 0x000ea20000300800 */
[----:B------:R-:W5:Y:S03]  /*21650*/  LDCU UR5, c[0x0][0x398] ;  /* 0x00007300ff0577ac */ /* 0x000f660008000800 */
[----:B------:R-:W2:Y:S01]  /*21660*/  LDL.S16 R91, [R1+0x3fc] ;  /* 0x0003fc00015b7983 */ /* 0x000ea20000100600 */
[----:B------:R-:W0:Y:S01]  /*21670*/  LDCU UR4, c[0x0][0x398] ;  /* 0x00007300ff0477ac */ /* 0x000e220008000800 */
[----:B---3--:R-:W-:-:S02]  /*21680*/  PRMT R11, R89, 0x7610, R11 ;  /* 0x00007610590b7816 */ /* 0x008fc4000000000b */
[----:B------:R-:W3:Y:S04]  /*21690*/  LDL.LU.S16 R70, [R1+0x3fe] ;  /* 0x0003fe0001467983 */ /* 0x000ee80000300600 */
[----:B------:R-:W3:Y:S04]  /*216a0*/  LDL.S16 R90, [R1+0xfc] ;  /* 0x0000fc00015a7983 */ /* 0x000ee80000100600 */
[----:B------:R-:W3:Y:S01]  /*216b0*/  LDL.LU.S16 R89, [R1+0xfe] ;  /* 0x0000fe0001597983 */ /* 0x000ee20000300600 */
[----:B------:R-:W-:-:S05]  /*216c0*/  IMAD.WIDE R14, R19, 0x2, R8 ;  /* 0x00000002130e7825 */ /* 0x000fca00078e0208 */
[----:B------:R1:W-:Y:S01]  /*216d0*/  @P5 STG.E.U16 desc[UR22][R14.64], R21 ;  /* 0x000000150e005986 */ /* 0x0003e2000c101516 */
[----:B------:R-:W-:Y:S01]  /*216e0*/  ISETP.LT.AND P5, PT, R73, UR7, !P2 ;  /* 0x0000000749007c0c */ /* 0x000fe2000d7a1270 */
[----:B------:R-:W-:Y:S01]  /*216f0*/  IMAD.WIDE R16, R19, 0x2, R2 ;  /* 0x0000000213107825 */ /* 0x000fe200078e0202 */
[----:B------:R-:W-:Y:S02]  /*21700*/  ISETP.LT.AND P2, PT, R92, UR9, !P2 ;  /* 0x000000095c007c0c */ /* 0x000fe4000d741270 */
[----:B----4-:R-:W-:Y:S02]  /*21710*/  F2FP.BF16.F32.PACK_AB R65, R65, R76 ;  /* 0x0000004c4141723e */ /* 0x010fe400000010ff */
[----:B------:R4:W-:Y:S01]  /*21720*/  @P6 STG.E.U16 desc[UR22][R16.64], R11 ;  /* 0x0000000b10006986 */ /* 0x0009e2000c101516 */
[----:B0-----:R-:W-:Y:S01]  /*21730*/  IMAD.WIDE R12, R19, 0x2, R4 ;  /* 0x00000002130c7825 */ /* 0x001fe200078e0204 */
[----:B------:R-:W-:-:S03]  /*21740*/  PRMT R0, R65, 0x7632, R0 ;  /* 0x0000763241007816 */ /* 0x000fc60000000000 */
[----:B-1----:R-:W-:Y:S01]  /*21750*/  VIADD R21, R19, UR30 ;  /* 0x0000001e13157c36 */ /* 0x002fe20008000000 */
[----:B------:R-:W-:-:S03]  /*21760*/  PRMT R18, R75, 0x7610, R18 ;  /* 0x000076104b127816 */ /* 0x000fc60000000012 */
[----:B------:R-:W-:-:S04]  /*21770*/  IMAD.WIDE R14, R21, 0x2, R8 ;  /* 0x00000002150e7825 */ /* 0x000fc800078e0208 */
[----:B----4-:R-:W-:-:S05]  /*21780*/  IMAD.WIDE R10, R19, 0x2, R6 ;  /* 0x00000002130a7825 */ /* 0x010fca00078e0206 */
[----:B------:R0:W-:Y:S01]  /*21790*/  @P5 STG.E.U16 desc[UR22][R10.64], R65 ;  /* 0x000000410a005986 */ /* 0x0001e2000c101516 */
[----:B------:R-:W-:-:S03]  /*217a0*/  ISETP.LT.AND P5, PT, R74, UR13, !P0 ;  /* 0x0000000d4a007c0c */ /* 0x000fc6000c7a1270 */
[----:B------:R1:W-:Y:S04]  /*217b0*/  @P2 STG.E.U16 desc[UR22][R12.64], R0 ;  /* 0x000000000c002986 */ /* 0x0003e8000c101516 */
[----:B------:R4:W-:Y:S01]  /*217c0*/  @P3 STG.E.U16 desc[UR22][R14.64], R18 ;  /* 0x000000120e003986 */ /* 0x0009e2000c101516 */
[----:B------:R-:W-:Y:S02]  /*217d0*/  ISETP.LT.AND P3, PT, R73, UR12, !P0 ;  /* 0x0000000c49007c0c */ /* 0x000fe4000c761270 */
[----:B------:R-:W-:Y:S01]  /*217e0*/  ISETP.LT.AND P0, PT, R92, UR14, !P0 ;  /* 0x0000000e5c007c0c */ /* 0x000fe2000c701270 */
[----:B0-----:R-:W-:Y:S01]  /*217f0*/  IMAD.WIDE R10, R21, 0x2, R2 ;  /* 0x00000002150a7825 */ /* 0x001fe200078e0202 */
[----:B------:R-:W-:Y:S02]  /*21800*/  ISETP.LT.AND P6, PT, R74, UR6, !P1 ;  /* 0x000000064a007c0c */ /* 0x000fe4000cfc1270 */
[----:B-----5:R-:W-:Y:S01]  /*21810*/  ISETP.LT.AND P2, PT, R73, UR5, !P1 ;  /* 0x0000000549007c0c */ /* 0x020fe2000cf41270 */
[----:B-1----:R-:W-:Y:S01]  /*21820*/  IMAD.WIDE R12, R21, 0x2, R6 ;  /* 0x00000002150c7825 */ /* 0x002fe200078e0206 */
[----:B------:R-:W-:-:S02]  /*21830*/  PRMT R16, R71, 0x7610, R16 ;  /* 0x0000761047107816 */ /* 0x000fc40000000010 */
[----:B------:R-:W-:Y:S01]  /*21840*/  ISETP.LT.AND P1, PT, R92, UR4, !P1 ;  /* 0x000000045c007c0c */ /* 0x000fe2000cf21270 */
[C---:B------:R-:W-:Y:S02]  /*21850*/  VIADD R17, R21.reuse, UR30 ;  /* 0x0000001e15117c36 */ /* 0x040fe40008000000 */
[----:B----4-:R-:W-:Y:S01]  /*21860*/  IMAD.WIDE R14, R21, 0x2, R4 ;  /* 0x00000002150e7825 */ /* 0x010fe200078e0204 */
[----:B------:R0:W-:Y:S03]  /*21870*/  @P5 STG.E.U16 desc[UR22][R10.64], R16 ;  /* 0x000000100a005986 */ /* 0x0001e6000c101516 */
[----:B------:R-:W-:-:S04]  /*21880*/  IMAD.WIDE R8, R17, 0x2, R8 ;  /* 0x0000000211087825 */ /* 0x000fc800078e0208 */
[----:B------:R-:W-:-:S04]  /*21890*/  IMAD.WIDE R2, R17, 0x2, R2 ;  /* 0x0000000211027825 */ /* 0x000fc800078e0202 */
[----:B------:R-:W-:-:S04]  /*218a0*/  IMAD.WIDE R6, R17, 0x2, R6 ;  /* 0x0000000211067825 */ /* 0x000fc800078e0206 */
[----:B------:R-:W-:Y:S01]  /*218b0*/  IMAD.WIDE R4, R17, 0x2, R4 ;  /* 0x0000000211047825 */ /* 0x000fe200078e0204 */
[----:B--2---:R-:W-:-:S04]  /*218c0*/  F2FP.BF16.F32.PACK_AB R66, R66, R72 ;  /* 0x000000484242723e */ /* 0x004fc800000010ff */
[----:B------:R-:W-:Y:S01]  /*218d0*/  PRMT R0, R66, 0x7632, R0 ;  /* 0x0000763242007816 */ /* 0x000fe20000000000 */
[----:B------:R1:W-:Y:S01]  /*218e0*/  @P3 STG.E.U16 desc[UR22][R12.64], R66 ;  /* 0x000000420c003986 */ /* 0x0003e2000c101516 */
[----:B0-----:R-:W-:-:S03]  /*218f0*/  PRMT R11, R91, 0x7610, R11 ;  /* 0x000076105b0b7816 */ /* 0x001fc6000000000b */
[----:B------:R0:W-:Y:S01]  /*21900*/  @P0 STG.E.U16 desc[UR22][R14.64], R0 ;  /* 0x000000000e000986 */ /* 0x0001e2000c101516 */
[----:B---3--:R-:W-:-:S03]  /*21910*/  PRMT R17, R90, 0x7610, R17 ;  /* 0x000076105a117816 */ /* 0x008fc60000000011 */
[----:B------:R0:W-:Y:S01]  /*21920*/  @P4 STG.E.U16 desc[UR22][R8.64], R11 ;  /* 0x0000000b08004986 */ /* 0x0001e2000c101516 */
[----:B-1----:R-:W-:Y:S02]  /*21930*/  PRMT R13, R70, 0x7610, R13 ;  /* 0x00007610460d7816 */ /* 0x002fe4000000000d */
[----:B------:R-:W-:-:S03]  /*21940*/  PRMT R18, R89, 0x7610, R18 ;  /* 0x0000761059127816 */ /* 0x000fc60000000012 */
[----:B------:R0:W-:Y:S04]  /*21950*/  @P6 STG.E.U16 desc[UR22][R2.64], R13 ;  /* 0x0000000d02006986 */ /* 0x0001e8000c101516 */
[----:B------:R0:W-:Y:S04]  /*21960*/  @P2 STG.E.U16 desc[UR22][R6.64], R17 ;  /* 0x0000001106002986 */ /* 0x0001e8000c101516 */
[----:B------:R0:W-:Y:S01]  /*21970*/  @P1 STG.E.U16 desc[UR22][R4.64], R18 ;  /* 0x0000001204001986 */ /* 0x0001e2000c101516 */
[----:B------:R-:W-:Y:S06]  /*21980*/  BAR.SYNC.DEFER_BLOCKING 0x0 ;  /* 0x0000000000007b1d */ /* 0x000fec0000010000 */
[----:B------:R-:W-:Y:S05]  /*21990*/  BRA.U UP0, `(.L_x_13) ;  /* 0x0000000100a07547 */ /* 0x000fea000b800000 */
[----:B------:R-:W1:Y:S01]  /*219a0*/  S2UR UR5, SR_CgaCtaId ;  /* 0x00000000000579c3 */ /* 0x000e620000008800 */
[----:B------:R-:W-:Y:S01]  /*219b0*/  NOP ;  /* 0x0000000000007918 */ /* 0x000fe20000000000 */
[----:B------:R-:W-:Y:S01]  /*219c0*/  UMOV UR4, 0x50 ;  /* 0x0000005000047882 */ /* 0x000fe20000000000 */
[----:B0-----:R-:W-:Y:S02]  /*219d0*/  IMAD.U32 R0, RZ, RZ, UR8 ;  /* 0x00000008ff007e24 */ /* 0x001fe4000f8e00ff */
[----:B------:R-:W-:Y:S02]  /*219e0*/  IMAD.MOV.U32 R3, RZ, RZ, 0xffff ;  /* 0x0000ffffff037424 */ /* 0x000fe400078e00ff */
[----:B------:R-:W-:Y:S01]  /*219f0*/  IMAD.MOV.U32 R7, RZ, RZ, 0x1 ;  /* 0x00000001ff077424 */ /* 0x000fe200078e00ff */
[----:B------:R-:W-:-:S04]  /*21a00*/  LOP3.LUT R0, R0, 0xffff, RZ, 0xc0, !PT ;  /* 0x0000ffff00007812 */ /* 0x000fc800078ec0ff */
[----:B------:R-:W-:-:S05]  /*21a10*/  SHF.R.U32.HI R0, RZ, 0x5, R0 ;  /* 0x00000005ff007819 */ /* 0x000fca0000011600 */
[----:B------:R-:W-:Y:S01]  /*21a20*/  VIADD R2, R0, 0x10 ;  /* 0x0000001000027836 */ /* 0x000fe20000000000 */
[----:B------:R-:W-:Y:S01]  /*21a30*/  SHF.L.U32 R0, R3, R0, RZ ;  /* 0x0000000003007219 */ /* 0x000fe200000006ff */
[----:B-1----:R-:W-:-:S03]  /*21a40*/  ULEA UR6, UR5, UR4, 0x18 ;  /* 0x0000000405067291 */ /* 0x002fc6000f8ec0ff */
[----:B------:R-:W-:-:S04]  /*21a50*/  SHF.L.U32 R3, R7, R2, RZ ;  /* 0x0000000207037219 */ /* 0x000fc800000006ff */
[----:B------:R-:W-:Y:S02]  /*21a60*/  LOP3.LUT R0, R3, R0, RZ, 0xfc, !PT ;  /* 0x0000000003007212 */ /* 0x000fe400078efcff */
[----:B------:R-:W0:Y:S02]  /*21a70*/  LDS R5, [UR6] ;  /* 0x00000006ff057984 */ /* 0x000e240008000800 */
[C---:B------:R-:W-:Y:S02]  /*21a80*/  LOP3.LUT R2, R0.reuse, 0xffff, RZ, 0xc0, !PT ;  /* 0x0000ffff00027812 */ /* 0x040fe400078ec0ff */
[----:B0-----:R-:W-:-:S04]  /*21a90*/  LOP3.LUT R3, R0, 0xffff, R5, 0x80, !PT ;  /* 0x0000ffff00037812 */ /* 0x001fc800078e8005 */
[----:B------:R-:W-:-:S13]  /*21aa0*/  ISETP.NE.AND P0, PT, R3, R2, PT ;  /* 0x000000020300720c */ /* 0x000fda0003f05270 */
[----:B------:R-:W-:Y:S05]  /*21ab0*/  @P0 BRA `(.L_x_14) ;  /* 0x0000000000500947 */ /* 0x000fea0003800000 */
[----:B------:R-:W-:Y:S02]  /*21ac0*/  SHF.R.U32.HI R5, RZ, 0x10, R5 ;  /* 0x00000010ff057819 */ /* 0x000fe40000011605 */
[----:B------:R-:W-:-:S04]  /*21ad0*/  SHF.R.U32.HI R2, RZ, 0x10, R0 ;  /* 0x00000010ff027819 */ /* 0x000fc80000011600 */
[----:B------:R-:W-:-:S04]  /*21ae0*/  LOP3.LUT R5, R5, R2, RZ, 0xc0, !PT ;  /* 0x0000000205057212 */ /* 0x000fc800078ec0ff */
[----:B------:R-:W-:-:S13]  /*21af0*/  ISETP.NE.AND P0, PT, R5, R2, PT ;  /* 0x000000020500720c */ /* 0x000fda0003f05270 */
[----:B------:R-:W-:Y:S05]  /*21b00*/  @P0 BRA `(.L_x_15) ;  /* 0x0000000000300947 */ /* 0x000fea0003800000 */
[----:B------:R-:W-:Y:S01]  /*21b10*/  R2UR UR4, R0 ;  /* 0x00000000000472ca */ /* 0x000fe200000e0000 */
[----:B------:R-:W-:Y:S01]  /*21b20*/  VOTEU.ANY UR5, UPT, PT ;  /* 0x0000000000057886 */ /* 0x000fe200038e0100 */
[----:B------:R-:W0:Y:S01]  /*21b30*/  S2R R0, SR_LANEID ;  /* 0x0000000000007919 */ /* 0x000e220000000000 */
[----:B------:R-:W-:-:S10]  /*21b40*/  UFLO.U32 UR5, UR5 ;  /* 0x00000005000572bd */ /* 0x000fd400080e0000 */
[----:B------:R-:W-:-:S06]  /*21b50*/  ULOP3.LUT UR4, URZ, UR4, URZ, 0x33, !UPT ;  /* 0x00000004ff047292 */ /* 0x000fcc000f8e33ff */
[----:B------:R-:W-:-:S04]  /*21b60*/  IMAD.U32 R2, RZ, RZ, UR4 ;  /* 0x00000004ff027e24 */ /* 0x000fc8000f8e00ff */
[----:B------:R-:W1:Y:S02]  /*21b70*/  REDUX UR7, R2 ;  /* 0x00000000020773c4 */ /* 0x000e640000000000 */
[----:B------:R2:W-:Y:S01]  /*21b80*/  UTCATOMSWS.AND URZ, UR4 ;  /* 0x0000000400ff79e3 */ /* 0x0005e20008000000 */
[----:B0-----:R-:W-:Y:S01]  /*21b90*/  ISETP.EQ.U32.AND P0, PT, R0, UR5, PT ;  /* 0x0000000500007c0c */ /* 0x001fe2000bf02070 */
[----:B-1----:R-:W-:-:S12]  /*21ba0*/  IMAD.U32 R0, RZ, RZ, UR7 ;  /* 0x00000007ff007e24 */ /* 0x002fd8000f8e00ff */
[----:B------:R2:W-:Y:S01]  /*21bb0*/  @P0 ATOMS.AND RZ, [UR6], R0 ;  /* 0x00000000ffff098c */ /* 0x0005e2000a800006 */
[----:B------:R-:W-:Y:S05]  /*21bc0*/  BRA `(.L_x_13) ;  /* 0x0000000000147947 */ /* 0x000fea0003800000 */
.L_x_15:
[----:B------:R-:W-:-:S07]  /*21bd0*/  MOV R2, 0x21bf0 ;  /* 0x00021bf000027802 */ /* 0x000fce0000000f00 */
[----:B------:R-:W-:Y:S05]  /*21be0*/  CALL.REL.NOINC `($__internal_0_$__cuda_sm10x_tcgen05_guardrail_trap_col_being_dealloced_not_returned_by_alloc) ;  /* 0x0000000000387944 */ /* 0x000fea0003c00000 */
[----:B------:R-:W-:Y:S05]  /*21bf0*/  BRA `(.L_x_13) ;  /* 0x0000000000087947 */ /* 0x000fea0003800000 */
.L_x_14:
[----:B------:R-:W-:-:S07]  /*21c00*/  MOV R2, 0x21c20 ;  /* 0x00021c2000027802 */ /* 0x000fce0000000f00 */
[----:B------:R-:W-:Y:S05]  /*21c10*/  CALL.REL.NOINC `($__internal_2_$__cuda_sm10x_tcgen05_guardrail_trap_unallocated_columns_being_dealloced) ;  /* 0x0000000000447944 */ /* 0x000fea0003c00000 */
.L_x_13:
[----:B------:R-:W-:Y:S01]  /*21c20*/  NOP ;  /* 0x0000000000007918 */ /* 0x000fe20000000000 */
[----:B--2---:R-:W-:Y:S05]  /*21c30*/  EXIT ;  /* 0x000000000000794d */ /* 0x004fea0003800000 */
.L_x_8:
[----:B-----5:R1:W-:Y:S04]  /*21c40*/  STL [R1+0x5f8], R0 ;  /* 0x0005f80001007387 */ /* 0x0203e80000100800 */
[----:B-1----:R-:W2:Y:S02]  /*21c50*/  LDL R0, [R1+0x3b4] ;  /* 0x0003b40001007983 */ /* 0x002ea40000100800 */
[----:B--2---:R1:W2:Y:S02]  /*21c60*/  SYNCS.PHASECHK.TRANS64.TRYWAIT P2, [UR11], R0 ;  /* 0x00000000ff0075a7 */ /* 0x0042a4000804110b */
[----:B-1----:R1:W5:Y:S02]  /*21c70*/  LDL.LU R0, [R1+0x5f8] ;  /* 0x0005f80001007983 */ /* 0x0023640000300800 */
[----:B-12---:R-:W-:Y:S05]  /*21c80*/  @!P2 BRA `(.L_x_8) ;  /* 0xfffffffc00eca947 */ /* 0x006fea000383ffff */
[----:B------:R-:W-:Y:S05]  /*21c90*/  BRA `(.L_x_16) ;  /* 0xfffffe6400a07947 */ /* 0x000fea000383ffff */
.L_x_12:
[----:B------:R-:W0:Y:S02]  /*21ca0*/  SYNCS.PHASECHK.TRANS64.TRYWAIT P0, [UR11], R0 ;  /* 0x00000000ff0075a7 */ /* 0x000e24000800110b */
[----:B0-----:R-:W-:Y:S05]  /*21cb0*/  @!P0 BRA `(.L_x_12) ;  /* 0xfffffffc00f88947 */ /* 0x001fea000383ffff */
[----:B------:R-:W-:Y:S05]  /*21cc0*/  BRA `(.L_x_11) ;  /* 0xfffffed400ac7947 */ /* 0x000fea000383ffff */
        .weak           $__internal_0_$__cuda_sm10x_tcgen05_guardrail_trap_col_being_dealloced_not_returned_by_alloc
        .type           $__internal_0_$__cuda_sm10x_tcgen05_guardrail_trap_col_being_dealloced_not_returned_by_alloc,@function
        .size           $__internal_0_$__cuda_sm10x_tcgen05_guardrail_trap_col_being_dealloced_not_returned_by_alloc,($__internal_1_$__cuda_sm10x_tcgen05_guardrail_trap_phase_invalid_during_alloc - $__internal_0_$__cuda_sm10x_tcgen05_guardrail_trap_col_being_dealloced_not_returned_by_alloc)
$__internal_0_$__cuda_sm10x_tcgen05_guardrail_trap_col_being_dealloced_not_returned_by_alloc:
[----:B------:R-:W-:Y:S05]  /*21cd0*/  BPT.TRAP 0x1 ;  /* 0x000000040000795c */ /* 0x000fea0000300000 */
[----:B------:R-:W-:-:S04]  /*21ce0*/  IMAD.MOV.U32 R3, RZ, RZ, 0x0 ;  /* 0x00000000ff037424 */ /* 0x000fc800078e00ff */
[----:B------:R-:W-:Y:S05]  /*21cf0*/  RET.REL.NODEC R2 `(matmul_kernel) ;  /* 0xfffffde002c07950 */ /* 0x000fea0003c3ffff */
        .weak           $__internal_1_$__cuda_sm10x_tcgen05_guardrail_trap_phase_invalid_during_alloc
        .type           $__internal_1_$__cuda_sm10x_tcgen05_guardrail_trap_phase_invalid_during_alloc,@function
        .size           $__internal_1_$__cuda_sm10x_tcgen05_guardrail_trap_phase_invalid_during_alloc,($__internal_2_$__cuda_sm10x_tcgen05_guardrail_trap_unallocated_columns_being_dealloced - $__internal_1_$__cuda_sm10x_tcgen05_guardrail_trap_phase_invalid_during_alloc)
$__internal_1_$__cuda_sm10x_tcgen05_guardrail_trap_phase_invalid_during_alloc:
[----:B------:R-:W-:Y:S05]  /*21d00*/  BPT.TRAP 0x1 ;  /* 0x000000040000795c */ /* 0x000fea0000300000 */
[----:B------:R-:W-:-:S04]  /*21d10*/  IMAD.MOV.U32 R3, RZ, RZ, 0x0 ;  /* 0x00000000ff037424 */ /* 0x000fc800078e00ff */
[----:B------:R-:W-:Y:S05]  /*21d20*/  RET.REL.NODEC R2 `(matmul_kernel) ;  /* 0xfffffde002b47950 */ /* 0x000fea0003c3ffff */
        .weak           $__internal_2_$__cuda_sm10x_tcgen05_guardrail_trap_unallocated_columns_being_dealloced
        .type           $__internal_2_$__cuda_sm10x_tcgen05_guardrail_trap_unallocated_columns_being_dealloced,@function
        .size           $__internal_2_$__cuda_sm10x_tcgen05_guardrail_trap_unallocated_columns_being_dealloced,(.L_x_20 - $__internal_2_$__cuda_sm10x_tcgen05_guardrail_trap_unallocated_columns_being_dealloced)
$__internal_2_$__cuda_sm10x_tcgen05_guardrail_trap_unallocated_columns_being_dealloced:
[----:B------:R-:W-:Y:S05]  /*21d30*/  BPT.TRAP 0x1 ;  /* 0x000000040000795c */ /* 0x000fea0000300000 */
[----:B------:R-:W-:-:S04]  /*21d40*/  IMAD.MOV.U32 R3, RZ, RZ, 0x0 ;  /* 0x00000000ff037424 */ /* 0x000fc800078e00ff */
[----:B------:R-:W-:Y:S05]  /*21d50*/  RET.REL.NODEC R2 `(matmul_kernel) ;  /* 0xfffffde002a87950 */ /* 0x000fea0003c3ffff */
.L_x_17:
[----:B------:R-:W-:-:S00]  /*21d60*/  BRA `(.L_x_17) ;  /* 0xfffffffc00fc7947 */ /* 0x000fc0000383ffff */
[----:B------:R-:W-:-:S00]  /*21d70*/  NOP ;  /* 0x0000000000007918 */ /* 0x000fc00000000000 */
        /* <DEDUP_REMOVED lines=8> */
.L_x_20:


//--------------------- .nv.shared.matmul_kernel  --------------------------
	.section	.nv.shared.matmul_kernel,"aw",@nobits
	.sectionflags	@""
	.align	16
	.zero		1024


//--------------------- .nv.shared.reserved.0     --------------------------
	.section	.nv.shared.reserved.0,"aw",@nobits
	.align	8
	.weak		__nv_reservedSMEM_offset_0_alias
	.size		__nv_reservedSMEM_offset_0_alias, 0, 64
	.other		__nv_reservedSMEM_offset_0_alias,@"STO_CUDA_RESERVED_SHARED STV_DEFAULT"
__nv_reservedSMEM_offset_0_alias:
	.zero		0
.nv.shared.reserved.0:
	.zero		64
	.weak		__nv_reservedSMEM_allocation_phase
	.type		__nv_reservedSMEM_allocation_phase,@object
	.size		__nv_reservedSMEM_allocation_phase,(.L_0 - __nv_reservedSMEM_allocation_phase)
__nv_reservedSMEM_allocation_phase:
	.zero		1
.L_0:
	.zero		7
	.weak		__nv_reservedSMEM_devtool_atexit_pc
	.type		__nv_reservedSMEM_devtool_atexit_pc,@object
	.size		__nv_reservedSMEM_devtool_atexit_pc,(__nv_reservedSMEM_allocation_mask - __nv_reservedSMEM_devtool_atexit_pc)
__nv_reservedSMEM_devtool_atexit_pc:
	.zero		8
	.weak		__nv_reservedSMEM_allocation_mask
	.type		__nv_reservedSMEM_allocation_mask,@object
	.size		__nv_reservedSMEM_allocation_mask,(.L_2 - __nv_reservedSMEM_allocation_mask)
__nv_reservedSMEM_allocation_mask:
	.zero		4
.L_2:


//--------------------- .nv.constant0.matmul_kernel --------------------------
	.section	.nv.constant0.matmul_kernel,"a",@progbits
	.sectionflags	@""
	.align	4
.nv.constant0.matmul_kernel:
	.zero		976


//--------------------- SYMBOLS --------------------------

	.type		.nv.reservedSmem.offset0,@object
	.size		.nv.reservedSmem.offset0,0x4
	.type		.nv.reservedSmem.cap,@object
	.size		.nv.reservedSmem.cap,0x4
